def matmul_kernel(
    a_ptr,
    b_ptr,
    c_ptr,
    M,
    N,
    K,
    stride_am,
    stride_ak,
    stride_bk,
    stride_bn,
    stride_cm,
    stride_cn,
    BLOCK_M: tl.constexpr,
    BLOCK_N: tl.constexpr,
    BLOCK_K: tl.constexpr,
    GROUP_M: tl.constexpr,
):
    pid = tl.program_id(axis=0)
    num_pid_m = tl.cdiv(M, BLOCK_M)
    num_pid_n = tl.cdiv(N, BLOCK_N)
    num_pid_in_group = GROUP_M * num_pid_n
    group_id = pid // num_pid_in_group
    first_pid_m = group_id * GROUP_M
    group_size_m = min(num_pid_m - first_pid_m, GROUP_M)
    pid_m = first_pid_m + ((pid % num_pid_in_group) % group_size_m)
    pid_n = (pid % num_pid_in_group) // group_size_m

    offs_am = (pid_m * BLOCK_M + tl.arange(0, BLOCK_M)) % M
    offs_bn = (pid_n * BLOCK_N + tl.arange(0, BLOCK_N)) % N
    offs_k = tl.arange(0, BLOCK_K)
    a_ptrs = a_ptr + offs_am[:, None] * stride_am + offs_k[None, :] * stride_ak
    b_ptrs = b_ptr + offs_k[:, None] * stride_bk + offs_bn[None, :] * stride_bn

    acc = tl.zeros((BLOCK_M, BLOCK_N), dtype=tl.float32)
    for kk in range(0, tl.cdiv(K, BLOCK_K)):
        a = tl.load(a_ptrs, mask=offs_k[None, :] < K - kk * BLOCK_K, other=0.0)
        b = tl.load(b_ptrs, mask=offs_k[:, None] < K - kk * BLOCK_K, other=0.0)
        acc = tl.dot(a, b, acc)
        a_ptrs += BLOCK_K * stride_ak
        b_ptrs += BLOCK_K * stride_bk

    c = acc.to(c_ptr.dtype.element_ty)
    offs_cm = pid_m * BLOCK_M + tl.arange(0, BLOCK_M)
    offs_cn = pid_n * BLOCK_N + tl.arange(0, BLOCK_N)
    c_ptrs = c_ptr + offs_cm[:, None] * stride_cm + offs_cn[None, :] * stride_cn
    mask = (offs_cm[:, None] < M) & (offs_cn[None, :] < N)
    tl.store(c_ptrs, c, mask=mask)

# config = {"BLOCK_K": 128, "BLOCK_M": 64, "BLOCK_N": 256, "GROUP_M": 8, "arch": "sm_100", "dtype": "fp8e4m3", "num_ctas": 1, "num_stages": 2, "num_warps": 8}
# arch = sm_100


// ===== COMPILED SASS (sm_100a) =====

	.target	sm_100a

	.elftype	@"ET_EXEC"


//--------------------- .note.nv.tkinfo           --------------------------
	.section	.note.nv.tkinfo,"",@"SHT_NOTE"
	.sectionflags	@"SHF_NOTE_NV_TKINFO"
	.tkinfo
        /*0018*/ 	.word	0x00000081
        /*0030*/ 	.string	""
        /*0030*/ 	.string	"ptxas-blackwell"
        /*0030*/ 	.string	"Cuda compilation tools, release 12.9, V12.9.86"
        /*0030*/ 	.string	"Build cuda_12.9.r12.9/compiler.36037853_0"
        /*0030*/ 	.string	"-v  -suppress-debug-info  -lineinfo  -arch sm_100a "



//--------------------- .note.nv.cuver            --------------------------
	.section	.note.nv.cuver,"",@"SHT_NOTE"
	.sectionflags	@"SHF_NOTE_NV_CUVER"
        /*0018*/ 	.short	0x0001
        /*001a*/ 	.short	0x0064
        /*001c*/ 	.short	0x0001
        /*001e*/ 	.short	0x0000
        /*0020*/ 	.short	0x0001
        /*0022*/ 	.short	0x0000


//--------------------- .nv.info                  --------------------------
	.section	.nv.info,"",@"SHT_CUDA_INFO"
	.align	4


	//----- nvinfo : EIATTR_REGCOUNT
	.align		4
        /*0000*/ 	.byte	0x04, 0x2f
        /*0002*/ 	.short	(.L_4 - .L_3)
	.align		4
.L_3:
        /*0004*/ 	.word	index@(matmul_kernel)
        /*0008*/ 	.word	0x000000ff


	//----- nvinfo : EIATTR_FRAME_SIZE
	.align		4
.L_4:
        /*000c*/ 	.byte	0x04, 0x11
        /*000e*/ 	.short	(.L_6 - .L_5)
	.align		4
.L_5:
        /*0010*/ 	.word	index@($__internal_2_$__cuda_sm10x_tcgen05_guardrail_trap_unallocated_columns_being_dealloced)
        /*0014*/ 	.word	0x000002c0


	//----- nvinfo : EIATTR_FRAME_SIZE
	.align		4
.L_6:
        /*0018*/ 	.byte	0x04, 0x11
        /*001a*/ 	.short	(.L_8 - .L_7)
	.align		4
.L_7:
        /*001c*/ 	.word	index@($__internal_1_$__cuda_sm10x_tcgen05_guardrail_trap_phase_invalid_during_alloc)
        /*0020*/ 	.word	0x000002c0


	//----- nvinfo : EIATTR_FRAME_SIZE
	.align		4
.L_8:
        /*0024*/ 	.byte	0x04, 0x11
        /*0026*/ 	.short	(.L_10 - .L_9)
	.align		4
.L_9:
        /*0028*/ 	.word	index@($__internal_0_$__cuda_sm10x_tcgen05_guardrail_trap_col_being_dealloced_not_returned_by_alloc)
        /*002c*/ 	.word	0x000002c0


	//----- nvinfo : EIATTR_FRAME_SIZE
	.align		4
.L_10:
        /*0030*/ 	.byte	0x04, 0x11
        /*0032*/ 	.short	(.L_12 - .L_11)
	.align		4
.L_11:
        /*0034*/ 	.word	index@(matmul_kernel)
        /*0038*/ 	.word	0x000002c0


	//----- nvinfo : EIATTR_MIN_STACK_SIZE
	.align		4
.L_12:
        /*003c*/ 	.byte	0x04, 0x12
        /*003e*/ 	.short	(.L_14 - .L_13)
	.align		4
.L_13:
        /*0040*/ 	.word	index@(matmul_kernel)
        /*0044*/ 	.word	0x000002c0
.L_14:


//--------------------- .nv.info.matmul_kernel    --------------------------
	.section	.nv.info.matmul_kernel,"",@"SHT_CUDA_INFO"
	.sectionflags	@""
	.align	4


	//----- nvinfo : EIATTR_CUDA_API_VERSION
	.align		4
        /*0000*/ 	.byte	0x04, 0x37
        /*0002*/ 	.short	(.L_16 - .L_15)
.L_15:
        /*0004*/ 	.word	0x00000081


	//----- nvinfo : EIATTR_KPARAM_INFO
	.align		4
.L_16:
        /*0008*/ 	.byte	0x04, 0x17
        /*000a*/ 	.short	(.L_18 - .L_17)
.L_17:
        /*000c*/ 	.word	0x00000000
        /*0010*/ 	.short	0x000d
        /*0012*/ 	.short	0x0048
        /*0014*/ 	.byte	0x00, 0xf4, 0x21, 0x00


	//----- nvinfo : EIATTR_KPARAM_INFO
	.align		4
.L_18:
        /*0018*/ 	.byte	0x04, 0x17
        /*001a*/ 	.short	(.L_20 - .L_19)
.L_19:
        /*001c*/ 	.word	0x00000000
        /*0020*/ 	.short	0x000c
        /*0022*/ 	.short	0x0040
        /*0024*/ 	.byte	0x00, 0xf4, 0x21, 0x00


	//----- nvinfo : EIATTR_KPARAM_INFO
	.align		4
.L_20:
        /*0028*/ 	.byte	0x04, 0x17
        /*002a*/ 	.short	(.L_22 - .L_21)
.L_21:
        /*002c*/ 	.word	0x00000000
        /*0030*/ 	.short	0x000b
        /*0032*/ 	.short	0x0038
        /*0034*/ 	.byte	0x00, 0xf0, 0x11, 0x00


	//----- nvinfo : EIATTR_KPARAM_INFO
	.align		4
.L_22:
        /*0038*/ 	.byte	0x04, 0x17
        /*003a*/ 	.short	(.L_24 - .L_23)
.L_23:
        /*003c*/ 	.word	0x00000000
        /*0040*/ 	.short	0x000a
        /*0042*/ 	.short	0x0034
        /*0044*/ 	.byte	0x00, 0xf0, 0x11, 0x00


	//----- nvinfo : EIATTR_KPARAM_INFO
	.align		4
.L_24:
        /*0048*/ 	.byte	0x04, 0x17
        /*004a*/ 	.short	(.L_26 - .L_25)
.L_25:
        /*004c*/ 	.word	0x00000000
        /*0050*/ 	.short	0x0009
        /*0052*/ 	.short	0x0030
        /*0054*/ 	.byte	0x00, 0xf0, 0x11, 0x00


	//----- nvinfo : EIATTR_KPARAM_INFO
	.align		4
.L_26:
        /*0058*/ 	.byte	0x04, 0x17
        /*005a*/ 	.short	(.L_28 - .L_27)
.L_27:
        /*005c*/ 	.word	0x00000000
        /*0060*/ 	.short	0x0008
        /*0062*/ 	.short	0x002c
        /*0064*/ 	.byte	0x00, 0xf0, 0x11, 0x00


	//----- nvinfo : EIATTR_KPARAM_INFO
	.align		4
.L_28:
        /*0068*/ 	.byte	0x04, 0x17
        /*006a*/ 	.short	(.L_30 - .L_29)
.L_29:
        /*006c*/ 	.word	0x00000000
        /*0070*/ 	.short	0x0007
        /*0072*/ 	.short	0x0028
        /*0074*/ 	.byte	0x00, 0xf0, 0x11, 0x00


	//----- nvinfo : EIATTR_KPARAM_INFO
	.align		4
.L_30:
        /*0078*/ 	.byte	0x04, 0x17
        /*007a*/ 	.short	(.L_32 - .L_31)
.L_31:
        /*007c*/ 	.word	0x00000000
        /*0080*/ 	.short	0x0006
        /*0082*/ 	.short	0x0024
        /*0084*/ 	.byte	0x00, 0xf0, 0x11, 0x00


	//----- nvinfo : EIATTR_KPARAM_INFO
	.align		4
.L_32:
        /*0088*/ 	.byte	0x04, 0x17
        /*008a*/ 	.short	(.L_34 - .L_33)
.L_33:
        /*008c*/ 	.word	0x00000000
        /*0090*/ 	.short	0x0005
        /*0092*/ 	.short	0x0020
        /*0094*/ 	.byte	0x00, 0xf0, 0x11, 0x00


	//----- nvinfo : EIATTR_KPARAM_INFO
	.align		4
.L_34:
        /*0098*/ 	.byte	0x04, 0x17
        /*009a*/ 	.short	(.L_36 - .L_35)
.L_35:
        /*009c*/ 	.word	0x00000000
        /*00a0*/ 	.short	0x0004
        /*00a2*/ 	.short	0x001c
        /*00a4*/ 	.byte	0x00, 0xf0, 0x11, 0x00


	//----- nvinfo : EIATTR_KPARAM_INFO
	.align		4
.L_36:
        /*00a8*/ 	.byte	0x04, 0x17
        /*00aa*/ 	.short	(.L_38 - .L_37)
.L_37:
        /*00ac*/ 	.word	0x00000000
        /*00b0*/ 	.short	0x0003
        /*00b2*/ 	.short	0x0018
        /*00b4*/ 	.byte	0x00, 0xf0, 0x11, 0x00


	//----- nvinfo : EIATTR_KPARAM_INFO
	.align		4
.L_38:
        /*00b8*/ 	.byte	0x04, 0x17
        /*00ba*/ 	.short	(.L_40 - .L_39)
.L_39:
        /*00bc*/ 	.word	0x00000000
        /*00c0*/ 	.short	0x0002
        /*00c2*/ 	.short	0x0010
        /*00c4*/ 	.byte	0x00, 0xf4, 0x21, 0x00


	//----- nvinfo : EIATTR_KPARAM_INFO
	.align		4
.L_40:
        /*00c8*/ 	.byte	0x04, 0x17
        /*00ca*/ 	.short	(.L_42 - .L_41)
.L_41:
        /*00cc*/ 	.word	0x00000000
        /*00d0*/ 	.short	0x0001
        /*00d2*/ 	.short	0x0008
        /*00d4*/ 	.byte	0x00, 0xf4, 0x21, 0x00


	//----- nvinfo : EIATTR_KPARAM_INFO
	.align		4
.L_42:
        /*00d8*/ 	.byte	0x04, 0x17
        /*00da*/ 	.short	(.L_44 - .L_43)
.L_43:
        /*00dc*/ 	.word	0x00000000
        /*00e0*/ 	.short	0x0000
        /*00e2*/ 	.short	0x0000
        /*00e4*/ 	.byte	0x00, 0xf4, 0x21, 0x00


	//----- nvinfo : EIATTR_AT_ENTRY_FRAGMENTS
	.align		4
.L_44:
        /*00e8*/ 	.byte	0x04, 0x4f
        /*00ea*/ 	.short	(.L_46 - .L_45)


	//   ....[0]....
.L_45:
        /*00ec*/ 	.word	0x00000004


	//----- nvinfo : EIATTR_RESERVED_SMEM_USED
	.align		4
.L_46:
        /*00f0*/ 	.byte	0x01, 0x41
	.zero		2


	//----- nvinfo : EIATTR_SPARSE_MMA_MASK
	.align		4
        /*00f4*/ 	.byte	0x03, 0x50
        /*00f6*/ 	.short	0x0000


	//----- nvinfo : EIATTR_TCGEN05_1CTA_USED
	.align		4
        /*00f8*/ 	.byte	0x01, 0x51
	.zero		2


	//----- nvinfo : EIATTR_MAXREG_COUNT
	.align		4
        /*00fc*/ 	.byte	0x03, 0x1b
        /*00fe*/ 	.short	0x00ff


	//----- nvinfo : EIATTR_NUM_BARRIERS
	.align		4
        /*0100*/ 	.byte	0x02, 0x4c
        /*0102*/ 	.byte	0x01
	.zero		1


	//----- nvinfo : EIATTR_ANNOTATIONS
	.align		4
        /*0104*/ 	.byte	0x04, 0x55
        /*0106*/ 	.short	(.L_48 - .L_47)


	//   ....[0]....
.L_47:
        /*0108*/ 	.word	0x00000001
        /*010c*/ 	.byte	0xa0, 0x0a, 0x00, 0x00, 0x01, 0x00, 0x00, 0x00, 0x20, 0x0c, 0x00, 0x00, 0x01, 0x00, 0x00, 0x00
        /* <DEDUP_REMOVED lines=305> */
        /*142c*/ 	.byte	0x10, 0x47, 0x01, 0x00


	//----- nvinfo : EIATTR_INT_WARP_WIDE_INSTR_OFFSETS
	.align		4
.L_48:
        /*1430*/ 	.byte	0x04, 0x31
        /*1432*/ 	.short	(.L_50 - .L_49)


	//   ....[0]....
.L_49:
        /*1434*/ 	.word	0x000014f0


	//   ....[1]....
        /*1438*/ 	.word	0x00001500


	//   ....[2]....
        /*143c*/ 	.word	0x00009f50


	//   ....[3]....
        /*1440*/ 	.word	0x000172c0


	//   ....[4]....
        /*1444*/ 	.word	0x00017310


	//----- nvinfo : EIATTR_COOP_GROUP_MASK_REGIDS
	.align		4
.L_50:
        /*1448*/ 	.byte	0x04, 0x29
        /*144a*/ 	.short	(.L_52 - .L_51)


	//   ....[0]....
.L_51:
        /*144c*/ 	.word	0xffffffff


	//   ....[1]....
        /*1450*/ 	.word	0xffffffff


	//   ....[2]....
        /*1454*/ 	.word	0xffffffff


	//   ....[3]....
        /*1458*/ 	.word	0xffffffff


	//----- nvinfo : EIATTR_COOP_GROUP_INSTR_OFFSETS
	.align		4
.L_52:
        /*145c*/ 	.byte	0x04, 0x28
        /*145e*/ 	.short	(.L_54 - .L_53)


	//   ....[0]....
.L_53:
        /*1460*/ 	.word	0x00000080


	//   ....[1]....
        /*1464*/ 	.word	0x00000340


	//   ....[2]....
        /*1468*/ 	.word	0x00017150


	//   ....[3]....
        /*146c*/ 	.word	0x000173c0


	//----- nvinfo : EIATTR_VRC_CTA_INIT_COUNT
	.align		4
.L_54:
        /*1470*/ 	.byte	0x02, 0x4a
        /*1472*/ 	.byte	0x80
	.zero		1


	//----- nvinfo : EIATTR_MBARRIER_INSTR_OFFSETS
	.align		4
        /*1474*/ 	.byte	0x04, 0x39
        /*1476*/ 	.short	(.L_56 - .L_55)


	//   ....[0]....
.L_55:
        /*1478*/ 	.word	0x000016e0
        /*147c*/ 	.word	0x000000ff
        /*1480*/ 	.word	0x00000000
        /*1484*/ 	.short	0x0100
        /*1486*/ 	.byte	0x06
	.zero		1


	//   ....[1]....
        /*1488*/ 	.word	0x0000a060
        /*148c*/ 	.word	0x000000ff
        /*1490*/ 	.word	0x00014008
        /*1494*/ 	.short	0x0100
        /*1496*/ 	.byte	0x09
	.zero		1


	//   ....[2]....
        /*1498*/ 	.word	0x0000f8d0
        /*149c*/ 	.word	0x000000ff
        /*14a0*/ 	.word	0x00000000
        /*14a4*/ 	.short	0x010a
        /*14a6*/ 	.byte	0x06
	.zero		1


	//   ....[3]....
        /*14a8*/ 	.word	0x000146d0
        /*14ac*/ 	.word	0x000000ff
        /*14b0*/ 	.word	0x00000000
        /*14b4*/ 	.short	0x010a
        /*14b6*/ 	.byte	0x06
	.zero		1


	//   ....[4]....
        /*14b8*/ 	.word	0x00014770
        /*14bc*/ 	.word	0x000000ff
        /*14c0*/ 	.word	0x00014000
        /*14c4*/ 	.short	0x0108
        /*14c6*/ 	.byte	0x09
	.zero		1


	//   ....[5]....
        /*14c8*/ 	.word	0x00014810
        /*14cc*/ 	.word	0x000000ff
        /*14d0*/ 	.word	0x00014008
        /*14d4*/ 	.short	0x0108
        /*14d6*/ 	.byte	0x09
	.zero		1


	//   ....[6]....
        /*14d8*/ 	.word	0x000173e0
        /*14dc*/ 	.word	0x000000ff
        /*14e0*/ 	.word	0x00000000
        /*14e4*/ 	.short	0x010a
        /*14e6*/ 	.byte	0x06
	.zero		1


	//   ....[7]....
        /*14e8*/ 	.word	0x00017410
        /*14ec*/ 	.word	0x000000ff
        /*14f0*/ 	.word	0x00000000
        /*14f4*/ 	.short	0x010a
        /*14f6*/ 	.byte	0x06
	.zero		1


	//----- nvinfo : EIATTR_NUM_MBARRIERS
	.align		4
.L_56:
        /*14f8*/ 	.byte	0x03, 0x38
        /*14fa*/ 	.short	0x0002


	//----- nvinfo : EIATTR_EXIT_INSTR_OFFSETS
	.align		4
        /*14fc*/ 	.byte	0x04, 0x1c
        /*14fe*/ 	.short	(.L_58 - .L_57)


	//   ....[0]....
.L_57:
        /*1500*/ 	.word	0x000173d0


	//----- nvinfo : EIATTR_REQNTID
	.align		4
.L_58:
        /*1504*/ 	.byte	0x04, 0x10
        /*1506*/ 	.short	(.L_60 - .L_59)
.L_59:
        /*1508*/ 	.word	0x00000100
        /*150c*/ 	.word	0x00000001
        /*1510*/ 	.word	0x00000001


	//----- nvinfo : EIATTR_CRS_STACK_SIZE
	.align		4
.L_60:
        /*1514*/ 	.byte	0x04, 0x1e
        /*1516*/ 	.short	(.L_62 - .L_61)
.L_61:
        /*1518*/ 	.word	0x00000000


	//----- nvinfo : EIATTR_CBANK_PARAM_SIZE
	.align		4
.L_62:
        /*151c*/ 	.byte	0x03, 0x19
        /*151e*/ 	.short	0x0050


	//----- nvinfo : EIATTR_PARAM_CBANK
	.align		4
        /*1520*/ 	.byte	0x04, 0x0a
        /*1522*/ 	.short	(.L_64 - .L_63)
	.align		4
.L_63:
        /*1524*/ 	.word	index@(.nv.constant0.matmul_kernel)
        /*1528*/ 	.short	0x0380
        /*152a*/ 	.short	0x0050


	//----- nvinfo : EIATTR_SW_WAR
	.align		4
.L_64:
        /*152c*/ 	.byte	0x04, 0x36
        /*152e*/ 	.short	(.L_66 - .L_65)
.L_65:
        /*1530*/ 	.word	0x00000008
.L_66:


//--------------------- .nv.compat                --------------------------
	.section	.nv.compat,"",@"SHT_CUDA_COMPAT_INFO"
	.align	4
        /*0000*/ 	.byte	0x02, 0x02, 0x02, 0x00, 0x02, 0x05, 0x05, 0x00, 0x02, 0x03, 0x00, 0x00, 0x02, 0x06, 0x01, 0x00


//--------------------- .nv.callgraph             --------------------------
	.section	.nv.callgraph,"",@"SHT_CUDA_CALLGRAPH"
	.align	4
	.sectionentsize	8
	.align		4
        /*0000*/ 	.word	0x00000000
	.align		4
        /*0004*/ 	.word	0xffffffff
	.align		4
        /*0008*/ 	.word	0x00000000
	.align		4
        /*000c*/ 	.word	0xfffffffe
	.align		4
        /*0010*/ 	.word	0x00000000
	.align		4
        /*0014*/ 	.word	0xfffffffd
	.align		4
        /*0018*/ 	.word	0x00000000
	.align		4
        /*001c*/ 	.word	0xfffffffc


//--------------------- .text.matmul_kernel       --------------------------
	.section	.text.matmul_kernel,"ax",@progbits
	.align	128
        .global         matmul_kernel
        .type           matmul_kernel,@function
        .size           matmul_kernel,(.L_x_20 - matmul_kernel)
        .other          matmul_kernel,@"STO_CUDA_ENTRY STV_DEFAULT"
matmul_kernel:
.text.matmul_kernel:
[----:B------:R-:W0:Y:S01]  /*0000*/  LDC R1, c[0x0][0x37c] ;  /* 0x0000df00ff017b82 */ /* 0x000e220000000800 */
[----:B------:R-:W1:Y:S01]  /*0010*/  S2R R0, SR_TID.X ;  /* 0x0000000000007919 */ /* 0x000e620000002100 */
[----:B0-----:R-:W-:Y:S01]  /*0020*/  VIADD R1, R1, 0xfffffd40 ;  /* 0xfffffd4001017836 */ /* 0x001fe20000000000 */
[----:B------:R-:W0:Y:S01]  /*0030*/  LDCU.64 UR20, c[0x0][0x358] ;  /* 0x00006b00ff1477ac */ /* 0x000e220008000a00 */
[----:B-1----:R-:W-:-:S13]  /*0040*/  ISETP.GE.U32.AND P0, PT, R0, 0x20, PT ;  /* 0x000000200000780c */ /* 0x002fda0003f06070 */
[----:B------:R-:W-:Y:S02]  /*0050*/  VOTEU.ANY UP0, P0 ;  /* 0x0000000000ff7886 */ /* 0x000fe40000000100 */
[----:B------:R-:W-:Y:S05]  /*0060*/  BRA.U UP0, `(.L_x_0) ;  /* 0x0000000100b87547 */ /* 0x000fea000b800000 */
[----:B------:R-:W1:Y:S01]  /*0070*/  S2UR UR6, SR_CgaCtaId ;  /* 0x00000000000679c3 */ /* 0x000e620000008800 */
[----:B------:R-:W-:Y:S01]  /*0080*/  NOP ;  /* 0x0000000000007918 */ /* 0x000fe20000000000 */
[----:B------:R-:W-:Y:S02]  /*0090*/  UMOV UR4, 0x40 ;  /* 0x0000004000047882 */ /* 0x000fe40000000000 */
[----:B-1----:R-:W-:-:S09]  /*00a0*/  ULEA UR4, UR6, UR4, 0x18 ;  /* 0x0000000406047291 */ /* 0x002fd2000f8ec0ff */
[----:B------:R-:W1:Y:S01]  /*00b0*/  LDS.U8 R0, [UR4] ;  /* 0x00000004ff007984 */ /* 0x000e620008000000 */
[----:B------:R-:W-:Y:S02]  /*00c0*/  UMOV UR4, 0x400 ;  /* 0x0000040000047882 */ /* 0x000fe40000000000 */
[----:B------:R-:W-:Y:S01]  /*00d0*/  ULEA UR4, UR6, UR4, 0x18 ;  /* 0x0000000406047291 */ /* 0x000fe2000f8ec0ff */
[----:B-1----:R-:W-:-:S13]  /*00e0*/  ISETP.NE.AND P0, PT, R0, RZ, PT ;  /* 0x000000ff0000720c */ /* 0x002fda0003f05270 */
[----:B------:R-:W-:Y:S05]  /*00f0*/  @P0 BRA `(.L_x_1) ;  /* 0x00000000007c0947 */ /* 0x000fea0003800000 */
[----:B------:R-:W-:-:S13]  /*0100*/  ELECT P0, URZ, PT ;  /* 0x0000000000ff782f */ /* 0x000fda0003800000 */
[----:B------:R-:W-:Y:S05]  /*0110*/  @!P0 BRA `(.L_x_2) ;  /* 0x0000000000848947 */ /* 0x000fea0003800000 */
[----:B------:R-:W-:Y:S01]  /*0120*/  UMOV UR5, 0x8 ;  /* 0x0000000800057882 */ /* 0x000fe20000000000 */
[----:B------:R-:W-:Y:S02]  /*0130*/  IMAD.MOV.U32 R4, RZ, RZ, 0x1 ;  /* 0x00000001ff047424 */ /* 0x000fe400078e00ff */
[----:B------:R-:W-:Y:S02]  /*0140*/  IMAD.MOV.U32 R5, RZ, RZ, 0xff ;  /* 0x000000ffff057424 */ /* 0x000fe400078e00ff */
[----:B------:R-:W-:Y:S04]  /*0150*/  DEPBAR.LE SB1, 0x36 ;  /* 0x00009d800000791a */ /* 0x000fe80000000000 */
[----:B------:R-:W1:Y:S02]  /*0160*/  UTCATOMSWS.FIND_AND_SET.ALIGN UP1, UR5, UR5 ;  /* 0x00000005000575e3 */ /* 0x000e640008020800 */
[----:B-1----:R-:W-:-:S04]  /*0170*/  PLOP3.LUT P0, PT, PT, PT, UP1, 0x80, 0x8 ;  /* 0x000000000008781c */ /* 0x002fc80003f0f018 */
[----:B------:R-:W-:-:S04]  /*0180*/  SEL R0, RZ, 0xffffffff, !P0 ;  /* 0xffffffffff007807 */ /* 0x000fc80004000000 */
[----:B------:R-:W-:Y:S01]  /*0190*/  ISETP.NE.AND P0, PT, R0, RZ, PT ;  /* 0x000000ff0000720c */ /* 0x000fe20003f05270 */
[----:B------:R-:W-:-:S12]  /*01a0*/  IMAD.U32 R0, RZ, RZ, UR5 ;  /* 0x00000005ff007e24 */ /* 0x000fd8000f8e00ff */
[----:B------:R-:W-:Y:S05]  /*01b0*/  @P0 BRA `(.L_x_3) ;  /* 0x0000000000240947 */ /* 0x000fea0003800000 */
.L_x_4:
[----:B------:R-:W-:Y:S05]  /*01c0*/  NANOSLEEP 0x64 ;  /* 0x000000640000795d */ /* 0x000fea0003800000 */
[----:B------:R-:W-:-:S05]  /*01d0*/  UMOV UR5, 0x8 ;  /* 0x0000000800057882 */ /* 0x000fca0000000000 */
[----:B------:R-:W-:Y:S04]  /*01e0*/  DEPBAR.LE SB1, 0x36 ;  /* 0x00009d800000791a */ /* 0x000fe80000000000 */
[----:B------:R-:W1:Y:S02]  /*01f0*/  UTCATOMSWS.FIND_AND_SET.ALIGN UP1, UR5, UR5 ;  /* 0x00000005000575e3 */ /* 0x000e640008020800 */
[----:B-1----:R-:W-:-:S04]  /*0200*/  PLOP3.LUT P0, PT, PT, PT, UP1, 0x80, 0x8 ;  /* 0x000000000008781c */ /* 0x002fc80003f0f018 */
[----:B------:R-:W-:-:S04]  /*0210*/  SEL R0, RZ, 0xffffffff, !P0 ;  /* 0xffffffffff007807 */ /* 0x000fc80004000000 */
[----:B------:R-:W-:Y:S01]  /*0220*/  ISETP.NE.AND P0, PT, R0, RZ, PT ;  /* 0x000000ff0000720c */ /* 0x000fe20003f05270 */
[----:B------:R-:W-:-:S12]  /*0230*/  IMAD.U32 R0, RZ, RZ, UR5 ;  /* 0x00000005ff007e24 */ /* 0x000fd8000f8e00ff */
[----:B------:R-:W-:Y:S05]  /*0240*/  @!P0 BRA `(.L_x_4) ;  /* 0xfffffffc00dc8947 */ /* 0x000fea000383ffff */
.L_x_3:
[C---:B------:R-:W-:Y:S01]  /*0250*/  VIADD R3, R0.reuse, 0x10 ;  /* 0x0000001000037836 */ /* 0x040fe20000000000 */
[----:B------:R-:W-:Y:S01]  /*0260*/  UMOV UR5, 0x50 ;  /* 0x0000005000057882 */ /* 0x000fe20000000000 */
[----:B------:R-:W-:Y:S01]  /*0270*/  SHF.L.U32 R2, R5, R0, RZ ;  /* 0x0000000005027219 */ /* 0x000fe200000006ff */
[----:B------:R-:W-:Y:S01]  /*0280*/  ULEA UR5, UR6, UR5, 0x18 ;  /* 0x0000000506057291 */ /* 0x000fe2000f8ec0ff */
[----:B------:R-:W-:Y:S01]  /*0290*/  IMAD.SHL.U32 R0, R0, 0x20, RZ ;  /* 0x0000002000007824 */ /* 0x000fe200078e00ff */
[----:B------:R-:W-:-:S04]  /*02a0*/  SHF.L.U32 R3, R4, R3, RZ ;  /* 0x0000000304037219 */ /* 0x000fc800000006ff */
[----:B------:R-:W-:-:S05]  /*02b0*/  LOP3.LUT R2, R3, R2, RZ, 0xfc, !PT ;  /* 0x0000000203027212 */ /* 0x000fca00078efcff */
[----:B------:R1:W-:Y:S04]  /*02c0*/  ATOMS.OR RZ, [UR5], R2 ;  /* 0x00000002ffff798c */ /* 0x0003e8000b000005 */
[----:B------:R1:W-:Y:S01]  /*02d0*/  STS [UR4], R0 ;  /* 0x00000000ff007988 */ /* 0x0003e20008000804 */
[----:B------:R-:W-:Y:S05]  /*02e0*/  BRA `(.L_x_2) ;  /* 0x0000000000107947 */ /* 0x000fea0003800000 */
.L_x_1:
[----:B------:R-:W-:Y:S01]  /*02f0*/  IMAD.MOV.U32 R0, RZ, RZ, -0x1 ;  /* 0xffffffffff007424 */ /* 0x000fe200078e00ff */
[----:B------:R-:W-:-:S04]  /*0300*/  MOV R2, 0x330 ;  /* 0x0000033000027802 */ /* 0x000fc80000000f00 */
[----:B------:R1:W-:Y:S03]  /*0310*/  STS [UR4], R0 ;  /* 0x00000000ff007988 */ /* 0x0003e60008000804 */
[----:B01----:R-:W-:Y:S05]  /*0320*/  CALL.REL.NOINC `($__internal_1_$__cuda_sm10x_tcgen05_guardrail_trap_phase_invalid_during_alloc) ;  /* 0x0000017000507944 */ /* 0x003fea0003c00000 */
.L_x_2:
[----:B------:R-:W-:Y:S05]  /*0330*/  WARPSYNC.ALL ;  /* 0x0000000000007948 */ /* 0x000fea0003800000 */
[----:B------:R-:W-:Y:S01]  /*0340*/  NOP ;  /* 0x0000000000007918 */ /* 0x000fe20000000000 */
.L_x_0:
[----:B------:R-:W2:Y:S01]  /*0350*/  LDC.64 R64, c[0x0][0x398] ;  /* 0x0000e600ff407b82 */ /* 0x000ea20000000a00 */
[----:B------:R-:W3:Y:S01]  /*0360*/  S2R R5, SR_CTAID.X ;  /* 0x0000000000057919 */ /* 0x000ee20000002500 */
[----:B------:R-:W4:Y:S01]  /*0370*/  LDCU UR22, c[0x0][0x3a0] ;  /* 0x00007400ff1677ac */ /* 0x000f220008000800 */
[----:B------:R-:W5:Y:S01]  /*0380*/  S2R R13, SR_TID.X ;  /* 0x00000000000d7919 */ /* 0x000f620000002100 */
[----:B------:R-:W-:Y:S01]  /*0390*/  UMOV UR9, 0x400 ;  /* 0x0000040000097882 */ /* 0x000fe20000000000 */
[----:B------:R-:W1:Y:S03]  /*03a0*/  LDCU.64 UR12, c[0x0][0x3a8] ;  /* 0x00007500ff0c77ac */ /* 0x000e660008000a00 */
[----:B------:R-:W0:Y:S01]  /*03b0*/  S2UR UR7, SR_CgaCtaId ;  /* 0x00000000000779c3 */ /* 0x000e220000008800 */
[----:B------:R-:W0:Y:S01]  /*03c0*/  LDCU UR15, c[0x0][0x3a4] ;  /* 0x00007480ff0f77ac */ /* 0x000e220008000800 */
[----:B------:R-:W-:Y:S01]  /*03d0*/  UMOV UR11, 0x1 ;  /* 0x00000001000b7882 */ /* 0x000fe20000000000 */
[----:B------:R-:W0:Y:S01]  /*03e0*/  LDCU.128 UR16, c[0x0][0x380] ;  /* 0x00007000ff1077ac */ /* 0x000e220008000c00 */
[----:B----4-:R-:W-:Y:S01]  /*03f0*/  UIADD3 UR24, UPT, UPT, UR22, 0x7f, URZ ;  /* 0x0000007f16187890 */ /* 0x010fe2000fffe0ff */
[----:B-12---:R-:W-:Y:S01]  /*0400*/  VIADD R0, R65, 0xff ;  /* 0x000000ff41007836 */ /* 0x006fe20000000000 */
[----:B------:R-:W-:-:S02]  /*0410*/  IABS R137, R65 ;  /* 0x0000004100897213 */ /* 0x000fc40000000000 */
[----:B------:R-:W-:Y:S02]  /*0420*/  UISETP.GT.AND UP1, UPT, UR24, 0x7f, UPT ;  /* 0x0000007f1800788c */ /* 0x000fe4000bf24270 */
[----:B------:R-:W-:Y:S01]  /*0430*/  SHF.R.S32.HI R3, RZ, 0x1f, R0 ;  /* 0x0000001fff037819 */ /* 0x000fe20000011400 */
[----:B0-----:R-:W-:-:S03]  /*0440*/  ULEA UR9, UR7, UR9, 0x18 ;  /* 0x0000000907097291 */ /* 0x001fc6000f8ec0ff */
[----:B------:R-:W-:Y:S01]  /*0450*/  LEA.HI R3, R3, R0, RZ, 0x8 ;  /* 0x0000000003037211 */ /* 0x000fe200078f40ff */
[----:B------:R-:W-:Y:S01]  /*0460*/  BAR.SYNC.DEFER_BLOCKING 0x0 ;  /* 0x0000000000007b1d */ /* 0x000fe20000010000 */
[----:B---3--:R-:W-:Y:S01]  /*0470*/  IABS R8, R5 ;  /* 0x0000000500087213 */ /* 0x008fe20000000000 */
[----:B------:R-:W-:Y:S01]  /*0480*/  UIADD3 UR6, UPT, UPT, UR9, 0x14000, URZ ;  /* 0x0001400009067890 */ /* 0x000fe2000fffe0ff */
[----:B------:R-:W-:Y:S02]  /*0490*/  SHF.R.S32.HI R3, RZ, 0x8, R3 ;  /* 0x00000008ff037819 */ /* 0x000fe40000011403 */
[--C-:B-----5:R-:W-:Y:S02]  /*04a0*/  SHF.R.U32.HI R141, RZ, 0x7, R13.reuse ;  /* 0x00000007ff8d7819 */ /* 0x120fe4000001160d */
[----:B------:R-:W-:Y:S01]  /*04b0*/  SHF.R.U32.HI R43, RZ, 0x6, R13 ;  /* 0x00000006ff2b7819 */ /* 0x000fe2000001160d */
[----:B------:R-:W-:Y:S01]  /*04c0*/  IMAD.SHL.U32 R4, R3, 0x8, RZ ;  /* 0x0000000803047824 */ /* 0x000fe200078e00ff */
[----:B------:R-:W-:-:S02]  /*04d0*/  SGXT.U32 R141, R141, 0x1 ;  /* 0x000000018d8d781a */ /* 0x000fc40000000000 */
[----:B------:R-:W-:Y:S02]  /*04e0*/  SGXT.U32 R43, R43, 0x2 ;  /* 0x000000022b2b781a */ /* 0x000fe40000000000 */
[-C--:B------:R-:W-:Y:S02]  /*04f0*/  IABS R7, R4.reuse ;  /* 0x0000000400077213 */ /* 0x080fe40000000000 */
[----:B------:R-:W-:Y:S02]  /*0500*/  IABS R10, R4 ;  /* 0x00000004000a7213 */ /* 0x000fe40000000000 */
[----:B------:R-:W0:Y:S01]  /*0510*/  I2F.RP R0, R7 ;  /* 0x0000000700007306 */ /* 0x000e220000209400 */
[----:B------:R-:W1:Y:S07]  /*0520*/  LDS R12, [UR9] ;  /* 0x00000009ff0c7984 */ /* 0x000e6e0008000800 */
[----:B0-----:R-:W0:Y:S02]  /*0530*/  MUFU.RCP R0, R0 ;  /* 0x0000000000007308 */ /* 0x001e240000001000 */
[----:B0-----:R-:W-:-:S02]  /*0540*/  VIADD R2, R0, 0xffffffe ;  /* 0x0ffffffe00027836 */ /* 0x001fc40000000000 */
[----:B------:R-:W-:-:S04]  /*0550*/  IMAD.MOV R0, RZ, RZ, -R10 ;  /* 0x000000ffff007224 */ /* 0x000fc800078e0a0a */
[----:B------:R0:W2:Y:S02]  /*0560*/  F2I.FTZ.U32.TRUNC.NTZ R3, R2 ;  /* 0x0000000200037305 */ /* 0x0000a4000021f000 */
[----:B0-----:R-:W-:Y:S01]  /*0570*/  IMAD.MOV.U32 R2, RZ, RZ, RZ ;  /* 0x000000ffff027224 */ /* 0x001fe200078e00ff */
[----:B-1----:R-:W-:Y:S01]  /*0580*/  R2UR UR8, R12 ;  /* 0x000000000c0872ca */ /* 0x002fe200000e0000 */
[----:B--2---:R-:W-:-:S04]  /*0590*/  IMAD.MOV R6, RZ, RZ, -R3 ;  /* 0x000000ffff067224 */ /* 0x004fc800078e0a03 */
[----:B------:R-:W-:Y:S02]  /*05a0*/  IMAD R9, R6, R7, RZ ;  /* 0x0000000706097224 */ /* 0x000fe400078e02ff */
[----:B------:R-:W-:Y:S02]  /*05b0*/  IMAD.MOV.U32 R6, RZ, RZ, R8 ;  /* 0x000000ffff067224 */ /* 0x000fe400078e0008 */
[----:B------:R-:W-:Y:S01]  /*05c0*/  IMAD.HI.U32 R3, R3, R9, R2 ;  /* 0x0000000903037227 */ /* 0x000fe200078e0002 */
[----:B------:R-:W-:-:S05]  /*05d0*/  IABS R9, R64 ;  /* 0x0000004000097213 */ /* 0x000fca0000000000 */
[----:B------:R-:W-:-:S04]  /*05e0*/  IMAD.HI.U32 R3, R3, R6, RZ ;  /* 0x0000000603037227 */ /* 0x000fc800078e00ff */
[----:B------:R-:W-:Y:S01]  /*05f0*/  IMAD R0, R3, R0, R6 ;  /* 0x0000000003007224 */ /* 0x000fe200078e0206 */
[----:B------:R-:W-:Y:S04]  /*0600*/  BAR.SYNC.DEFER_BLOCKING 0x0 ;  /* 0x0000000000007b1d */ /* 0x000fe80000010000 */
[----:B------:R-:W-:-:S13]  /*0610*/  ISETP.GT.U32.AND P1, PT, R7, R0, PT ;  /* 0x000000000700720c */ /* 0x000fda0003f24070 */
[----:B------:R-:W-:Y:S02]  /*0620*/  @!P1 IMAD.IADD R0, R0, 0x1, -R7 ;  /* 0x0000000100009824 */ /* 0x000fe400078e0a07 */
[----:B------:R-:W-:Y:S01]  /*0630*/  @!P1 VIADD R3, R3, 0x1 ;  /* 0x0000000103039836 */ /* 0x000fe20000000000 */
[----:B------:R-:W-:Y:S02]  /*0640*/  ISETP.NE.AND P1, PT, R4, RZ, PT ;  /* 0x000000ff0400720c */ /* 0x000fe40003f25270 */
[----:B------:R-:W-:Y:S02]  /*0650*/  ISETP.GE.U32.AND P0, PT, R0, R7, PT ;  /* 0x000000070000720c */ /* 0x000fe40003f06070 */
[----:B------:R-:W-:-:S04]  /*0660*/  LOP3.LUT R0, R5, R4, RZ, 0x3c, !PT ;  /* 0x0000000405007212 */ /* 0x000fc800078e3cff */
[----:B------:R-:W-:Y:S01]  /*0670*/  ISETP.GE.AND P2, PT, R0, RZ, PT ;  /* 0x000000ff0000720c */ /* 0x000fe20003f46270 */
[----:B------:R-:W-:-:S06]  /*0680*/  VIADD R0, R64, 0x3f ;  /* 0x0000003f40007836 */ /* 0x000fcc0000000000 */
[----:B------:R-:W-:-:S04]  /*0690*/  @P0 VIADD R3, R3, 0x1 ;  /* 0x0000000103030836 */ /* 0x000fc80000000000 */
[----:B------:R-:W-:Y:S01]  /*06a0*/  IMAD.MOV.U32 R2, RZ, RZ, R3 ;  /* 0x000000ffff027224 */ /* 0x000fe200078e0003 */
[----:B------:R-:W-:-:S03]  /*06b0*/  SHF.R.S32.HI R3, RZ, 0x1f, R0 ;  /* 0x0000001fff037819 */ /* 0x000fc60000011400 */
[----:B------:R-:W-:Y:S01]  /*06c0*/  @!P2 IMAD.MOV R2, RZ, RZ, -R2 ;  /* 0x000000ffff02a224 */ /* 0x000fe200078e0a02 */
[----:B------:R-:W-:Y:S02]  /*06d0*/  @!P1 LOP3.LUT R2, RZ, R4, RZ, 0x33, !PT ;  /* 0x00000004ff029212 */ /* 0x000fe400078e33ff */
[----:B------:R-:W-:-:S03]  /*06e0*/  LEA.HI R3, R3, R0, RZ, 0x6 ;  /* 0x0000000003037211 */ /* 0x000fc600078f30ff */
[----:B------:R-:W-:Y:S02]  /*06f0*/  IMAD.SHL.U32 R8, R2, 0x8, RZ ;  /* 0x0000000802087824 */ /* 0x000fe400078e00ff */
[----:B------:R-:W-:-:S03]  /*0700*/  IMAD.MOV R2, RZ, RZ, -R2 ;  /* 0x000000ffff027224 */ /* 0x000fc600078e0a02 */
[----:B------:R-:W-:Y:S01]  /*0710*/  LEA.HI.SX32 R3, R3, -R8, 0x1a ;  /* 0x8000000803037211 */ /* 0x000fe200078fd2ff */
[----:B------:R-:W-:Y:S02]  /*0720*/  IMAD R10, R4, R2, R5 ;  /* 0x00000002040a7224 */ /* 0x000fe400078e0205 */
[----:B------:R-:W-:Y:S01]  /*0730*/  IMAD.MOV.U32 R2, RZ, RZ, RZ ;  /* 0x000000ffff027224 */ /* 0x000fe200078e00ff */
[----:B------:R-:W-:Y:S02]  /*0740*/  VIMNMX R11, PT, PT, R3, 0x8, PT ;  /* 0x00000008030b7848 */ /* 0x000fe40003fe0100 */
[----:B------:R-:W-:Y:S02]  /*0750*/  IABS R4, R10 ;  /* 0x0000000a00047213 */ /* 0x000fe40000000000 */
[----:B------:R-:W-:-:S04]  /*0760*/  IABS R7, R11 ;  /* 0x0000000b00077213 */ /* 0x000fc80000000000 */
[----:B------:R-:W0:Y:S08]  /*0770*/  I2F.RP R0, R7 ;  /* 0x0000000700007306 */ /* 0x000e300000209400 */
[----:B0-----:R-:W0:Y:S02]  /*0780*/  MUFU.RCP R0, R0 ;  /* 0x0000000000007308 */ /* 0x001e240000001000 */
[----:B0-----:R-:W-:-:S06]  /*0790*/  VIADD R3, R0, 0xffffffe ;  /* 0x0ffffffe00037836 */ /* 0x001fcc0000000000 */
[----:B------:R-:W0:Y:S02]  /*07a0*/  F2I.FTZ.U32.TRUNC.NTZ R3, R3 ;  /* 0x0000000300037305 */ /* 0x000e24000021f000 */
[----:B0-----:R-:W-:-:S04]  /*07b0*/  IMAD.MOV R6, RZ, RZ, -R3 ;  /* 0x000000ffff067224 */ /* 0x001fc800078e0a03 */
[----:B------:R-:W-:Y:S01]  /*07c0*/  IMAD R5, R6, R7, RZ ;  /* 0x0000000706057224 */ /* 0x000fe200078e02ff */
[----:B------:R-:W-:-:S03]  /*07d0*/  IABS R6, R11 ;  /* 0x0000000b00067213 */ /* 0x000fc60000000000 */
[----:B------:R-:W-:Y:S02]  /*07e0*/  IMAD.HI.U32 R2, R3, R5, R2 ;  /* 0x0000000503027227 */ /* 0x000fe400078e0002 */
[----:B------:R-:W0:Y:S02]  /*07f0*/  I2F.RP R3, R9 ;  /* 0x0000000900037306 */ /* 0x000e240000209400 */
[----:B------:R-:W-:Y:S02]  /*0800*/  IMAD.MOV.U32 R5, RZ, RZ, R4 ;  /* 0x000000ffff057224 */ /* 0x000fe400078e0004 */
[----:B------:R-:W-:Y:S02]  /*0810*/  IMAD.MOV R0, RZ, RZ, -R6 ;  /* 0x000000ffff007224 */ /* 0x000fe400078e0a06 */
[----:B------:R-:W-:Y:S02]  /*0820*/  IMAD.HI.U32 R2, R2, R5, RZ ;  /* 0x0000000502027227 */ /* 0x000fe400078e00ff */
[----:B------:R-:W1:Y:S02]  /*0830*/  I2F.RP R4, R137 ;  /* 0x0000008900047306 */ /* 0x000e640000209400 */
[----:B------:R-:W-:-:S05]  /*0840*/  IMAD R0, R2, R0, R5 ;  /* 0x0000000002007224 */ /* 0x000fca00078e0205 */
[----:B------:R-:W-:Y:S01]  /*0850*/  ISETP.GT.U32.AND P1, PT, R7, R0, PT ;  /* 0x000000000700720c */ /* 0x000fe20003f24070 */
[----:B0-----:R-:W0:Y:S08]  /*0860*/  MUFU.RCP R3, R3 ;  /* 0x0000000300037308 */ /* 0x001e300000001000 */
[----:B-1----:R-:W1:Y:S04]  /*0870*/  MUFU.RCP R4, R4 ;  /* 0x0000000400047308 */ /* 0x002e680000001000 */
[----:B------:R-:W-:-:S02]  /*0880*/  @!P1 IMAD.IADD R0, R0, 0x1, -R7 ;  /* 0x0000000100009824 */ /* 0x000fc400078e0a07 */
[----:B------:R-:W-:Y:S01]  /*0890*/  @!P1 VIADD R2, R2, 0x1 ;  /* 0x0000000102029836 */ /* 0x000fe20000000000 */
[----:B------:R-:W-:Y:S02]  /*08a0*/  ISETP.NE.AND P1, PT, R11, RZ, PT ;  /* 0x000000ff0b00720c */ /* 0x000fe40003f25270 */
[----:B------:R-:W-:Y:S01]  /*08b0*/  ISETP.GE.U32.AND P0, PT, R0, R7, PT ;  /* 0x000000070000720c */ /* 0x000fe20003f06070 */
[----:B0-----:R-:W-:Y:S01]  /*08c0*/  VIADD R6, R3, 0xffffffe ;  /* 0x0ffffffe03067836 */ /* 0x001fe20000000000 */
[----:B------:R-:W-:-:S03]  /*08d0*/  LOP3.LUT R0, R10, R11, RZ, 0x3c, !PT ;  /* 0x0000000b0a007212 */ /* 0x000fc600078e3cff */
[----:B------:R-:W0:Y:S01]  /*08e0*/  F2I.FTZ.U32.TRUNC.NTZ R3, R6 ;  /* 0x0000000600037305 */ /* 0x000e22000021f000 */
[----:B------:R-:W-:Y:S01]  /*08f0*/  ISETP.GE.AND P2, PT, R0, RZ, PT ;  /* 0x000000ff0000720c */ /* 0x000fe20003f46270 */
[----:B-1----:R-:W-:Y:S01]  /*0900*/  VIADD R5, R4, 0xffffffe ;  /* 0x0ffffffe04057836 */ /* 0x002fe20000000000 */
[----:B------:R-:W-:-:S05]  /*0910*/  SHF.R.U32.HI R0, RZ, 0x5, R13 ;  /* 0x00000005ff007819 */ /* 0x000fca000001160d */
[----:B------:R-:W-:Y:S01]  /*0920*/  @P0 VIADD R2, R2, 0x1 ;  /* 0x0000000102020836 */ /* 0x000fe20000000000 */
[----:B------:R-:W1:Y:S01]  /*0930*/  F2I.FTZ.U32.TRUNC.NTZ R5, R5 ;  /* 0x0000000500057305 */ /* 0x000e62000021f000 */
[----:B------:R-:W-:Y:S02]  /*0940*/  PLOP3.LUT P0, PT, PT, PT, UP1, 0x80, 0x8 ;  /* 0x000000000008781c */ /* 0x000fe40003f0f018 */
[----:B------:R-:W-:Y:S01]  /*0950*/  IMAD.MOV.U32 R4, RZ, RZ, R2 ;  /* 0x000000ffff047224 */ /* 0x000fe200078e0002 */
[----:B------:R-:W-:Y:S01]  /*0960*/  SHF.R.U32.HI R2, RZ, 0x6, R13 ;  /* 0x00000006ff027819 */ /* 0x000fe2000001160d */
[----:B0-----:R-:W-:Y:S01]  /*0970*/  IMAD.MOV R6, RZ, RZ, -R3 ;  /* 0x000000ffff067224 */ /* 0x001fe200078e0a03 */
[----:B------:R-:W-:Y:S01]  /*0980*/  R2UR UR14, R0 ;  /* 0x00000000000e72ca */ /* 0x000fe200000e0000 */
[----:B------:R-:W-:Y:S01]  /*0990*/  @!P2 IMAD.MOV R4, RZ, RZ, -R4 ;  /* 0x000000ffff04a224 */ /* 0x000fe200078e0a04 */
[----:B------:R-:W-:Y:S02]  /*09a0*/  SGXT.U32 R2, R2, 0x2 ;  /* 0x000000020202781a */ /* 0x000fe40000000000 */
[----:B------:R-:W-:-:S02]  /*09b0*/  @!P1 LOP3.LUT R4, RZ, R11, RZ, 0x33, !PT ;  /* 0x0000000bff049212 */ /* 0x000fc400078e33ff */
[----:B------:R-:W-:Y:S01]  /*09c0*/  ISETP.LT.AND P0, PT, R2, UR22, P0 ;  /* 0x0000001602007c0c */ /* 0x000fe20008701270 */
[----:B------:R-:W-:Y:S02]  /*09d0*/  IMAD.MOV.U32 R2, RZ, RZ, R6 ;  /* 0x000000ffff027224 */ /* 0x000fe400078e0006 */
[----:B-1----:R-:W-:Y:S02]  /*09e0*/  IMAD.MOV R6, RZ, RZ, -R5 ;  /* 0x000000ffff067224 */ /* 0x002fe400078e0a05 */
[----:B------:R-:W-:Y:S02]  /*09f0*/  IMAD R7, R2, R9, RZ ;  /* 0x0000000902077224 */ /* 0x000fe400078e02ff */
[----:B------:R-:W-:Y:S01]  /*0a00*/  IMAD.MOV R0, RZ, RZ, -R4 ;  /* 0x000000ffff007224 */ /* 0x000fe200078e0a04 */
[----:B------:R-:W-:Y:S01]  /*0a10*/  USHF.L.U32 UR4, UR14, 0x15, URZ ;  /* 0x000000150e047899 */ /* 0x000fe200080006ff */
[----:B------:R-:W-:Y:S01]  /*0a20*/  IMAD.MOV.U32 R2, RZ, RZ, RZ ;  /* 0x000000ffff027224 */ /* 0x000fe200078e00ff */
[----:B------:R-:W-:Y:S01]  /*0a30*/  USHF.L.U32 UR5, UR14, 0x5, URZ ;  /* 0x000000050e057899 */ /* 0x000fe200080006ff */
[----:B------:R-:W-:Y:S01]  /*0a40*/  IMAD.SHL.U32 R14, R4, 0x100, RZ ;  /* 0x00000100040e7824 */ /* 0x000fe200078e00ff */
[----:B------:R-:W-:Y:S01]  /*0a50*/  ULOP3.LUT UR4, UR4, 0x600000, URZ, 0xc0, !UPT ;  /* 0x0060000004047892 */ /* 0x000fe2000f8ec0ff */
[----:B------:R-:W-:Y:S01]  /*0a60*/  IMAD.MOV.U32 R4, RZ, RZ, R6 ;  /* 0x000000ffff047224 */ /* 0x000fe200078e0006 */
[----:B------:R-:W-:Y:S01]  /*0a70*/  ULOP3.LUT UR5, UR5, 0x80, URZ, 0xc0, !UPT ;  /* 0x0000008005057892 */ /* 0x000fe2000f8ec0ff */
[----:B------:R-:W-:Y:S01]  /*0a80*/  IMAD.HI.U32 R2, R3, R7, R2 ;  /* 0x0000000703027227 */ /* 0x000fe200078e0002 */
[----:B------:R-:W-:Y:S01]  /*0a90*/  LOP3.LUT R141, R14, R141, RZ, 0xfc, !PT ;  /* 0x0000008d0e8d7212 */ /* 0x000fe200078efcff */
[----:B------:R0:W-:Y:S01]  /*0aa0*/  STL [R1+0x1c0], R14 ;  /* 0x0001c00e01007387 */ /* 0x0001e20000100800 */
[----:B------:R-:W-:Y:S01]  /*0ab0*/  LOP3.LUT R3, R13, 0x3f, RZ, 0xc0, !PT ;  /* 0x0000003f0d037812 */ /* 0x000fe200078ec0ff */
[----:B------:R-:W-:Y:S01]  /*0ac0*/  IMAD R7, R4, R137, RZ ;  /* 0x0000008904077224 */ /* 0x000fe200078e02ff */
[----:B------:R-:W-:Y:S01]  /*0ad0*/  IABS R69, R141 ;  /* 0x0000008d00457213 */ /* 0x000fe20000000000 */
[----:B------:R-:W-:Y:S01]  /*0ae0*/  IMAD.MOV.U32 R4, RZ, RZ, RZ ;  /* 0x000000ffff047224 */ /* 0x000fe200078e00ff */
[----:B------:R-:W-:Y:S01]  /*0af0*/  LOP3.LUT R6, R141, 0xfe, RZ, 0xfc, !PT ;  /* 0x000000fe8d067812 */ /* 0x000fe200078efcff */
[----:B------:R-:W-:Y:S01]  /*0b00*/  IMAD R0, R11, R0, R10 ;  /* 0x000000000b007224 */ /* 0x000fe200078e020a */
[----:B------:R-:W-:Y:S01]  /*0b10*/  LOP3.LUT R75, R141, 0x4, RZ, 0xfc, !PT ;  /* 0x000000048d4b7812 */ /* 0x000fe200078efcff */
[----:B------:R-:W-:Y:S01]  /*0b20*/  IMAD.HI.U32 R140, R5, R7, R4 ;  /* 0x00000007058c7227 */ /* 0x000fe200078e0004 */
[----:B------:R-:W-:Y:S01]  /*0b30*/  IABS R71, R6 ;  /* 0x0000000600477213 */ /* 0x000fe20000000000 */
[----:B------:R-:W-:Y:S01]  /*0b40*/  UIADD3 UR10, UPT, UPT, UR5, UR4, UR8 ;  /* 0x00000004050a7290 */ /* 0x000fe2000fffe008 */
[----:B------:R-:W-:Y:S01]  /*0b50*/  IABS R68, R75 ;  /* 0x0000004b00447213 */ /* 0x000fe20000000000 */
[----:B------:R-:W-:Y:S01]  /*0b60*/  IMAD.IADD R0, R8, 0x1, R0 ;  /* 0x0000000108007824 */ /* 0x000fe200078e0200 */
[----:B------:R-:W-:-:S02]  /*0b70*/  LOP3.LUT R181, R141, 0x8, RZ, 0xfc, !PT ;  /* 0x000000088db57812 */ /* 0x000fc400078efcff */
[C---:B------:R-:W-:Y:S01]  /*0b80*/  LOP3.LUT R180, R141.reuse, 0xa, RZ, 0xfc, !PT ;  /* 0x0000000a8db47812 */ /* 0x040fe200078efcff */
[----:B------:R-:W-:Y:S01]  /*0b90*/  IMAD R10, R0, 0x40, R3 ;  /* 0x00000040000a7824 */ /* 0x000fe200078e0203 */
[----:B------:R-:W-:Y:S01]  /*0ba0*/  LOP3.LUT R3, R141, 0x2, RZ, 0xfc, !PT ;  /* 0x000000028d037812 */ /* 0x000fe200078efcff */
[C---:B------:R-:W-:Y:S01]  /*0bb0*/  IMAD.HI.U32 R0, R140.reuse, R69, RZ ;  /* 0x000000458c007227 */ /* 0x040fe200078e00ff */
[----:B------:R-:W-:Y:S02]  /*0bc0*/  IABS R178, R181 ;  /* 0x000000b500b27213 */ /* 0x000fe40000000000 */
[----:B------:R-:W-:Y:S01]  /*0bd0*/  ISETP.GE.AND P4, PT, R3, RZ, PT ;  /* 0x000000ff0300720c */ /* 0x000fe20003f86270 */
[----:B------:R-:W-:Y:S01]  /*0be0*/  IMAD.MOV R0, RZ, RZ, -R0 ;  /* 0x000000ffff007224 */ /* 0x000fe200078e0a00 */
[----:B------:R-:W-:Y:S01]  /*0bf0*/  IABS R185, R3 ;  /* 0x0000000300b97213 */ /* 0x000fe20000000000 */
[C---:B------:R-:W-:Y:S01]  /*0c00*/  IMAD.HI.U32 R3, R140.reuse, R71, RZ ;  /* 0x000000478c037227 */ /* 0x040fe200078e00ff */
[----:B------:R-:W-:Y:S01]  /*0c10*/  IABS R126, R180 ;  /* 0x000000b4007e7213 */ /* 0x000fe20000000000 */
[----:B------:R0:W-:Y:S01]  /*0c20*/  STL [R1+0x1c4], R10 ;  /* 0x0001c40a01007387 */ /* 0x0001e20000100800 */
[----:B------:R-:W-:Y:S01]  /*0c30*/  LOP3.LUT R177, R141, 0xc, RZ, 0xfc, !PT ;  /* 0x0000000c8db17812 */ /* 0x000fe200078efcff */
[----:B------:R-:W-:Y:S01]  /*0c40*/  IMAD R69, R137, R0, R69 ;  /* 0x0000000089457224 */ /* 0x000fe200078e0245 */
[----:B------:R-:W-:Y:S01]  /*0c50*/  LOP3.LUT R176, R141, 0xe, RZ, 0xfc, !PT ;  /* 0x0000000e8db07812 */ /* 0x000fe200078efcff */
[----:B------:R-:W-:Y:S01]  /*0c60*/  IMAD.MOV R4, RZ, RZ, -R3 ;  /* 0x000000ffff047224 */ /* 0x000fe200078e0a03 */
[----:B------:R-:W-:Y:S01]  /*0c70*/  IABS R173, R177 ;  /* 0x000000b100ad7213 */ /* 0x000fe20000000000 */
[----:B------:R-:W-:Y:S01]  /*0c80*/  IMAD.HI.U32 R0, R140, R185, RZ ;  /* 0x000000b98c007227 */ /* 0x000fe200078e00ff */
[----:B------:R-:W-:-:S02]  /*0c90*/  IABS R172, R176 ;  /* 0x000000b000ac7213 */ /* 0x000fc40000000000 */
[C---:B------:R-:W-:Y:S01]  /*0ca0*/  LOP3.LUT R127, R141.reuse, 0x12, RZ, 0xfc, !PT ;  /* 0x000000128d7f7812 */ /* 0x040fe200078efcff */
[C---:B------:R-:W-:Y:S01]  /*0cb0*/  IMAD.HI.U32 R3, R140.reuse, R68, RZ ;  /* 0x000000448c037227 */ /* 0x040fe200078e00ff */
[C---:B------:R-:W-:Y:S02]  /*0cc0*/  LOP3.LUT R174, R141.reuse, 0x14, RZ, 0xfc, !PT ;  /* 0x000000148dae7812 */ /* 0x040fe400078efcff */
[----:B------:R-:W-:Y:S01]  /*0cd0*/  IABS R165, R127 ;  /* 0x0000007f00a57213 */ /* 0x000fe20000000000 */
[----:B------:R-:W-:Y:S01]  /*0ce0*/  IMAD.MOV R0, RZ, RZ, -R0 ;  /* 0x000000ffff007224 */ /* 0x000fe200078e0a00 */
[----:B------:R-:W-:Y:S01]  /*0cf0*/  IABS R164, R174 ;  /* 0x000000ae00a47213 */ /* 0x000fe20000000000 */
[----:B------:R-:W-:Y:S01]  /*0d00*/  IMAD.MOV R3, RZ, RZ, -R3 ;  /* 0x000000ffff037224 */ /* 0x000fe200078e0a03 */
[----:B------:R-:W-:Y:S01]  /*0d10*/  LOP3.LUT R170, R141, 0x16, RZ, 0xfc, !PT ;  /* 0x000000168daa7812 */ /* 0x000fe200078efcff */
[----:B------:R-:W-:Y:S01]  /*0d20*/  IMAD R185, R137, R0, R185 ;  /* 0x0000000089b97224 */ /* 0x000fe200078e02b9 */
[----:B------:R-:W-:Y:S01]  /*0d30*/  LOP3.LUT R169, R141, 0x18, RZ, 0xfc, !PT ;  /* 0x000000188da97812 */ /* 0x000fe200078efcff */
[----:B------:R-:W-:Y:S01]  /*0d40*/  IMAD R68, R137, R3, R68 ;  /* 0x0000000389447224 */ /* 0x000fe200078e0244 */
[----:B------:R-:W-:Y:S01]  /*0d50*/  IABS R163, R170 ;  /* 0x000000aa00a37213 */ /* 0x000fe20000000000 */
[----:B------:R-:W-:Y:S01]  /*0d60*/  IMAD.HI.U32 R0, R140, R178, RZ ;  /* 0x000000b28c007227 */ /* 0x000fe200078e00ff */
[----:B------:R-:W-:-:S02]  /*0d70*/  IABS R70, R169 ;  /* 0x000000a900467213 */ /* 0x000fc40000000000 */
[----:B------:R-:W-:Y:S01]  /*0d80*/  ISETP.GE.AND P3, PT, R6, RZ, PT ;  /* 0x000000ff0600720c */ /* 0x000fe20003f66270 */
        /* <DEDUP_REMOVED lines=9> */
[----:B------:R-:W-:Y:S01]  /*0e20*/  IMAD.HI.U32 R0, R140, R173, RZ ;  /* 0x000000ad8c007227 */ /* 0x000fe200078e00ff */
[----:B------:R-:W-:-:S02]  /*0e30*/  IABS R179, R74 ;  /* 0x0000004a00b37213 */ /* 0x000fc40000000000 */
[----:B------:R-:W-:Y:S01]  /*0e40*/  IABS R171, R175 ;  /* 0x000000af00ab7213 */ /* 0x000fe20000000000 */
[----:B------:R-:W-:Y:S01]  /*0e50*/  IMAD R126, R137, R3, R126 ;  /* 0x00000003897e7224 */ /* 0x000fe200078e027e */
        /* <DEDUP_REMOVED lines=11> */
[----:B------:R-:W-:Y:S01]  /*0f10*/  LOP3.LUT R160, R141, 0x22, RZ, 0xfc, !PT ;  /* 0x000000228da07812 */ /* 0x000fe200078efcff */
[----:B------:R-:W-:Y:S01]  /*0f20*/  IMAD.HI.U32 R0, R140, R165, RZ ;  /* 0x000000a58c007227 */ /* 0x000fe200078e00ff */
[----:B------:R-:W-:-:S02]  /*0f30*/  IABS R151, R158 ;  /* 0x0000009e00977213 */ /* 0x000fc40000000000 */
[----:B------:R-:W-:Y:S01]  /*0f40*/  IABS R73, R161 ;  /* 0x000000a100497213 */ /* 0x000fe20000000000 */
[C---:B------:R-:W-:Y:S01]  /*0f50*/  IMAD.HI.U32 R3, R140.reuse, R164, RZ ;  /* 0x000000a48c037227 */ /* 0x040fe200078e00ff */
[C---:B------:R-:W-:Y:S02]  /*0f60*/  LOP3.LUT R157, R141.reuse, 0x26, RZ, 0xfc, !PT ;  /* 0x000000268d9d7812 */ /* 0x040fe400078efcff */
[----:B------:R-:W-:Y:S01]  /*0f70*/  IABS R152, R160 ;  /* 0x000000a000987213 */ /* 0x000fe20000000000 */
[----:B------:R-:W-:Y:S01]  /*0f80*/  IMAD.MOV R0, RZ, RZ, -R0 ;  /* 0x000000ffff007224 */ /* 0x000fe200078e0a00 */
[----:B------:R-:W-:Y:S01]  /*0f90*/  LOP3.LUT R155, R141, 0x28, RZ, 0xfc, !PT ;  /* 0x000000288d9b7812 */ /* 0x000fe200078efcff */
[----:B------:R-:W-:Y:S01]  /*0fa0*/  IMAD.MOV R3, RZ, RZ, -R3 ;  /* 0x000000ffff037224 */ /* 0x000fe200078e0a03 */
[----:B------:R-:W-:Y:S01]  /*0fb0*/  IABS R150, R157 ;  /* 0x0000009d00967213 */ /* 0x000fe20000000000 */
[----:B------:R-:W-:Y:S01]  /*0fc0*/  IMAD R165, R137, R0, R165 ;  /* 0x0000000089a57224 */ /* 0x000fe200078e02a5 */
[----:B------:R-:W-:Y:S01]  /*0fd0*/  PRMT R8, RZ, 0x7610, R8 ;  /* 0x00007610ff087816 */ /* 0x000fe20000000008 */
[----:B------:R-:W-:Y:S01]  /*0fe0*/  IMAD.HI.U32 R0, R140, R163, RZ ;  /* 0x000000a38c007227 */ /* 0x000fe200078e00ff */
[----:B------:R-:W-:-:S02]  /*0ff0*/  IABS R72, R155 ;  /* 0x0000009b00487213 */ /* 0x000fc40000000000 */
[----:B------:R-:W-:Y:S01]  /*1000*/  LOP3.LUT R154, R141, 0x2c, RZ, 0xfc, !PT ;  /* 0x0000002c8d9a7812 */ /* 0x000fe200078efcff */
[----:B------:R-:W-:Y:S01]  /*1010*/  IMAD R164, R137, R3, R164 ;  /* 0x0000000389a47224 */ /* 0x000fe200078e02a4 */
[----:B------:R0:W-:Y:S01]  /*1020*/  STL.S16 [R1+0xb0], R8 ;  /* 0x0000b00801007387 */ /* 0x0001e20000100600 */
[----:B------:R-:W-:Y:S01]  /*1030*/  IMAD.HI.U32 R3, R140, R70, RZ ;  /* 0x000000468c037227 */ /* 0x000fe200078e00ff */
[----:B------:R-:W-:Y:S02]  /*1040*/  LOP3.LUT R153, R141, 0x2a, RZ, 0xfc, !PT ;  /* 0x0000002a8d997812 */ /* 0x000fe400078efcff */
[----:B------:R-:W-:Y:S01]  /*1050*/  IABS R77, R154 ;  /* 0x0000009a004d7213 */ /* 0x000fe20000000000 */
[----:B------:R-:W-:Y:S01]  /*1060*/  IMAD.MOV R0, RZ, RZ, -R0 ;  /* 0x000000ffff007224 */ /* 0x000fe200078e0a00 */
[----:B------:R-:W-:Y:S01]  /*1070*/  IABS R96, R153 ;  /* 0x0000009900607213 */ /* 0x000fe20000000000 */
[----:B------:R-:W-:Y:S01]  /*1080*/  IMAD.MOV R5, RZ, RZ, -R3 ;  /* 0x000000ffff057224 */ /* 0x000fe200078e0a03 */
[----:B------:R-:W-:Y:S01]  /*1090*/  ISETP.GE.AND P2, PT, R10, RZ, PT ;  /* 0x000000ff0a00720c */ /* 0x000fe20003f46270 */
[----:B------:R-:W-:Y:S01]  /*10a0*/  IMAD.MOV.U32 R3, RZ, RZ, R6 ;  /* 0x000000ffff037224 */ /* 0x000fe200078e0006 */
[----:B------:R-:W-:Y:S01]  /*10b0*/  LOP3.LUT R7, R43, 0x8, RZ, 0xfc, !PT ;  /* 0x000000082b077812 */ /* 0x000fe200078efcff */
[----:B------:R-:W-:-:S02]  /*10c0*/  IMAD R163, R137, R0, R163 ;  /* 0x0000000089a37224 */ /* 0x000fc400078e02a3 */
[----:B------:R-:W-:-:S04]  /*10d0*/  IMAD.HI.U32 R0, R140, R159, RZ ;  /* 0x0000009f8c007227 */ /* 0x000fc800078e00ff */
[----:B------:R-:W-:-:S04]  /*10e0*/  IMAD.HI.U32 R2, R2, R3, RZ ;  /* 0x0000000302027227 */ /* 0x000fc800078e00ff */
[----:B------:R-:W-:Y:S02]  /*10f0*/  IMAD.MOV R0, RZ, RZ, -R0 ;  /* 0x000000ffff007224 */ /* 0x000fe400078e0a00 */
[----:B------:R-:W-:Y:S02]  /*1100*/  IMAD.MOV R2, RZ, RZ, -R2 ;  /* 0x000000ffff027224 */ /* 0x000fe400078e0a02 */
[----:B------:R-:W-:Y:S02]  /*1110*/  IMAD R71, R137, R4, R71 ;  /* 0x0000000489477224 */ /* 0x000fe400078e0247 */
[----:B------:R-:W-:-:S04]  /*1120*/  IMAD.HI.U32 R4, R140, R179, RZ ;  /* 0x000000b38c047227 */ /* 0x000fc800078e00ff */
[----:B------:R-:W-:Y:S02]  /*1130*/  IMAD R159, R137, R0, R159 ;  /* 0x00000000899f7224 */ /* 0x000fe400078e029f */
[C---:B------:R-:W-:Y:S02]  /*1140*/  IMAD R0, R9.reuse, R2, R3 ;  /* 0x0000000209007224 */ /* 0x040fe400078e0203 */
[----:B------:R-:W-:Y:S02]  /*1150*/  IMAD.MOV R4, RZ, RZ, -R4 ;  /* 0x000000ffff047224 */ /* 0x000fe400078e0a04 */
[----:B------:R-:W-:Y:S01]  /*1160*/  IMAD.HI.U32 R2, R140, R156, RZ ;  /* 0x0000009c8c027227 */ /* 0x000fe200078e00ff */
[----:B------:R-:W-:-:S03]  /*1170*/  ISETP.GT.U32.AND P1, PT, R9, R0, PT ;  /* 0x000000000900720c */ /* 0x000fc60003f24070 */
[----:B------:R-:W-:Y:S02]  /*1180*/  IMAD R179, R137, R4, R179 ;  /* 0x0000000489b37224 */ /* 0x000fe400078e02b3 */
[----:B------:R-:W-:-:S04]  /*1190*/  IMAD.HI.U32 R4, R140, R171, RZ ;  /* 0x000000ab8c047227 */ /* 0x000fc800078e00ff */
[----:B------:R-:W-:Y:S02]  /*11a0*/  IMAD.MOV R4, RZ, RZ, -R4 ;  /* 0x000000ffff047224 */ /* 0x000fe400078e0a04 */
[----:B------:R-:W-:Y:S02]  /*11b0*/  IMAD.MOV R2, RZ, RZ, -R2 ;  /* 0x000000ffff027224 */ /* 0x000fe400078e0a02 */
[----:B------:R-:W-:Y:S02]  /*11c0*/  IMAD R171, R137, R4, R171 ;  /* 0x0000000489ab7224 */ /* 0x000fe400078e02ab */
[----:B------:R-:W-:-:S04]  /*11d0*/  IMAD.HI.U32 R4, R140, R162, RZ ;  /* 0x000000a28c047227 */ /* 0x000fc800078e00ff */
[----:B------:R-:W-:Y:S02]  /*11e0*/  @!P1 IMAD.IADD R0, R0, 0x1, -R9 ;  /* 0x0000000100009824 */ /* 0x000fe400078e0a09 */
[----:B------:R-:W-:Y:S02]  /*11f0*/  IMAD.MOV R4, RZ, RZ, -R4 ;  /* 0x000000ffff047224 */ /* 0x000fe400078e0a04 */
[----:B------:R-:W-:Y:S01]  /*1200*/  IMAD R156, R137, R2, R156 ;  /* 0x00000002899c7224 */ /* 0x000fe200078e029c */
[----:B------:R-:W-:Y:S01]  /*1210*/  ISETP.GT.U32.AND P1, PT, R9, R0, PT ;  /* 0x000000000900720c */ /* 0x000fe20003f24070 */
[----:B------:R-:W-:-:S04]  /*1220*/  IMAD.HI.U32 R2, R140, R151, RZ ;  /* 0x000000978c027227 */ /* 0x000fc800078e00ff */
[----:B------:R-:W-:-:S04]  /*1230*/  IMAD.HI.U32 R3, R140, R73, RZ ;  /* 0x000000498c037227 */ /* 0x000fc800078e00ff */
[----:B------:R-:W-:Y:S02]  /*1240*/  IMAD R162, R137, R4, R162 ;  /* 0x0000000489a27224 */ /* 0x000fe400078e02a2 */
[----:B------:R-:W-:-:S04]  /*1250*/  IMAD.HI.U32 R4, R140, R152, RZ ;  /* 0x000000988c047227 */ /* 0x000fc800078e00ff */
[----:B------:R-:W-:Y:S02]  /*1260*/  IMAD.MOV R2, RZ, RZ, -R2 ;  /* 0x000000ffff027224 */ /* 0x000fe400078e0a02 */
[----:B------:R-:W-:Y:S02]  /*1270*/  IMAD.MOV R6, RZ, RZ, -R3 ;  /* 0x000000ffff067224 */ /* 0x000fe400078e0a03 */
[----:B------:R-:W-:-:S04]  /*1280*/  IMAD.HI.U32 R3, R140, R150, RZ ;  /* 0x000000968c037227 */ /* 0x000fc800078e00ff */
[----:B------:R-:W-:Y:S02]  /*1290*/  IMAD.MOV R4, RZ, RZ, -R4 ;  /* 0x000000ffff047224 */ /* 0x000fe400078e0a04 */
[----:B------:R-:W-:Y:S02]  /*12a0*/  IMAD R151, R137, R2, R151 ;  /* 0x0000000289977224 */ /* 0x000fe400078e0297 */
[----:B------:R-:W-:-:S04]  /*12b0*/  IMAD.HI.U32 R2, R140, R72, RZ ;  /* 0x000000488c027227 */ /* 0x000fc800078e00ff */
[----:B------:R-:W-:Y:S02]  /*12c0*/  IMAD.MOV R3, RZ, RZ, -R3 ;  /* 0x000000ffff037224 */ /* 0x000fe400078e0a03 */
[C---:B------:R-:W-:Y:S02]  /*12d0*/  IMAD R152, R137.reuse, R4, R152 ;  /* 0x0000000489987224 */ /* 0x040fe400078e0298 */
[----:B------:R-:W-:Y:S02]  /*12e0*/  IMAD.MOV R4, RZ, RZ, -R2 ;  /* 0x000000ffff047224 */ /* 0x000fe400078e0a02 */
[----:B------:R-:W-:Y:S02]  /*12f0*/  IMAD R150, R137, R3, R150 ;  /* 0x0000000389967224 */ /* 0x000fe400078e0296 */
[----:B------:R-:W-:Y:S01]  /*1300*/  @!P1 IMAD.IADD R0, R0, 0x1, -R9 ;  /* 0x0000000100009824 */ /* 0x000fe200078e0a09 */
[----:B------:R-:W-:Y:S01]  /*1310*/  ISETP.NE.AND P1, PT, R64, RZ, PT ;  /* 0x000000ff4000720c */ /* 0x000fe20003f25270 */
[----:B------:R-:W-:-:S04]  /*1320*/  IMAD.HI.U32 R3, R140, R77, RZ ;  /* 0x0000004d8c037227 */ /* 0x000fc800078e00ff */
[----:B------:R-:W-:Y:S02]  /*1330*/  IMAD R72, R137, R4, R72 ;  /* 0x0000000489487224 */ /* 0x000fe400078e0248 */
[----:B------:R-:W-:Y:S02]  /*1340*/  IMAD.MOV.U32 R4, RZ, RZ, R0 ;  /* 0x000000ffff047224 */ /* 0x000fe400078e0000 */
[----:B------:R-:W-:-:S04]  /*1350*/  IMAD.HI.U32 R2, R140, R96, RZ ;  /* 0x000000608c027227 */ /* 0x000fc800078e00ff */
[----:B------:R-:W-:Y:S02]  /*1360*/  IMAD.MOV R0, RZ, RZ, -R3 ;  /* 0x000000ffff007224 */ /* 0x000fe400078e0a03 */
[----:B------:R-:W-:Y:S02]  /*1370*/  IMAD.MOV R2, RZ, RZ, -R2 ;  /* 0x000000ffff027224 */ /* 0x000fe400078e0a02 */
[----:B------:R-:W-:Y:S02]  /*1380*/  IMAD R77, R137, R0, R77 ;  /* 0x00000000894d7224 */ /* 0x000fe400078e024d */
[----:B------:R-:W-:Y:S02]  /*1390*/  IMAD R3, R43, UR12, RZ ;  /* 0x0000000c2b037c24 */ /* 0x000fe4000f8e02ff */
[----:B------:R-:W-:Y:S02]  /*13a0*/  IMAD.U32 R0, RZ, RZ, UR12 ;  /* 0x0000000cff007e24 */ /* 0x000fe4000f8e00ff */
[C---:B------:R-:W-:Y:S01]  /*13b0*/  IMAD R70, R137.reuse, R5, R70 ;  /* 0x0000000589467224 */ /* 0x040fe200078e0246 */
[----:B------:R-:W-:Y:S01]  /*13c0*/  PRMT R5, RZ, 0x7610, R5 ;  /* 0x00007610ff057816 */ /* 0x000fe20000000005 */
[----:B------:R-:W-:-:S02]  /*13d0*/  IMAD R73, R137, R6, R73 ;  /* 0x0000000689497224 */ /* 0x000fc400078e0249 */
[----:B------:R-:W-:Y:S01]  /*13e0*/  @!P2 IMAD.MOV R4, RZ, RZ, -R4 ;  /* 0x000000ffff04a224 */ /* 0x000fe200078e0a04 */
[----:B------:R-:W-:Y:S01]  /*13f0*/  @!P1 LOP3.LUT R4, RZ, R64, RZ, 0x33, !PT ;  /* 0x00000040ff049212 */ /* 0x000fe200078e33ff */
[----:B------:R-:W-:Y:S01]  /*1400*/  IMAD R96, R137, R2, R96 ;  /* 0x0000000289607224 */ /* 0x000fe200078e0260 */
[----:B------:R-:W-:Y:S01]  /*1410*/  LOP3.LUT P2, RZ, R13, 0xff, RZ, 0xc0, !PT ;  /* 0x000000ff0dff7812 */ /* 0x000fe2000784c0ff */
[----:B------:R-:W-:Y:S02]  /*1420*/  IMAD.U32 R2, RZ, RZ, UR12 ;  /* 0x0000000cff027e24 */ /* 0x000fe4000f8e00ff */
[----:B------:R-:W-:Y:S02]  /*1430*/  IMAD.U32 R6, RZ, RZ, UR12 ;  /* 0x0000000cff067e24 */ /* 0x000fe4000f8e00ff */
[----:B------:R-:W-:Y:S01]  /*1440*/  IMAD R37, R0, 0x4, R3 ;  /* 0x0000000400257824 */ /* 0x000fe200078e0203 */
[----:B0-----:R-:W-:Y:S07]  /*1450*/  BRA.U UP0, `(.L_x_5) ;  /* 0x0000000100187547 */ /* 0x001fee000b800000 */
[----:B------:R-:W-:Y:S01]  /*1460*/  ELECT P1, URZ, PT ;  /* 0x0000000000ff782f */ /* 0x000fe20003820000 */
[----:B------:R-:W-:Y:S01]  /*1470*/  IMAD.MOV.U32 R0, RZ, RZ, 0x1 ;  /* 0x00000001ff007424 */ /* 0x000fe200078e00ff */
[----:B------:R-:W-:Y:S01]  /*1480*/  UMOV UR4, 0x40 ;  /* 0x0000004000047882 */ /* 0x000fe20000000000 */
[----:B------:R-:W-:Y:S01]  /*1490*/  UVIRTCOUNT.DEALLOC.SMPOOL 0x80 ;  /* 0x000000800000784c */ /* 0x000fe20000000000 */
[----:B------:R-:W-:-:S09]  /*14a0*/  ULEA UR4, UR7, UR4, 0x18 ;  /* 0x0000000407047291 */ /* 0x000fd2000f8ec0ff */
[----:B------:R0:W-:Y:S03]  /*14b0*/  @P1 STS.U8 [UR4], R0 ;  /* 0x00000000ff001988 */ /* 0x0001e60008000004 */
.L_x_5:
[----:B------:R-:W-:Y:S01]  /*14c0*/  STTM.16dp32bit_t0_t15.x64 tmem[UR10], RZ ;  /* 0x000000ff000079ed */ /* 0x000fe20008b0000a */
[----:B------:R-:W-:Y:S01]  /*14d0*/  STTM.16dp32bit_t16_t31.x64 tmem[UR10+0x40], RZ ;  /* 0x000040ff000079ed */ /* 0x000fe20008b2000a */
[----:B------:R-:W1:Y:S02]  /*14e0*/  FENCE.VIEW.ASYNC.T ;  /* 0x00000000000073c6 */ /* 0x000e640000000200 */
[----:B-1----:R-:W-:Y:S01]  /*14f0*/  VOTEU.ALL UP2, P2 ;  /* 0x0000000000ff7886 */ /* 0x002fe20001040000 */
[----:B------:R-:W-:Y:S01]  /*1500*/  VOTEU.ALL UP3, P2 ;  /* 0x0000000000ff7886 */ /* 0x000fe20001060000 */
[----:B------:R-:W-:Y:S01]  /*1510*/  IMAD R64, R4, UR15, RZ ;  /* 0x0000000f04407c24 */ /* 0x000fe2000f8e02ff */
[----:B------:R-:W-:Y:S01]  /*1520*/  PLOP3.LUT P1, PT, PT, PT, UP1, 0x80, 0x8 ;  /* 0x000000000008781c */ /* 0x000fe20003f2f018 */
[----:B------:R-:W-:Y:S01]  /*1530*/  IMAD.MOV.U32 R83, RZ, RZ, R5 ;  /* 0x000000ffff537224 */ /* 0x000fe200078e0005 */
[----:B------:R-:W-:-:S04]  /*1540*/  @!UP2 UIADD3 UR4, UPT, UPT, -UR11, 0x100000, URZ ;  /* 0x001000000b04a890 */ /* 0x000fc8000fffe1ff */
[----:B------:R-:W-:Y:S02]  /*1550*/  @!UP2 USHF.L.U32 UR5, UR4, 0xb, URZ ;  /* 0x0000000b0405a899 */ /* 0x000fe400080006ff */
[----:B------:R-:W-:Y:S01]  /*1560*/  @!UP2 USHF.L.U32 UR4, UR4, 0x1, URZ ;  /* 0x000000010404a899 */ /* 0x000fe200080006ff */
[----:B------:R-:W-:Y:S01]  /*1570*/  BAR.SYNC.DEFER_BLOCKING 0x0 ;  /* 0x0000000000007b1d */ /* 0x000fe20000010000 */
[----:B------:R-:W-:Y:S01]  /*1580*/  IADD3 R66, P5, PT, R64, UR16, RZ ;  /* 0x0000001040427c10 */ /* 0x000fe2000ffbe0ff */
[----:B------:R-:W-:Y:S01]  /*1590*/  IMAD R5, R2, 0x4, R37 ;  /* 0x0000000402057824 */ /* 0x000fe200078e0225 */
[----:B------:R-:W-:Y:S02]  /*15a0*/  ISETP.LT.AND P1, PT, R7, UR22, P1 ;  /* 0x0000001607007c0c */ /* 0x000fe40008f21270 */
[----:B------:R-:W-:Y:S01]  /*15b0*/  LEA.HI.X.SX32 R64, R64, UR17, 0x1, P5 ;  /* 0x0000001140407c11 */ /* 0x000fe2000a8f0eff */
[----:B------:R-:W-:Y:S01]  /*15c0*/  IMAD R9, R6, 0x8, R5 ;  /* 0x0000000806097824 */ /* 0x000fe200078e0205 */
[-C--:B0-----:R-:W-:Y:S01]  /*15d0*/  IADD3 R0, P5, PT, R3, R66.reuse, RZ ;  /* 0x0000004203007210 */ /* 0x081fe20007fbe0ff */
[----:B------:R-:W-:Y:S01]  /*15e0*/  IMAD.U32 R10, RZ, RZ, UR12 ;  /* 0x0000000cff0a7e24 */ /* 0x000fe2000f8e00ff */
[----:B------:R-:W-:Y:S01]  /*15f0*/  IADD3 R2, P6, PT, R5, R66, RZ ;  /* 0x0000004205027210 */ /* 0x000fe20007fde0ff */
[----:B------:R-:W-:Y:S01]  /*1600*/  IMAD.U32 R12, RZ, RZ, UR12 ;  /* 0x0000000cff0c7e24 */ /* 0x000fe2000f8e00ff */
[-C--:B------:R-:W-:Y:S01]  /*1610*/  LEA.HI.X.SX32 R3, R3, R64.reuse, 0x1, P5 ;  /* 0x0000004003037211 */ /* 0x080fe200028f0eff */
[----:B------:R-:W-:Y:S01]  /*1620*/  @P0 IMAD.MOV.U32 R6, RZ, RZ, R0 ;  /* 0x000000ffff060224 */ /* 0x000fe200078e0000 */
[----:B------:R-:W-:Y:S01]  /*1630*/  LEA.HI.X.SX32 R4, R5, R64, 0x1, P6 ;  /* 0x0000004005047211 */ /* 0x000fe200030f0eff */
[----:B------:R0:W-:Y:S01]  /*1640*/  STL [R1+0x1cc], R0 ;  /* 0x0001cc0001007387 */ /* 0x0001e20000100800 */
[C---:B------:R-:W-:Y:S01]  /*1650*/  LOP3.LUT R13, R43.reuse, 0x20, RZ, 0xfc, !PT ;  /* 0x000000202b0d7812 */ /* 0x040fe200078efcff */
[----:B------:R-:W-:Y:S01]  /*1660*/  @P0 IMAD.MOV.U32 R7, RZ, RZ, R3 ;  /* 0x000000ffff070224 */ /* 0x000fe200078e0003 */
[----:B------:R-:W-:Y:S01]  /*1670*/  LOP3.LUT R16, R43, 0x18, RZ, 0xfc, !PT ;  /* 0x000000182b107812 */ /* 0x000fe200078efcff */
[----:B------:R-:W-:Y:S01]  /*1680*/  STL [R1+0x1c8], R3 ;  /* 0x0001c80301007387 */ /* 0x000fe20000100800 */
[----:B------:R-:W-:-:S02]  /*1690*/  PRMT R15, RZ, 0x7610, R15 ;  /* 0x00007610ff0f7816 */ /* 0x000fc4000000000f */
[----:B------:R-:W-:Y:S01]  /*16a0*/  PRMT R14, RZ, 0x7610, R14 ;  /* 0x00007610ff0e7816 */ /* 0x000fe2000000000e */
[----:B------:R-:W-:Y:S01]  /*16b0*/  IMAD.U32 R18, RZ, RZ, UR12 ;  /* 0x0000000cff127e24 */ /* 0x000fe2000f8e00ff */
[C---:B------:R-:W-:Y:S01]  /*16c0*/  LOP3.LUT R19, R43.reuse, 0x38, RZ, 0xfc, !PT ;  /* 0x000000382b137812 */ /* 0x040fe200078efcff */
[----:B------:R-:W1:Y:S02]  /*16d0*/  FENCE.VIEW.ASYNC.S ;  /* 0x00000000000073c6 */ /* 0x000e640000000000 */
[----:B-1----:R1:W2:Y:S02]  /*16e0*/  @!UP3 SYNCS.EXCH.64 URZ, [UR6], UR4 ;  /* 0x0000000406ffb5b2 */ /* 0x0022a40008000100 */
[----:B--2---:R-:W-:Y:S01]  /*16f0*/  BAR.SYNC.DEFER_BLOCKING 0x0 ;  /* 0x0000000000007b1d */ /* 0x004fe20000010000 */
[----:B------:R-:W-:Y:S01]  /*1700*/  IMAD.U32 R20, RZ, RZ, UR12 ;  /* 0x0000000cff147e24 */ /* 0x000fe2000f8e00ff */
[----:B------:R-:W-:Y:S02]  /*1710*/  LOP3.LUT R21, R43, 0x30, RZ, 0xfc, !PT ;  /* 0x000000302b157812 */ /* 0x000fe400078efcff */
[----:B------:R-:W-:-:S02]  /*1720*/  PRMT R22, RZ, 0x7610, R22 ;  /* 0x00007610ff167816 */ /* 0x000fc40000000016 */
[----:B------:R-:W-:Y:S01]  /*1730*/  PRMT R23, RZ, 0x7610, R23 ;  /* 0x00007610ff177816 */ /* 0x000fe20000000017 */
[----:B------:R-:W-:Y:S01]  /*1740*/  IMAD.U32 R24, RZ, RZ, UR12 ;  /* 0x0000000cff187e24 */ /* 0x000fe2000f8e00ff */
[C---:B------:R-:W-:Y:S02]  /*1750*/  LOP3.LUT R25, R43.reuse, 0x50, RZ, 0xfc, !PT ;  /* 0x000000502b197812 */ /* 0x040fe400078efcff */
[C---:B------:R-:W-:Y:S01]  /*1760*/  LOP3.LUT R26, R43.reuse, 0x48, RZ, 0xfc, !PT ;  /* 0x000000482b1a7812 */ /* 0x040fe200078efcff */
[----:B------:R-:W-:Y:S01]  /*1770*/  IMAD.U32 R28, RZ, RZ, UR12 ;  /* 0x0000000cff1c7e24 */ /* 0x000fe2000f8e00ff */
[C---:B------:R-:W-:Y:S01]  /*1780*/  LOP3.LUT R34, R43.reuse, 0x58, RZ, 0xfc, !PT ;  /* 0x000000582b227812 */ /* 0x040fe200078efcff */
[----:B------:R-:W-:Y:S01]  /*1790*/  IMAD.U32 R30, RZ, RZ, UR12 ;  /* 0x0000000cff1e7e24 */ /* 0x000fe2000f8e00ff */
[C---:B------:R-:W-:Y:S01]  /*17a0*/  LOP3.LUT R31, R43.reuse, 0x68, RZ, 0xfc, !PT ;  /* 0x000000682b1f7812 */ /* 0x040fe200078efcff */
[----:B------:R-:W-:Y:S01]  /*17b0*/  IMAD.U32 R32, RZ, RZ, UR12 ;  /* 0x0000000cff207e24 */ /* 0x000fe2000f8e00ff */
[----:B------:R-:W-:Y:S01]  /*17c0*/  LOP3.LUT R33, R43, 0x60, RZ, 0xfc, !PT ;  /* 0x000000602b217812 */ /* 0x000fe200078efcff */
[----:B------:R-:W2:Y:S01]  /*17d0*/  LDCU UR7, c[0x0][0x3b0] ;  /* 0x00007600ff0777ac */ /* 0x000ea20008000800 */
[----:B------:R3:W4:Y:S04]  /*17e0*/  @P0 LDG.E.U8 R8, desc[UR20][R6.64] ;  /* 0x0000001406080981 */ /* 0x000728000c1e1100 */
[----:B------:R-:W-:Y:S04]  /*17f0*/  STL [R1+0x1d4], R2 ;  /* 0x0001d40201007387 */ /* 0x000fe80000100800 */
[----:B------:R-:W-:Y:S01]  /*1800*/  STL [R1+0x1d0], R4 ;  /* 0x0001d00401007387 */ /* 0x000fe20000100800 */
[----:B---3--:R-:W-:-:S02]  /*1810*/  @P1 IMAD.MOV.U32 R6, RZ, RZ, R2 ;  /* 0x000000ffff061224 */ /* 0x008fc400078e0002 */
[----:B------:R-:W-:Y:S01]  /*1820*/  @P1 IMAD.MOV.U32 R7, RZ, RZ, R4 ;  /* 0x000000ffff071224 */ /* 0x000fe200078e0004 */
[----:B------:R-:W-:-:S04]  /*1830*/  LOP3.LUT R5, R43, 0x10, RZ, 0xfc, !PT ;  /* 0x000000102b057812 */ /* 0x000fc800078efcff */
[----:B------:R3:W2:Y:S01]  /*1840*/  @P1 LDG.E.U8 R83, desc[UR20][R6.64] ;  /* 0x0000001406531981 */ /* 0x0006a2000c1e1100 */
[----:B------:R-:W-:Y:S02]  /*1850*/  PLOP3.LUT P1, PT, PT, PT, UP1, 0x80, 0x8 ;  /* 0x000000000008781c */ /* 0x000fe40003f2f018 */
[----:B------:R-:W-:Y:S02]  /*1860*/  PLOP3.LUT P5, PT, PT, PT, UP1, 0x80, 0x8 ;  /* 0x000000000008781c */ /* 0x000fe40003faf018 */
[----:B------:R-:W-:Y:S02]  /*1870*/  ISETP.LT.AND P1, PT, R5, UR22, P1 ;  /* 0x0000001605007c0c */ /* 0x000fe40008f21270 */
[C---:B------:R-:W-:Y:S02]  /*1880*/  IADD3 R5, P6, PT, R9.reuse, R66, RZ ;  /* 0x0000004209057210 */ /* 0x040fe40007fde0ff */
[----:B------:R-:W-:Y:S02]  /*1890*/  ISETP.LT.AND P5, PT, R16, UR22, P5 ;  /* 0x0000001610007c0c */ /* 0x000fe4000afa1270 */
[----:B---3--:R-:W-:-:S02]  /*18a0*/  LEA.HI.X.SX32 R6, R9, R64, 0x1, P6 ;  /* 0x0000004009067211 */ /* 0x008fc400030f0eff */
[----:B0-----:R-:W-:Y:S01]  /*18b0*/  PRMT R0, RZ, 0x7610, R0 ;  /* 0x00007610ff007816 */ /* 0x001fe20000000000 */
[----:B----4-:R0:W-:Y:S01]  /*18c0*/  @P0 STL [R1+0xb0], R8 ;  /* 0x0000b00801000387 */ /* 0x0101e20000100800 */
[----:B------:R-:W-:-:S03]  /*18d0*/  PLOP3.LUT P0, PT, PT, PT, UP1, 0x80, 0x8 ;  /* 0x000000000008781c */ /* 0x000fc60003f0f018 */
[----:B------:R-:W-:Y:S01]  /*18e0*/  STL [R1+0x1dc], R5 ;  /* 0x0001dc0501007387 */ /* 0x000fe20000100800 */
[----:B------:R-:W-:-:S03]  /*18f0*/  ISETP.LT.AND P0, PT, R13, UR22, P0 ;  /* 0x000000160d007c0c */ /* 0x000fc60008701270 */
[----:B------:R-:W-:Y:S01]  /*1900*/  STL [R1+0x1d8], R6 ;  /* 0x0001d80601007387 */ /* 0x000fe20000100800 */
[----:B0-----:R-:W-:-:S04]  /*1910*/  IMAD.U32 R8, RZ, RZ, UR12 ;  /* 0x0000000cff087e24 */ /* 0x001fc8000f8e00ff */
[----:B------:R-:W-:-:S04]  /*1920*/  IMAD R41, R8, 0x4, R9 ;  /* 0x0000000408297824 */ /* 0x000fc800078e0209 */
[----:B------:R-:W-:-:S04]  /*1930*/  IMAD R11, R10, 0x4, R41 ;  /* 0x000000040a0b7824 */ /* 0x000fc800078e0229 */
[----:B------:R-:W-:Y:S01]  /*1940*/  IMAD R13, R12, 0x8, R11 ;  /* 0x000000080c0d7824 */ /* 0x000fe200078e020b */
[C---:B------:R-:W-:Y:S01]  /*1950*/  IADD3 R7, P6, PT, R11.reuse, R66, RZ ;  /* 0x000000420b077210 */ /* 0x040fe20007fde0ff */
[----:B------:R-:W-:Y:S02]  /*1960*/  @P1 IMAD.MOV.U32 R12, RZ, RZ, R5 ;  /* 0x000000ffff0c1224 */ /* 0x000fe400078e0005 */
[----:B------:R-:W-:Y:S01]  /*1970*/  IMAD R45, R10, 0x4, R13 ;  /* 0x000000040a2d7824 */ /* 0x000fe200078e020d */
[----:B------:R-:W-:Y:S02]  /*1980*/  LEA.HI.X.SX32 R8, R11, R64, 0x1, P6 ;  /* 0x000000400b087211 */ /* 0x000fe400030f0eff */
[----:B------:R-:W-:-:S04]  /*1990*/  IADD3 R9, P6, PT, R13, R66, RZ ;  /* 0x000000420d097210 */ /* 0x000fc80007fde0ff */
[----:B------:R-:W-:Y:S01]  /*19a0*/  LEA.HI.X.SX32 R10, R13, R64, 0x1, P6 ;  /* 0x000000400d0a7211 */ /* 0x000fe200030f0eff */
[----:B------:R-:W-:-:S05]  /*19b0*/  @P1 IMAD.MOV.U32 R13, RZ, RZ, R6 ;  /* 0x000000ffff0d1224 */ /* 0x000fca00078e0006 */
[----:B------:R0:W3:Y:S04]  /*19c0*/  @P1 LDG.E.U8 R15, desc[UR20][R12.64] ;  /* 0x000000140c0f1981 */ /* 0x0000e8000c1e1100 */
[----:B------:R4:W-:Y:S04]  /*19d0*/  STL [R1+0x1e4], R7 ;  /* 0x0001e40701007387 */ /* 0x0009e80000100800 */
[----:B------:R-:W-:Y:S01]  /*19e0*/  STL [R1+0x1e0], R8 ;  /* 0x0001e00801007387 */ /* 0x000fe20000100800 */
[----:B0-----:R-:W-:Y:S02]  /*19f0*/  @P5 IMAD.MOV.U32 R12, RZ, RZ, R7 ;  /* 0x000000ffff0c5224 */ /* 0x001fe400078e0007 */
[----:B------:R-:W-:-:S05]  /*1a00*/  @P5 IMAD.MOV.U32 R13, RZ, RZ, R8 ;  /* 0x000000ffff0d5224 */ /* 0x000fca00078e0008 */
[----:B------:R0:W2:Y:S04]  /*1a10*/  @P5 LDG.E.U8 R0, desc[UR20][R12.64] ;  /* 0x000000140c005981 */ /* 0x0000a8000c1e1100 */
[----:B------:R-:W-:Y:S04]  /*1a20*/  STL [R1+0x1ec], R9 ;  /* 0x0001ec0901007387 */ /* 0x000fe80000100800 */
[----:B------:R-:W-:Y:S01]  /*1a30*/  STL [R1+0x1e8], R10 ;  /* 0x0001e80a01007387 */ /* 0x000fe20000100800 */
[----:B0-----:R-:W-:Y:S02]  /*1a40*/  @P0 IMAD.MOV.U32 R12, RZ, RZ, R9 ;  /* 0x000000ffff0c0224 */ /* 0x001fe400078e0009 */
[----:B------:R-:W-:-:S05]  /*1a50*/  @P0 IMAD.MOV.U32 R13, RZ, RZ, R10 ;  /* 0x000000ffff0d0224 */ /* 0x000fca00078e000a */
[----:B------:R-:W2:Y:S01]  /*1a60*/  @P0 LDG.E.U8 R14, desc[UR20][R12.64] ;  /* 0x000000140c0e0981 */ /* 0x000ea2000c1e1100 */
[----:B------:R-:W-:Y:S01]  /*1a70*/  IMAD.U32 R16, RZ, RZ, UR12 ;  /* 0x0000000cff107e24 */ /* 0x000fe2000f8e00ff */
[----:B------:R-:W-:Y:S02]  /*1a80*/  LOP3.LUT R11, R43, 0x28, RZ, 0xfc, !PT ;  /* 0x000000282b0b7812 */ /* 0x000fe400078efcff */
[----:B------:R-:W-:Y:S02]  /*1a90*/  PLOP3.LUT P1, PT, PT, PT, UP1, 0x80, 0x8 ;  /* 0x000000000008781c */ /* 0x000fe40003f2f018 */
[----:B------:R-:W-:Y:S02]  /*1aa0*/  PLOP3.LUT P0, PT, PT, PT, UP1, 0x80, 0x8 ;  /* 0x000000000008781c */ /* 0x000fe40003f0f018 */
[----:B------:R-:W-:Y:S02]  /*1ab0*/  ISETP.LT.AND P1, PT, R11, UR22, P1 ;  /* 0x000000160b007c0c */ /* 0x000fe40008f21270 */
[----:B------:R-:W-:-:S02]  /*1ac0*/  PLOP3.LUT P5, PT, PT, PT, UP1, 0x80, 0x8 ;  /* 0x000000000008781c */ /* 0x000fc40003faf018 */
[----:B------:R-:W-:Y:S02]  /*1ad0*/  ISETP.LT.AND P0, PT, R19, UR22, P0 ;  /* 0x0000001613007c0c */ /* 0x000fe40008701270 */
[----:B------:R-:W-:Y:S02]  /*1ae0*/  ISETP.LT.AND P5, PT, R21, UR22, P5 ;  /* 0x0000001615007c0c */ /* 0x000fe4000afa1270 */
[----:B----4-:R-:W-:Y:S01]  /*1af0*/  PRMT R7, RZ, 0x7610, R7 ;  /* 0x00007610ff077816 */ /* 0x010fe20000000007 */
[----:B--2---:R0:W-:Y:S04]  /*1b00*/  STL [R1+0xbc], R14 ;  /* 0x0000bc0e01007387 */ /* 0x0041e80000100800 */
[----:B---3--:R2:W-:Y:S01]  /*1b10*/  STL [R1+0xb4], R15 ;  /* 0x0000b40f01007387 */ /* 0x0085e20000100800 */
[----:B0-----:R-:W-:-:S04]  /*1b20*/  IMAD.U32 R14, RZ, RZ, UR12 ;  /* 0x0000000cff0e7e24 */ /* 0x001fc8000f8e00ff */
[----:B--2---:R-:W-:-:S04]  /*1b30*/  IMAD R15, R14, 0x4, R45 ;  /* 0x000000040e0f7824 */ /* 0x004fc800078e022d */
[----:B------:R-:W-:Y:S01]  /*1b40*/  IMAD R17, R16, 0x8, R15 ;  /* 0x0000000810117824 */ /* 0x000fe200078e020f */
[----:B------:R-:W-:-:S03]  /*1b50*/  IADD3 R11, P6, PT, R15, R66, RZ ;  /* 0x000000420f0b7210 */ /* 0x000fc60007fde0ff */
[----:B------:R-:W-:Y:S01]  /*1b60*/  IMAD R47, R18, 0x4, R17 ;  /* 0x00000004122f7824 */ /* 0x000fe200078e0211 */
[----:B------:R-:W-:Y:S01]  /*1b70*/  LEA.HI.X.SX32 R12, R15, R64, 0x1, P6 ;  /* 0x000000400f0c7211 */ /* 0x000fe200030f0eff */
[----:B------:R-:W-:Y:S01]  /*1b80*/  @P1 IMAD.MOV.U32 R18, RZ, RZ, R11 ;  /* 0x000000ffff121224 */ /* 0x000fe200078e000b */
[C---:B------:R-:W-:Y:S01]  /*1b90*/  IADD3 R13, P6, PT, R17.reuse, R66, RZ ;  /* 0x00000042110d7210 */ /* 0x040fe20007fde0ff */
[----:B------:R-:W-:Y:S01]  /*1ba0*/  IMAD R19, R20, 0x4, R47 ;  /* 0x0000000414137824 */ /* 0x000fe200078e022f */
[----:B------:R-:W-:Y:S02]  /*1bb0*/  STL [R1+0x1f4], R11 ;  /* 0x0001f40b01007387 */ /* 0x000fe40000100800 */
[----:B------:R-:W-:Y:S01]  /*1bc0*/  LEA.HI.X.SX32 R14, R17, R64, 0x1, P6 ;  /* 0x00000040110e7211 */ /* 0x000fe200030f0eff */
[----:B------:R-:W-:Y:S01]  /*1bd0*/  IMAD R21, R16, 0x8, R19 ;  /* 0x0000000810157824 */ /* 0x000fe200078e0213 */
[C---:B------:R-:W-:Y:S01]  /*1be0*/  IADD3 R15, P6, PT, R19.reuse, R66, RZ ;  /* 0x00000042130f7210 */ /* 0x040fe20007fde0ff */
[----:B------:R0:W-:Y:S03]  /*1bf0*/  STL [R1+0x1f0], R12 ;  /* 0x0001f00c01007387 */ /* 0x0001e60000100800 */
[----:B------:R-:W-:Y:S01]  /*1c00*/  LEA.HI.X.SX32 R16, R19, R64, 0x1, P6 ;  /* 0x0000004013107211 */ /* 0x000fe200030f0eff */
[----:B------:R-:W-:-:S05]  /*1c10*/  @P1 IMAD.MOV.U32 R19, RZ, RZ, R12 ;  /* 0x000000ffff131224 */ /* 0x000fca00078e000c */
[----:B------:R2:W3:Y:S01]  /*1c20*/  @P1 LDG.E.U8 R7, desc[UR20][R18.64] ;  /* 0x0000001412071981 */ /* 0x0004e2000c1e1100 */
[----:B0-----:R-:W-:Y:S02]  /*1c30*/  IMAD.MOV.U32 R12, RZ, RZ, R23 ;  /* 0x000000ffff0c7224 */ /* 0x001fe400078e0017 */
[----:B--2---:R-:W-:Y:S02]  /*1c40*/  @P5 IMAD.MOV.U32 R18, RZ, RZ, R13 ;  /* 0x000000ffff125224 */ /* 0x004fe400078e000d */
[----:B------:R-:W-:-:S05]  /*1c50*/  @P5 IMAD.MOV.U32 R19, RZ, RZ, R14 ;  /* 0x000000ffff135224 */ /* 0x000fca00078e000e */
[----:B------:R0:W2:Y:S04]  /*1c60*/  @P5 LDG.E.U8 R22, desc[UR20][R18.64] ;  /* 0x0000001412165981 */ /* 0x0000a8000c1e1100 */
[----:B------:R4:W-:Y:S01]  /*1c70*/  STL [R1+0x1fc], R13 ;  /* 0x0001fc0d01007387 */ /* 0x0009e20000100800 */
[----:B------:R-:W-:-:S03]  /*1c80*/  LOP3.LUT R17, R43, 0x40, RZ, 0xfc, !PT ;  /* 0x000000402b117812 */ /* 0x000fc600078efcff */
[----:B------:R-:W-:Y:S01]  /*1c90*/  STL [R1+0x1f8], R14 ;  /* 0x0001f80e01007387 */ /* 0x000fe20000100800 */
[----:B------:R-:W-:Y:S01]  /*1ca0*/  PLOP3.LUT P1, PT, PT, PT, UP1, 0x80, 0x8 ;  /* 0x000000000008781c */ /* 0x000fe20003f2f018 */
[----:B0-----:R-:W-:Y:S02]  /*1cb0*/  @P0 IMAD.MOV.U32 R18, RZ, RZ, R15 ;  /* 0x000000ffff120224 */ /* 0x001fe400078e000f */
[----:B------:R-:W-:Y:S01]  /*1cc0*/  STL [R1+0x204], R15 ;  /* 0x0002040f01007387 */ /* 0x000fe20000100800 */
[----:B------:R-:W-:-:S03]  /*1cd0*/  @P0 IMAD.MOV.U32 R19, RZ, RZ, R16 ;  /* 0x000000ffff130224 */ /* 0x000fc600078e0010 */
[----:B------:R-:W-:Y:S01]  /*1ce0*/  STL [R1+0x200], R16 ;  /* 0x0002001001007387 */ /* 0x000fe20000100800 */
[----:B------:R-:W-:Y:S01]  /*1cf0*/  IMAD R49, R20, 0x4, R21 ;  /* 0x0000000414317824 */ /* 0x000fe200078e0215 */
[----:B------:R-:W-:Y:S02]  /*1d00*/  ISETP.LT.AND P1, PT, R17, UR22, P1 ;  /* 0x0000001611007c0c */ /* 0x000fe40008f21270 */
[----:B------:R0:W3:Y:S01]  /*1d10*/  @P0 LDG.E.U8 R12, desc[UR20][R18.64] ;  /* 0x00000014120c0981 */ /* 0x0000e2000c1e1100 */
[----:B------:R-:W-:Y:S02]  /*1d20*/  PLOP3.LUT P0, PT, PT, PT, UP1, 0x80, 0x8 ;  /* 0x000000000008781c */ /* 0x000fe40003f0f018 */
[----:B------:R-:W-:Y:S02]  /*1d30*/  IADD3 R17, P6, PT, R21, R66, RZ ;  /* 0x0000004215117210 */ /* 0x000fe40007fde0ff */
[----:B------:R-:W-:Y:S02]  /*1d40*/  PLOP3.LUT P5, PT, PT, PT, UP1, 0x80, 0x8 ;  /* 0x000000000008781c */ /* 0x000fe40003faf018 */
[----:B------:R-:W-:-:S02]  /*1d50*/  ISETP.LT.AND P0, PT, R25, UR22, P0 ;  /* 0x0000001619007c0c */ /* 0x000fc40008701270 */
[----:B0-----:R-:W-:Y:S02]  /*1d60*/  LEA.HI.X.SX32 R18, R21, R64, 0x1, P6 ;  /* 0x0000004015127211 */ /* 0x001fe400030f0eff */
[----:B------:R-:W-:Y:S02]  /*1d70*/  ISETP.LT.AND P5, PT, R26, UR22, P5 ;  /* 0x000000161a007c0c */ /* 0x000fe4000afa1270 */
[----:B----4-:R-:W-:Y:S02]  /*1d80*/  PRMT R13, RZ, 0x7610, R13 ;  /* 0x00007610ff0d7816 */ /* 0x010fe4000000000d */
[----:B------:R-:W-:Y:S01]  /*1d90*/  PRMT R2, RZ, 0x7610, R2 ;  /* 0x00007610ff027816 */ /* 0x000fe20000000002 */
[----:B------:R-:W-:Y:S01]  /*1da0*/  IMAD.U32 R26, RZ, RZ, UR12 ;  /* 0x0000000cff1a7e24 */ /* 0x000fe2000f8e00ff */
[----:B------:R-:W-:Y:S02]  /*1db0*/  PRMT R3, RZ, 0x7610, R3 ;  /* 0x00007610ff037816 */ /* 0x000fe40000000003 */
[----:B------:R-:W-:-:S02]  /*1dc0*/  PRMT R6, RZ, 0x7610, R6 ;  /* 0x00007610ff067816 */ /* 0x000fc40000000006 */
[----:B------:R-:W-:Y:S02]  /*1dd0*/  PRMT R5, RZ, 0x7610, R5 ;  /* 0x00007610ff057816 */ /* 0x000fe40000000005 */
[----:B------:R-:W-:Y:S02]  /*1de0*/  PRMT R10, RZ, 0x7610, R10 ;  /* 0x00007610ff0a7816 */ /* 0x000fe4000000000a */
[----:B------:R-:W-:-:S04]  /*1df0*/  LOP3.LUT R230, R141, 0x2e, RZ, 0xfc, !PT ;  /* 0x0000002e8de67812 */ /* 0x000fc800078efcff */
[----:B------:R-:W-:Y:S02]  /*1e00*/  IABS R149, R230 ;  /* 0x000000e600957213 */ /* 0x000fe40000000000 */
[----:B------:R-:W-:Y:S02]  /*1e10*/  PRMT R9, RZ, 0x7610, R9 ;  /* 0x00007610ff097816 */ /* 0x000fe40000000009 */
[----:B------:R-:W-:Y:S02]  /*1e20*/  PRMT R11, RZ, 0x7610, R11 ;  /* 0x00007610ff0b7816 */ /* 0x000fe4000000000b */
[----:B------:R-:W-:Y:S01]  /*1e30*/  PRMT R4, RZ, 0x7610, R4 ;  /* 0x00007610ff047816 */ /* 0x000fe20000000004 */
[----:B--2---:R0:W-:Y:S02]  /*1e40*/  STL [R1+0xd4], R22 ;  /* 0x0000d41601007387 */ /* 0x0041e40000100800 */
[----:B0-----:R-:W-:-:S04]  /*1e50*/  IMAD.U32 R22, RZ, RZ, UR12 ;  /* 0x0000000cff167e24 */ /* 0x001fc8000f8e00ff */
[----:B------:R-:W-:-:S04]  /*1e60*/  IMAD R23, R22, 0x4, R49 ;  /* 0x0000000416177824 */ /* 0x000fc800078e0231 */
[----:B------:R-:W-:Y:S01]  /*1e70*/  IMAD R25, R24, 0x8, R23 ;  /* 0x0000000818197824 */ /* 0x000fe200078e0217 */
[----:B------:R-:W-:-:S04]  /*1e80*/  IADD3 R19, P6, PT, R23, R66, RZ ;  /* 0x0000004217137210 */ /* 0x000fc80007fde0ff */
[----:B------:R-:W-:Y:S02]  /*1e90*/  LEA.HI.X.SX32 R20, R23, R64, 0x1, P6 ;  /* 0x0000004017147211 */ /* 0x000fe400030f0eff */
[C---:B------:R-:W-:Y:S01]  /*1ea0*/  IADD3 R21, P6, PT, R25.reuse, R66, RZ ;  /* 0x0000004219157210 */ /* 0x040fe20007fde0ff */
[----:B------:R-:W-:Y:S02]  /*1eb0*/  IMAD R51, R22, 0x4, R25 ;  /* 0x0000000416337824 */ /* 0x000fe400078e0219 */
[----:B------:R-:W-:Y:S01]  /*1ec0*/  @P1 IMAD.MOV.U32 R24, RZ, RZ, R17 ;  /* 0x000000ffff181224 */ /* 0x000fe200078e0011 */
[----:B------:R-:W-:Y:S01]  /*1ed0*/  LEA.HI.X.SX32 R22, R25, R64, 0x1, P6 ;  /* 0x0000004019167211 */ /* 0x000fe200030f0eff */
[----:B------:R-:W-:-:S05]  /*1ee0*/  @P1 IMAD.MOV.U32 R25, RZ, RZ, R18 ;  /* 0x000000ffff191224 */ /* 0x000fca00078e0012 */
[----:B------:R0:W2:Y:S01]  /*1ef0*/  @P1 LDG.E.U8 R13, desc[UR20][R24.64] ;  /* 0x00000014180d1981 */ /* 0x0000a2000c1e1100 */
[----:B------:R-:W-:Y:S02]  /*1f00*/  IMAD R27, R26, 0x4, R51 ;  /* 0x000000041a1b7824 */ /* 0x000fe400078e0233 */
[----:B0-----:R-:W-:Y:S02]  /*1f10*/  @P5 IMAD.MOV.U32 R24, RZ, RZ, R19 ;  /* 0x000000ffff185224 */ /* 0x001fe400078e0013 */
[----:B------:R-:W-:-:S05]  /*1f20*/  @P5 IMAD.MOV.U32 R25, RZ, RZ, R20 ;  /* 0x000000ffff195224 */ /* 0x000fca00078e0014 */
[----:B------:R0:W4:Y:S01]  /*1f30*/  @P5 LDG.E.U8 R2, desc[UR20][R24.64] ;  /* 0x0000001418025981 */ /* 0x000122000c1e1100 */
[----:B------:R-:W-:Y:S01]  /*1f40*/  IMAD R29, R28, 0x8, R27 ;  /* 0x000000081c1d7824 */ /* 0x000fe200078e021b */
[----:B------:R-:W-:Y:S02]  /*1f50*/  PLOP3.LUT P1, PT, PT, PT, UP1, 0x80, 0x8 ;  /* 0x000000000008781c */ /* 0x000fe40003f2f018 */
[----:B------:R-:W-:Y:S01]  /*1f60*/  IADD3 R23, P6, PT, R27, R66, RZ ;  /* 0x000000421b177210 */ /* 0x000fe20007fde0ff */
[----:B0-----:R-:W-:Y:S02]  /*1f70*/  @P0 IMAD.MOV.U32 R24, RZ, RZ, R21 ;  /* 0x000000ffff180224 */ /* 0x001fe400078e0015 */
[----:B------:R-:W-:Y:S01]  /*1f80*/  @P0 IMAD.MOV.U32 R25, RZ, RZ, R22 ;  /* 0x000000ffff190224 */ /* 0x000fe200078e0016 */
[----:B------:R-:W-:Y:S01]  /*1f90*/  ISETP.LT.AND P1, PT, R34, UR22, P1 ;  /* 0x0000001622007c0c */ /* 0x000fe20008f21270 */
[----:B------:R-:W-:-:S03]  /*1fa0*/  IMAD R53, R30, 0x4, R29 ;  /* 0x000000041e357824 */ /* 0x000fc600078e021d */
[----:B------:R0:W2:Y:S01]  /*1fb0*/  @P0 LDG.E.U8 R3, desc[UR20][R24.64] ;  /* 0x0000001418030981 */ /* 0x0000a2000c1e1100 */
[----:B------:R-:W-:Y:S02]  /*1fc0*/  PLOP3.LUT P0, PT, PT, PT, UP1, 0x80, 0x8 ;  /* 0x000000000008781c */ /* 0x000fe40003f0f018 */
[----:B------:R-:W-:Y:S02]  /*1fd0*/  PLOP3.LUT P5, PT, PT, PT, UP1, 0x80, 0x8 ;  /* 0x000000000008781c */ /* 0x000fe40003faf018 */
[----:B------:R-:W-:Y:S01]  /*1fe0*/  ISETP.LT.AND P0, PT, R31, UR22, P0 ;  /* 0x000000161f007c0c */ /* 0x000fe20008701270 */
[----:B------:R-:W-:Y:S01]  /*1ff0*/  IMAD R31, R32, 0x4, R53 ;  /* 0x00000004201f7824 */ /* 0x000fe200078e0235 */
[----:B0-----:R-:W-:Y:S02]  /*2000*/  LEA.HI.X.SX32 R24, R27, R64, 0x1, P6 ;  /* 0x000000401b187211 */ /* 0x001fe400030f0eff */
[----:B------:R-:W-:Y:S02]  /*2010*/  IADD3 R25, P6, PT, R29, R66, RZ ;  /* 0x000000421d197210 */ /* 0x000fe40007fde0ff */
[----:B------:R-:W-:-:S02]  /*2020*/  ISETP.LT.AND P5, PT, R33, UR22, P5 ;  /* 0x0000001621007c0c */ /* 0x000fc4000afa1270 */
[----:B------:R-:W-:Y:S02]  /*2030*/  LEA.HI.X.SX32 R26, R29, R64, 0x1, P6 ;  /* 0x000000401d1a7211 */ /* 0x000fe400030f0eff */
[C---:B------:R-:W-:Y:S01]  /*2040*/  IADD3 R27, P6, PT, R31.reuse, R66, RZ ;  /* 0x000000421f1b7210 */ /* 0x040fe20007fde0ff */
[----:B------:R-:W-:Y:S02]  /*2050*/  IMAD R33, R28, 0x8, R31 ;  /* 0x000000081c217824 */ /* 0x000fe400078e021f */
[----:B------:R-:W-:Y:S01]  /*2060*/  @P1 IMAD.MOV.U32 R30, RZ, RZ, R23 ;  /* 0x000000ffff1e1224 */ /* 0x000fe200078e0017 */
[----:B------:R-:W-:Y:S01]  /*2070*/  LEA.HI.X.SX32 R28, R31, R64, 0x1, P6 ;  /* 0x000000401f1c7211 */ /* 0x000fe200030f0eff */
[----:B------:R-:W-:-:S05]  /*2080*/  @P1 IMAD.MOV.U32 R31, RZ, RZ, R24 ;  /* 0x000000ffff1f1224 */ /* 0x000fca00078e0018 */
[----:B------:R0:W2:Y:S02]  /*2090*/  @P1 LDG.E.U8 R6, desc[UR20][R30.64] ;  /* 0x000000141e061981 */ /* 0x0000a4000c1e1100 */
[----:B0-----:R-:W-:Y:S02]  /*20a0*/  @P5 IMAD.MOV.U32 R30, RZ, RZ, R25 ;  /* 0x000000ffff1e5224 */ /* 0x001fe400078e0019 */
[----:B------:R-:W-:-:S05]  /*20b0*/  @P5 IMAD.MOV.U32 R31, RZ, RZ, R26 ;  /* 0x000000ffff1f5224 */ /* 0x000fca00078e001a */
[----:B------:R0:W2:Y:S01]  /*20c0*/  @P5 LDG.E.U8 R5, desc[UR20][R30.64] ;  /* 0x000000141e055981 */ /* 0x0000a2000c1e1100 */
[----:B------:R-:W-:Y:S01]  /*20d0*/  LOP3.LUT R34, R43, 0x70, RZ, 0xfc, !PT ;  /* 0x000000702b227812 */ /* 0x000fe200078efcff */
[----:B0-----:R-:W-:Y:S02]  /*20e0*/  @P0 IMAD.MOV.U32 R30, RZ, RZ, R27 ;  /* 0x000000ffff1e0224 */ /* 0x001fe400078e001b */
[----:B------:R-:W-:-:S05]  /*20f0*/  @P0 IMAD.MOV.U32 R31, RZ, RZ, R28 ;  /* 0x000000ffff1f0224 */ /* 0x000fca00078e001c */
[----:B------:R0:W2:Y:S01]  /*2100*/  @P0 LDG.E.U8 R10, desc[UR20][R30.64] ;  /* 0x000000141e0a0981 */ /* 0x0000a2000c1e1100 */
[----:B------:R-:W-:Y:S02]  /*2110*/  PLOP3.LUT P0, PT, PT, PT, UP1, 0x80, 0x8 ;  /* 0x000000000008781c */ /* 0x000fe40003f0f018 */
[C---:B------:R-:W-:Y:S02]  /*2120*/  IADD3 R29, P1, PT, R33.reuse, R66, RZ ;  /* 0x00000042211d7210 */ /* 0x040fe40007f3e0ff */
[----:B------:R-:W-:Y:S01]  /*2130*/  ISETP.LT.AND P0, PT, R34, UR22, P0 ;  /* 0x0000001622007c0c */ /* 0x000fe20008701270 */
[----:B------:R-:W-:Y:S01]  /*2140*/  STL [R1+0x20c], R17 ;  /* 0x00020c1101007387 */ /* 0x000fe20000100800 */
[----:B------:R-:W-:Y:S02]  /*2150*/  IMAD.U32 R34, RZ, RZ, UR12 ;  /* 0x0000000cff227e24 */ /* 0x000fe4000f8e00ff */
[----:B------:R-:W-:Y:S01]  /*2160*/  IMAD R55, R32, 0x4, R33 ;  /* 0x0000000420377824 */ /* 0x000fe200078e0221 */
[----:B------:R-:W-:Y:S01]  /*2170*/  STL [R1+0x208], R18 ;  /* 0x0002081201007387 */ /* 0x000fe20000100800 */
[----:B0-----:R-:W-:-:S02]  /*2180*/  LEA.HI.X.SX32 R30, R33, R64, 0x1, P1 ;  /* 0x00000040211e7211 */ /* 0x001fc400008f0eff */
[----:B------:R-:W-:Y:S01]  /*2190*/  LOP3.LUT R31, R43, 0x78, RZ, 0xfc, !PT ;  /* 0x000000782b1f7812 */ /* 0x000fe200078efcff */
[----:B------:R-:W-:Y:S01]  /*21a0*/  STL [R1+0x214], R19 ;  /* 0x0002141301007387 */ /* 0x000fe20000100800 */
[----:B------:R-:W-:-:S03]  /*21b0*/  PLOP3.LUT P1, PT, PT, PT, UP1, 0x80, 0x8 ;  /* 0x000000000008781c */ /* 0x000fc60003f2f018 */
[----:B------:R-:W-:Y:S01]  /*21c0*/  STL [R1+0x210], R20 ;  /* 0x0002101401007387 */ /* 0x000fe20000100800 */
[----:B------:R-:W-:-:S03]  /*21d0*/  IMAD R33, R34, 0x4, R55 ;  /* 0x0000000422217824 */ /* 0x000fc600078e0237 */
[----:B------:R-:W-:Y:S01]  /*21e0*/  STL [R1+0x21c], R21 ;  /* 0x00021c1501007387 */ /* 0x000fe20000100800 */
[----:B------:R-:W-:-:S03]  /*21f0*/  ISETP.LT.AND P1, PT, R31, UR22, P1 ;  /* 0x000000161f007c0c */ /* 0x000fc60008f21270 */
[----:B------:R-:W-:Y:S04]  /*2200*/  STL [R1+0x218], R22 ;  /* 0x0002181601007387 */ /* 0x000fe80000100800 */
[----:B------:R-:W-:Y:S01]  /*2210*/  STL [R1+0x224], R23 ;  /* 0x0002241701007387 */ /* 0x000fe20000100800 */
[----:B------:R-:W-:-:S03]  /*2220*/  IMAD.HI.U32 R32, R140, R149, RZ ;  /* 0x000000958c207227 */ /* 0x000fc600078e00ff */
[----:B------:R-:W-:Y:S01]  /*2230*/  STL [R1+0x220], R24 ;  /* 0x0002201801007387 */ /* 0x000fe20000100800 */
[----:B------:R-:W-:-:S03]  /*2240*/  @P0 IMAD.MOV.U32 R34, RZ, RZ, R29 ;  /* 0x000000ffff220224 */ /* 0x000fc600078e001d */
[----:B------:R-:W-:Y:S01]  /*2250*/  STL [R1+0x22c], R25 ;  /* 0x00022c1901007387 */ /* 0x000fe20000100800 */
[----:B------:R-:W-:Y:S01]  /*2260*/  @P0 IMAD.MOV.U32 R35, RZ, RZ, R30 ;  /* 0x000000ffff230224 */ /* 0x000fe200078e001e */
[----:B------:R-:W-:Y:S02]  /*2270*/  IADD3 R31, P6, PT, R33, R66, RZ ;  /* 0x00000042211f7210 */ /* 0x000fe40007fde0ff */
[----:B------:R-:W-:Y:S01]  /*2280*/  STL [R1+0x228], R26 ;  /* 0x0002281a01007387 */ /* 0x000fe20000100800 */
[----:B------:R-:W-:-:S03]  /*2290*/  PLOP3.LUT P5, PT, PT, PT, UP1, 0x80, 0x8 ;  /* 0x000000000008781c */ /* 0x000fc60003faf018 */
[----:B------:R-:W-:Y:S01]  /*22a0*/  STL [R1+0x234], R27 ;  /* 0x0002341b01007387 */ /* 0x000fe20000100800 */
[----:B------:R-:W-:-:S03]  /*22b0*/  IMAD.MOV R36, RZ, RZ, -R32 ;  /* 0x000000ffff247224 */ /* 0x000fc600078e0a20 */
[----:B------:R0:W-:Y:S01]  /*22c0*/  STL [R1+0x230], R28 ;  /* 0x0002301c01007387 */ /* 0x0001e20000100800 */
[----:B------:R-:W-:-:S03]  /*22d0*/  LEA.HI.X.SX32 R32, R33, R64, 0x1, P6 ;  /* 0x0000004021207211 */ /* 0x000fc600030f0eff */
[----:B------:R1:W2:Y:S01]  /*22e0*/  @P0 LDG.E.U8 R9, desc[UR20][R34.64] ;  /* 0x0000001422090981 */ /* 0x0002a2000c1e1100 */
[----:B0-----:R-:W-:-:S04]  /*22f0*/  LOP3.LUT R28, R43, 0x4, RZ, 0xfc, !PT ;  /* 0x000000042b1c7812 */ /* 0x001fc800078efcff */
[----:B------:R-:W-:Y:S02]  /*2300*/  ISETP.LT.AND P0, PT, R28, UR22, P5 ;  /* 0x000000161c007c0c */ /* 0x000fe4000af01270 */
[----:B------:R-:W-:Y:S02]  /*2310*/  LOP3.LUT R28, R43, 0x14, RZ, 0xfc, !PT ;  /* 0x000000142b1c7812 */ /* 0x000fe400078efcff */
[----:B------:R-:W-:Y:S01]  /*2320*/  PLOP3.LUT P5, PT, PT, PT, UP1, 0x80, 0x8 ;  /* 0x000000000008781c */ /* 0x000fe20003faf018 */
[----:B------:R-:W-:Y:S01]  /*2330*/  @P1 IMAD.MOV.U32 R38, RZ, RZ, R31 ;  /* 0x000000ffff261224 */ /* 0x000fe200078e001f */
[C---:B------:R-:W-:Y:S01]  /*2340*/  IADD3 R33, P6, PT, R37.reuse, R66, RZ ;  /* 0x0000004225217210 */ /* 0x040fe20007fde0ff */
[----:B------:R-:W-:Y:S01]  /*2350*/  @P1 IMAD.MOV.U32 R39, RZ, RZ, R32 ;  /* 0x000000ffff271224 */ /* 0x000fe200078e0020 */
[----:B------:R-:W-:Y:S02]  /*2360*/  ISETP.LT.AND P5, PT, R28, UR22, P5 ;  /* 0x000000161c007c0c */ /* 0x000fe4000afa1270 */
[----:B-1----:R-:W-:-:S02]  /*2370*/  LEA.HI.X.SX32 R34, R37, R64, 0x1, P6 ;  /* 0x0000004025227211 */ /* 0x002fc400030f0eff */
[----:B------:R0:W2:Y:S01]  /*2380*/  @P1 LDG.E.U8 R11, desc[UR20][R38.64] ;  /* 0x00000014260b1981 */ /* 0x0000a2000c1e1100 */
[----:B------:R-:W-:Y:S01]  /*2390*/  IADD3 R35, P1, PT, R41, R66, RZ ;  /* 0x0000004229237210 */ /* 0x000fe20007f3e0ff */
[----:B------:R-:W-:-:S03]  /*23a0*/  IMAD R149, R137, R36, R149 ;  /* 0x0000002489957224 */ /* 0x000fc600078e0295 */
[----:B------:R-:W-:Y:S01]  /*23b0*/  LEA.HI.X.SX32 R36, R41, R64, 0x1, P1 ;  /* 0x0000004029247211 */ /* 0x000fe200008f0eff */
[----:B------:R1:W-:Y:S01]  /*23c0*/  STL [R1+0x23c], R29 ;  /* 0x00023c1d01007387 */ /* 0x0003e20000100800 */
[----:B0-----:R-:W-:Y:S02]  /*23d0*/  @P0 IMAD.MOV.U32 R38, RZ, RZ, R33 ;  /* 0x000000ffff260224 */ /* 0x001fe400078e0021 */
[----:B------:R-:W-:Y:S01]  /*23e0*/  @P0 IMAD.MOV.U32 R39, RZ, RZ, R34 ;  /* 0x000000ffff270224 */ /* 0x000fe200078e0022 */
[----:B-1----:R-:W-:-:S04]  /*23f0*/  PRMT R29, RZ, 0x7610, R29 ;  /* 0x00007610ff1d7816 */ /* 0x002fc8000000001d */
[----:B------:R0:W2:Y:S02]  /*2400*/  @P0 LDG.E.U8 R4, desc[UR20][R38.64] ;  /* 0x0000001426040981 */ /* 0x0000a4000c1e1100 */
[----:B0-----:R-:W-:Y:S02]  /*2410*/  @P5 IMAD.MOV.U32 R38, RZ, RZ, R35 ;  /* 0x000000ffff265224 */ /* 0x001fe400078e0023 */
[----:B------:R-:W-:-:S05]  /*2420*/  @P5 IMAD.MOV.U32 R39, RZ, RZ, R36 ;  /* 0x000000ffff275224 */ /* 0x000fca00078e0024 */
[----:B------:R0:W2:Y:S01]  /*2430*/  @P5 LDG.E.U8 R29, desc[UR20][R38.64] ;  /* 0x00000014261d5981 */ /* 0x0000a2000c1e1100 */
[----:B------:R-:W-:Y:S02]  /*2440*/  LOP3.LUT R28, R43, 0x24, RZ, 0xfc, !PT ;  /* 0x000000242b1c7812 */ /* 0x000fe400078efcff */
[----:B------:R-:W-:Y:S01]  /*2450*/  PLOP3.LUT P0, PT, PT, PT, UP1, 0x80, 0x8 ;  /* 0x000000000008781c */ /* 0x000fe20003f0f018 */
[----:B------:R-:W-:Y:S01]  /*2460*/  STL [R1+0x238], R30 ;  /* 0x0002381e01007387 */ /* 0x000fe20000100800 */
[----:B------:R-:W-:Y:S02]  /*2470*/  LOP3.LUT R234, R141, 0x30, RZ, 0xfc, !PT ;  /* 0x000000308dea7812 */ /* 0x000fe400078efcff */
[----:B------:R-:W-:Y:S01]  /*2480*/  ISETP.LT.AND P0, PT, R28, UR22, P0 ;  /* 0x000000161c007c0c */ /* 0x000fe20008701270 */
[----:B------:R-:W-:Y:S01]  /*2490*/  STL [R1+0x244], R31 ;  /* 0x0002441f01007387 */ /* 0x000fe20000100800 */
[----:B------:R-:W-:-:S03]  /*24a0*/  IABS R148, R234 ;  /* 0x000000ea00947213 */ /* 0x000fc60000000000 */
[----:B------:R-:W-:Y:S01]  /*24b0*/  STL [R1+0x240], R32 ;  /* 0x0002402001007387 */ /* 0x000fe20000100800 */
[----:B------:R-:W-:-:S03]  /*24c0*/  IADD3 R37, P6, PT, R45, R66, RZ ;  /* 0x000000422d257210 */ /* 0x000fc60007fde0ff */
[----:B------:R-:W-:Y:S04]  /*24d0*/  STL [R1+0x24c], R33 ;  /* 0x00024c2101007387 */ /* 0x000fe80000100800 */
[----:B------:R-:W-:Y:S01]  /*24e0*/  STL [R1+0x248], R34 ;  /* 0x0002482201007387 */ /* 0x000fe20000100800 */
[----:B------:R-:W-:-:S03]  /*24f0*/  PLOP3.LUT P1, PT, PT, PT, UP1, 0x80, 0x8 ;  /* 0x000000000008781c */ /* 0x000fc60003f2f018 */
[----:B------:R-:W-:Y:S01]  /*2500*/  STL [R1+0x254], R35 ;  /* 0x0002542301007387 */ /* 0x000fe20000100800 */
[----:B------:R-:W-:-:S03]  /*2510*/  IMAD.HI.U32 R40, R140, R148, RZ ;  /* 0x000000948c287227 */ /* 0x000fc600078e00ff */
[----:B------:R-:W-:Y:S01]  /*2520*/  STL [R1+0x250], R36 ;  /* 0x0002502401007387 */ /* 0x000fe20000100800 */
[----:B0-----:R-:W-:Y:S01]  /*2530*/  LEA.HI.X.SX32 R38, R45, R64, 0x1, P6 ;  /* 0x000000402d267211 */ /* 0x001fe200030f0eff */
[----:B------:R-:W-:Y:S01]  /*2540*/  IMAD.MOV R42, RZ, RZ, -R40 ;  /* 0x000000ffff2a7224 */ /* 0x000fe200078e0a28 */
[----:B------:R-:W-:Y:S01]  /*2550*/  PRMT R27, RZ, 0x7610, R27 ;  /* 0x00007610ff1b7816 */ /* 0x000fe2000000001b */
[----:B------:R-:W-:Y:S01]  /*2560*/  @P0 IMAD.MOV.U32 R40, RZ, RZ, R37 ;  /* 0x000000ffff280224 */ /* 0x000fe200078e0025 */
[----:B------:R-:W-:Y:S01]  /*2570*/  LOP3.LUT R28, R43, 0x44, RZ, 0xfc, !PT ;  /* 0x000000442b1c7812 */ /* 0x000fe200078efcff */
[----:B------:R-:W-:Y:S01]  /*2580*/  @P0 IMAD.MOV.U32 R41, RZ, RZ, R38 ;  /* 0x000000ffff290224 */ /* 0x000fe200078e0026 */
[----:B------:R-:W-:Y:S02]  /*2590*/  PLOP3.LUT P5, PT, PT, PT, UP1, 0x80, 0x8 ;  /* 0x000000000008781c */ /* 0x000fe40003faf018 */
[----:B------:R-:W-:Y:S02]  /*25a0*/  IADD3 R39, P6, PT, R47, R66, RZ ;  /* 0x000000422f277210 */ /* 0x000fe40007fde0ff */
[----:B------:R-:W-:Y:S01]  /*25b0*/  ISETP.LT.AND P5, PT, R28, UR22, P5 ;  /* 0x000000161c007c0c */ /* 0x000fe2000afa1270 */
[----:B------:R0:W3:Y:S01]  /*25c0*/  @P0 LDG.E.U8 R27, desc[UR20][R40.64] ;  /* 0x00000014281b0981 */ /* 0x0000e2000c1e1100 */
[----:B------:R-:W-:Y:S01]  /*25d0*/  PRMT R26, RZ, 0x7610, R26 ;  /* 0x00007610ff1a7816 */ /* 0x000fe2000000001a */
[----:B------:R-:W-:Y:S01]  /*25e0*/  IMAD R148, R137, R42, R148 ;  /* 0x0000002a89947224 */ /* 0x000fe200078e0294 */
[----:B0-----:R-:W-:-:S02]  /*25f0*/  LEA.HI.X.SX32 R41, R47, R64, 0x1, P6 ;  /* 0x000000402f297211 */ /* 0x001fc400030f0eff */
[----:B------:R-:W-:-:S04]  /*2600*/  IADD3 R40, P0, PT, R49, R66, RZ ;  /* 0x0000004231287210 */ /* 0x000fc80007f1e0ff */
[----:B------:R-:W-:Y:S02]  /*2610*/  LEA.HI.X.SX32 R42, R49, R64, 0x1, P0 ;  /* 0x00000040312a7211 */ /* 0x000fe400000f0eff */
[----:B------:R-:W-:Y:S01]  /*2620*/  PRMT R25, RZ, 0x7610, R25 ;  /* 0x00007610ff197816 */ /* 0x000fe20000000019 */
[----:B--2---:R0:W-:Y:S02]  /*2630*/  STL [R1+0x130], R29 ;  /* 0x0001301d01007387 */ /* 0x0041e40000100800 */
[----:B0-----:R-:W-:-:S04]  /*2640*/  LOP3.LUT R29, R43, 0x34, RZ, 0xfc, !PT ;  /* 0x000000342b1d7812 */ /* 0x001fc800078efcff */
[----:B------:R-:W-:-:S13]  /*2650*/  ISETP.LT.AND P1, PT, R29, UR22, P1 ;  /* 0x000000161d007c0c */ /* 0x000fda0008f21270 */
[----:B------:R-:W-:Y:S02]  /*2660*/  @P1 IMAD.MOV.U32 R44, RZ, RZ, R39 ;  /* 0x000000ffff2c1224 */ /* 0x000fe400078e0027 */
[----:B------:R-:W-:-:S05]  /*2670*/  @P1 IMAD.MOV.U32 R45, RZ, RZ, R41 ;  /* 0x000000ffff2d1224 */ /* 0x000fca00078e0029 */
[----:B------:R0:W2:Y:S02]  /*2680*/  @P1 LDG.E.U8 R26, desc[UR20][R44.64] ;  /* 0x000000142c1a1981 */ /* 0x0000a4000c1e1100 */
[----:B0-----:R-:W-:Y:S02]  /*2690*/  @P5 IMAD.MOV.U32 R44, RZ, RZ, R40 ;  /* 0x000000ffff2c5224 */ /* 0x001fe400078e0028 */
[----:B------:R-:W-:-:S05]  /*26a0*/  @P5 IMAD.MOV.U32 R45, RZ, RZ, R42 ;  /* 0x000000ffff2d5224 */ /* 0x000fca00078e002a */
[----:B------:R0:W4:Y:S04]  /*26b0*/  @P5 LDG.E.U8 R25, desc[UR20][R44.64] ;  /* 0x000000142c195981 */ /* 0x000128000c1e1100 */
[----:B------:R-:W-:Y:S04]  /*26c0*/  STL [R1+0x25c], R37 ;  /* 0x00025c2501007387 */ /* 0x000fe80000100800 */
[----:B------:R-:W-:Y:S01]  /*26d0*/  STL [R1+0x258], R38 ;  /* 0x0002582601007387 */ /* 0x000fe20000100800 */
[----:B------:R-:W-:-:S03]  /*26e0*/  LOP3.LUT R233, R141, 0x32, RZ, 0xfc, !PT ;  /* 0x000000328de97812 */ /* 0x000fc600078efcff */
[----:B------:R-:W-:Y:S04]  /*26f0*/  STL [R1+0x264], R39 ;  /* 0x0002642701007387 */ /* 0x000fe80000100800 */
[----:B------:R-:W-:Y:S01]  /*2700*/  STL [R1+0x260], R41 ;  /* 0x0002602901007387 */ /* 0x000fe20000100800 */
[----:B------:R-:W-:-:S03]  /*2710*/  LOP3.LUT R232, R141, 0x34, RZ, 0xfc, !PT ;  /* 0x000000348de87812 */ /* 0x000fc600078efcff */
[----:B------:R-:W-:Y:S01]  /*2720*/  STL [R1+0x26c], R40 ;  /* 0x00026c2801007387 */ /* 0x000fe20000100800 */
[----:B------:R-:W-:-:S03]  /*2730*/  PLOP3.LUT P1, PT, PT, PT, UP1, 0x80, 0x8 ;  /* 0x000000000008781c */ /* 0x000fc60003f2f018 */
[----:B------:R-:W-:Y:S01]  /*2740*/  STL [R1+0x268], R42 ;  /* 0x0002682a01007387 */ /* 0x000fe20000100800 */
[----:B------:R-:W-:-:S03]  /*2750*/  IABS R94, R233 ;  /* 0x000000e9005e7213 */ /* 0x000fc60000000000 */
[----:B---3--:R1:W-:Y:S01]  /*2760*/  STL [R1+0x150], R27 ;  /* 0x0001501b01007387 */ /* 0x0083e20000100800 */
[----:B------:R-:W-:Y:S01]  /*2770*/  IABS R85, R232 ;  /* 0x000000e800557213 */ /* 0x000fe20000000000 */
[----:B0-----:R-:W-:Y:S01]  /*2780*/  IMAD.HI.U32 R44, R140, R94, RZ ;  /* 0x0000005e8c2c7227 */ /* 0x001fe200078e00ff */
[----:B------:R-:W-:Y:S02]  /*2790*/  PLOP3.LUT P5, PT, PT, PT, UP1, 0x80, 0x8 ;  /* 0x000000000008781c */ /* 0x000fe40003faf018 */
[----:B-1----:R-:W-:-:S04]  /*27a0*/  LOP3.LUT R27, R43, 0x54, RZ, 0xfc, !PT ;  /* 0x000000542b1b7812 */ /* 0x002fc800078efcff */
[----:B------:R-:W-:Y:S01]  /*27b0*/  ISETP.LT.AND P1, PT, R27, UR22, P1 ;  /* 0x000000161b007c0c */ /* 0x000fe20008f21270 */
[----:B------:R-:W-:Y:S01]  /*27c0*/  IMAD.HI.U32 R45, R140, R85, RZ ;  /* 0x000000558c2d7227 */ /* 0x000fe200078e00ff */
[----:B------:R-:W-:-:S03]  /*27d0*/  PLOP3.LUT P0, PT, PT, PT, UP1, 0x80, 0x8 ;  /* 0x000000000008781c */ /* 0x000fc60003f0f018 */
[----:B------:R-:W-:Y:S02]  /*27e0*/  IMAD.MOV R46, RZ, RZ, -R44 ;  /* 0x000000ffff2e7224 */ /* 0x000fe400078e0a2c */
[----:B------:R-:W-:Y:S01]  /*27f0*/  IMAD.MOV R48, RZ, RZ, -R45 ;  /* 0x000000ffff307224 */ /* 0x000fe200078e0a2d */
[----:B------:R-:W-:Y:S01]  /*2800*/  PRMT R24, RZ, 0x7610, R24 ;  /* 0x00007610ff187816 */ /* 0x000fe20000000018 */
[C---:B------:R-:W-:Y:S01]  /*2810*/  IMAD R94, R137.reuse, R46, R94 ;  /* 0x0000002e895e7224 */ /* 0x040fe200078e025e */
[----:B------:R-:W-:Y:S01]  /*2820*/  PRMT R23, RZ, 0x7610, R23 ;  /* 0x00007610ff177816 */ /* 0x000fe20000000017 */
[----:B------:R-:W-:Y:S01]  /*2830*/  IMAD R85, R137, R48, R85 ;  /* 0x0000003089557224 */ /* 0x000fe200078e0255 */
[----:B------:R-:W-:Y:S01]  /*2840*/  PRMT R22, RZ, 0x7610, R22 ;  /* 0x00007610ff167816 */ /* 0x000fe20000000016 */
[----:B--2---:R0:W-:Y:S02]  /*2850*/  STL [R1+0x138], R26 ;  /* 0x0001381a01007387 */ /* 0x0041e40000100800 */
[----:B0-----:R-:W-:-:S02]  /*2860*/  LOP3.LUT R26, R43, 0x64, RZ, 0xfc, !PT ;  /* 0x000000642b1a7812 */ /* 0x001fc400078efcff */
[----:B----4-:R0:W-:Y:S02]  /*2870*/  STL [R1+0x154], R25 ;  /* 0x0001541901007387 */ /* 0x0101e40000100800 */
[----:B------:R-:W-:Y:S02]  /*2880*/  ISETP.LT.AND P5, PT, R26, UR22, P5 ;  /* 0x000000161a007c0c */ /* 0x000fe4000afa1270 */
[----:B0-----:R-:W-:Y:S02]  /*2890*/  LOP3.LUT R25, R43, 0x74, RZ, 0xfc, !PT ;  /* 0x000000742b197812 */ /* 0x001fe400078efcff */
[----:B------:R-:W-:-:S04]  /*28a0*/  IADD3 R43, P6, PT, R51, R66, RZ ;  /* 0x00000042332b7210 */ /* 0x000fc80007fde0ff */
[----:B------:R-:W-:Y:S02]  /*28b0*/  LEA.HI.X.SX32 R44, R51, R64, 0x1, P6 ;  /* 0x00000040332c7211 */ /* 0x000fe400030f0eff */
[----:B------:R-:W-:Y:S01]  /*28c0*/  IADD3 R45, P6, PT, R53, R66, RZ ;  /* 0x00000042352d7210 */ /* 0x000fe20007fde0ff */
[----:B------:R-:W-:Y:S01]  /*28d0*/  @P1 IMAD.MOV.U32 R50, RZ, RZ, R43 ;  /* 0x000000ffff321224 */ /* 0x000fe200078e002b */
[----:B------:R-:W-:Y:S01]  /*28e0*/  ISETP.LT.AND P0, PT, R25, UR22, P0 ;  /* 0x0000001619007c0c */ /* 0x000fe20008701270 */
[----:B------:R-:W-:Y:S01]  /*28f0*/  @P1 IMAD.MOV.U32 R51, RZ, RZ, R44 ;  /* 0x000000ffff331224 */ /* 0x000fe200078e002c */
[----:B------:R-:W-:Y:S02]  /*2900*/  LEA.HI.X.SX32 R46, R53, R64, 0x1, P6 ;  /* 0x00000040352e7211 */ /* 0x000fe400030f0eff */
[C---:B------:R-:W-:Y:S02]  /*2910*/  IADD3 R47, P6, PT, R55.reuse, R66, RZ ;  /* 0x00000042372f7210 */ /* 0x040fe40007fde0ff */
[----:B------:R0:W2:Y:S02]  /*2920*/  @P1 LDG.E.U8 R24, desc[UR20][R50.64] ;  /* 0x0000001432181981 */ /* 0x0000a4000c1e1100 */
[----:B------:R-:W-:Y:S01]  /*2930*/  LEA.HI.X.SX32 R48, R55, R64, 0x1, P6 ;  /* 0x0000004037307211 */ /* 0x000fe200030f0eff */
[----:B0-----:R-:W-:-:S02]  /*2940*/  @P5 IMAD.MOV.U32 R50, RZ, RZ, R45 ;  /* 0x000000ffff325224 */ /* 0x001fc400078e002d */
[----:B------:R-:W-:-:S05]  /*2950*/  @P5 IMAD.MOV.U32 R51, RZ, RZ, R46 ;  /* 0x000000ffff335224 */ /* 0x000fca00078e002e */
[----:B------:R0:W3:Y:S02]  /*2960*/  @P5 LDG.E.U8 R23, desc[UR20][R50.64] ;  /* 0x0000001432175981 */ /* 0x0000e4000c1e1100 */
[----:B0-----:R-:W-:Y:S02]  /*2970*/  @P0 IMAD.MOV.U32 R50, RZ, RZ, R47 ;  /* 0x000000ffff320224 */ /* 0x001fe400078e002f */
[----:B------:R-:W-:-:S05]  /*2980*/  @P0 IMAD.MOV.U32 R51, RZ, RZ, R48 ;  /* 0x000000ffff330224 */ /* 0x000fca00078e0030 */
[----:B------:R0:W4:Y:S01]  /*2990*/  @P0 LDG.E.U8 R22, desc[UR20][R50.64] ;  /* 0x0000001432160981 */ /* 0x000122000c1e1100 */
[----:B------:R-:W1:Y:S03]  /*29a0*/  S2R R25, SR_TID.X ;  /* 0x0000000000197919 */ /* 0x000e660000002100 */
[----:B------:R-:W-:Y:S04]  /*29b0*/  STL [R1+0x274], R43 ;  /* 0x0002742b01007387 */ /* 0x000fe80000100800 */
[----:B------:R-:W-:Y:S04]  /*29c0*/  STL [R1+0x270], R44 ;  /* 0x0002702c01007387 */ /* 0x000fe80000100800 */
[----:B------:R-:W-:Y:S04]  /*29d0*/  STL [R1+0x27c], R45 ;  /* 0x00027c2d01007387 */ /* 0x000fe80000100800 */
[----:B------:R-:W-:Y:S01]  /*29e0*/  STL [R1+0x278], R46 ;  /* 0x0002782e01007387 */ /* 0x000fe20000100800 */
[----:B------:R-:W-:-:S03]  /*29f0*/  LOP3.LUT R223, R141, 0x36, RZ, 0xfc, !PT ;  /* 0x000000368ddf7812 */ /* 0x000fc600078efcff */
[----:B------:R-:W-:Y:S01]  /*2a00*/  STL [R1+0x284], R47 ;  /* 0x0002842f01007387 */ /* 0x000fe20000100800 */
[----:B------:R-:W-:-:S03]  /*2a10*/  LOP3.LUT R225, R141, 0x38, RZ, 0xfc, !PT ;  /* 0x000000388de17812 */ /* 0x000fc600078efcff */
[----:B------:R-:W-:Y:S01]  /*2a20*/  STL [R1+0x280], R48 ;  /* 0x0002803001007387 */ /* 0x000fe20000100800 */
[----:B------:R-:W-:Y:S02]  /*2a30*/  IABS R84, R223 ;  /* 0x000000df00547213 */ /* 0x000fe40000000000 */
[----:B------:R-:W-:Y:S02]  /*2a40*/  IABS R76, R225 ;  /* 0x000000e1004c7213 */ /* 0x000fe40000000000 */
[----:B------:R-:W-:Y:S01]  /*2a50*/  PLOP3.LUT P1, PT, PT, PT, UP1, 0x80, 0x8 ;  /* 0x000000000008781c */ /* 0x000fe20003f2f018 */
[----:B0-----:R-:W-:-:S04]  /*2a60*/  IMAD.HI.U32 R50, R140, R84, RZ ;  /* 0x000000548c327227 */ /* 0x001fc800078e00ff */
[----:B------:R-:W-:Y:S01]  /*2a70*/  IMAD.HI.U32 R51, R140, R76, RZ ;  /* 0x0000004c8c337227 */ /* 0x000fe200078e00ff */
[----:B------:R-:W-:-:S03]  /*2a80*/  PLOP3.LUT P5, PT, PT, PT, UP1, 0x80, 0x8 ;  /* 0x000000000008781c */ /* 0x000fc60003faf018 */
[----:B------:R-:W-:Y:S02]  /*2a90*/  IMAD.MOV R52, RZ, RZ, -R50 ;  /* 0x000000ffff347224 */ /* 0x000fe400078e0a32 */
[----:B------:R-:W-:Y:S02]  /*2aa0*/  IMAD.MOV R54, RZ, RZ, -R51 ;  /* 0x000000ffff367224 */ /* 0x000fe400078e0a33 */
[C---:B------:R-:W-:Y:S01]  /*2ab0*/  IMAD R84, R137.reuse, R52, R84 ;  /* 0x0000003489547224 */ /* 0x040fe200078e0254 */
[----:B------:R-:W-:Y:S01]  /*2ac0*/  PLOP3.LUT P0, PT, PT, PT, UP1, 0x80, 0x8 ;  /* 0x000000000008781c */ /* 0x000fe20003f0f018 */
[----:B------:R-:W-:Y:S01]  /*2ad0*/  IMAD R76, R137, R54, R76 ;  /* 0x00000036894c7224 */ /* 0x000fe200078e024c */
[----:B------:R-:W-:Y:S02]  /*2ae0*/  PRMT R21, RZ, 0x7610, R21 ;  /* 0x00007610ff157816 */ /* 0x000fe40000000015 */
[----:B------:R-:W-:Y:S02]  /*2af0*/  PRMT R20, RZ, 0x7610, R20 ;  /* 0x00007610ff147816 */ /* 0x000fe40000000014 */
[----:B------:R-:W-:Y:S01]  /*2b00*/  PRMT R19, RZ, 0x7610, R19 ;  /* 0x00007610ff137816 */ /* 0x000fe20000000013 */
[----:B--2---:R1:W-:Y:S02]  /*2b10*/  STL [R1+0x13c], R24 ;  /* 0x00013c1801007387 */ /* 0x0043e40000100800 */
[----:B-1----:R-:W-:-:S05]  /*2b20*/  LEA.HI R24, R25, 0xc, RZ, 0x1a ;  /* 0x0000000c19187811 */ /* 0x002fca00078fd0ff */
[C---:B------:R-:W-:Y:S01]  /*2b30*/  IMAD R53, R24.reuse, UR12, RZ ;  /* 0x0000000c18357c24 */ /* 0x040fe2000f8e02ff */
[----:B---3--:R0:W-:Y:S01]  /*2b40*/  STL [R1+0x15c], R23 ;  /* 0x00015c1701007387 */ /* 0x0081e20000100800 */
[----:B------:R-:W-:-:S03]  /*2b50*/  ISETP.LT.AND P1, PT, R24, UR22, P1 ;  /* 0x0000001618007c0c */ /* 0x000fc60008f21270 */
[----:B------:R-:W-:Y:S02]  /*2b60*/  IADD3 R49, P6, PT, R53, R66, RZ ;  /* 0x0000004235317210 */ /* 0x000fe40007fde0ff */
[----:B0-----:R-:W-:-:S05]  /*2b70*/  LEA.HI R23, R25, 0x1c, RZ, 0x1a ;  /* 0x0000001c19177811 */ /* 0x001fca00078fd0ff */
[----:B------:R-:W-:Y:S01]  /*2b80*/  IMAD R55, R23, UR12, RZ ;  /* 0x0000000c17377c24 */ /* 0x000fe2000f8e02ff */
[----:B----4-:R0:W-:Y:S01]  /*2b90*/  STL [R1+0x158], R22 ;  /* 0x0001581601007387 */ /* 0x0101e20000100800 */
[----:B------:R-:W-:-:S03]  /*2ba0*/  LEA.HI.X.SX32 R50, R53, R64, 0x1, P6 ;  /* 0x0000004035327211 */ /* 0x000fc600030f0eff */
[----:B------:R-:W-:Y:S02]  /*2bb0*/  IADD3 R51, P6, PT, R55, R66, RZ ;  /* 0x0000004237337210 */ /* 0x000fe40007fde0ff */
[----:B0-----:R-:W-:Y:S02]  /*2bc0*/  LEA.HI R22, R25, 0x2c, RZ, 0x1a ;  /* 0x0000002c19167811 */ /* 0x001fe400078fd0ff */
[----:B------:R-:W-:-:S03]  /*2bd0*/  ISETP.LT.AND P5, PT, R23, UR22, P5 ;  /* 0x0000001617007c0c */ /* 0x000fc6000afa1270 */
[----:B------:R-:W-:Y:S01]  /*2be0*/  IMAD R57, R22, UR12, RZ ;  /* 0x0000000c16397c24 */ /* 0x000fe2000f8e02ff */
[----:B------:R-:W-:-:S04]  /*2bf0*/  LEA.HI.X.SX32 R52, R55, R64, 0x1, P6 ;  /* 0x0000004037347211 */ /* 0x000fc800030f0eff */
[C---:B------:R-:W-:Y:S01]  /*2c00*/  IADD3 R53, P6, PT, R57.reuse, R66, RZ ;  /* 0x0000004239357210 */ /* 0x040fe20007fde0ff */
[----:B------:R-:W-:Y:S01]  /*2c10*/  @P1 IMAD.MOV.U32 R56, RZ, RZ, R49 ;  /* 0x000000ffff381224 */ /* 0x000fe200078e0031 */
[----:B------:R-:W-:Y:S02]  /*2c20*/  ISETP.LT.AND P0, PT, R22, UR22, P0 ;  /* 0x0000001616007c0c */ /* 0x000fe40008701270 */
[----:B------:R-:W-:Y:S01]  /*2c30*/  LEA.HI.X.SX32 R54, R57, R64, 0x1, P6 ;  /* 0x0000004039367211 */ /* 0x000fe200030f0eff */
[----:B------:R-:W-:-:S05]  /*2c40*/  @P1 IMAD.MOV.U32 R57, RZ, RZ, R50 ;  /* 0x000000ffff391224 */ /* 0x000fca00078e0032 */
[----:B------:R0:W2:Y:S02]  /*2c50*/  @P1 LDG.E.U8 R21, desc[UR20][R56.64] ;  /* 0x0000001438151981 */ /* 0x0000a4000c1e1100 */
[----:B0-----:R-:W-:Y:S02]  /*2c60*/  @P5 IMAD.MOV.U32 R56, RZ, RZ, R51 ;  /* 0x000000ffff385224 */ /* 0x001fe400078e0033 */
[----:B------:R-:W-:-:S05]  /*2c70*/  @P5 IMAD.MOV.U32 R57, RZ, RZ, R52 ;  /* 0x000000ffff395224 */ /* 0x000fca00078e0034 */
[----:B------:R0:W3:Y:S02]  /*2c80*/  @P5 LDG.E.U8 R20, desc[UR20][R56.64] ;  /* 0x0000001438145981 */ /* 0x0000e4000c1e1100 */
[----:B0-----:R-:W-:Y:S02]  /*2c90*/  @P0 IMAD.MOV.U32 R56, RZ, RZ, R53 ;  /* 0x000000ffff380224 */ /* 0x001fe400078e0035 */
[----:B------:R-:W-:-:S05]  /*2ca0*/  @P0 IMAD.MOV.U32 R57, RZ, RZ, R54 ;  /* 0x000000ffff390224 */ /* 0x000fca00078e0036 */
[----:B------:R0:W4:Y:S04]  /*2cb0*/  @P0 LDG.E.U8 R19, desc[UR20][R56.64] ;  /* 0x0000001438130981 */ /* 0x000128000c1e1100 */
        /* <DEDUP_REMOVED lines=17> */
[----:B------:R-:W-:Y:S01]  /*2dd0*/  PRMT R17, RZ, 0x7610, R17 ;  /* 0x00007610ff117816 */ /* 0x000fe20000000011 */
[----:B------:R-:W-:Y:S01]  /*2de0*/  IMAD R80, R137, R60, R80 ;  /* 0x0000003c89507224 */ /* 0x000fe200078e0250 */
[----:B------:R-:W-:Y:S02]  /*2df0*/  PRMT R16, RZ, 0x7610, R16 ;  /* 0x00007610ff107816 */ /* 0x000fe40000000010 */
[----:B------:R-:W-:Y:S02]  /*2e00*/  PLOP3.LUT P0, PT, PT, PT, UP1, 0x80, 0x8 ;  /* 0x000000000008781c */ /* 0x000fe40003f0f018 */
[----:B------:R-:W-:Y:S01]  /*2e10*/  PRMT R15, RZ, 0x7610, R15 ;  /* 0x00007610ff0f7816 */ /* 0x000fe2000000000f */
[----:B--2---:R0:W-:Y:S02]  /*2e20*/  STL [R1+0x178], R21 ;  /* 0x0001781501007387 */ /* 0x0041e40000100800 */
[----:B0-----:R-:W-:-:S05]  /*2e30*/  LEA.HI R21, R25, 0x3c, RZ, 0x1a ;  /* 0x0000003c19157811 */ /* 0x001fca00078fd0ff */
        /* <DEDUP_REMOVED lines=13> */
[----:B------:R-:W-:Y:S01]  /*2f10*/  IADD3 R59, P6, PT, R63, R66, RZ ;  /* 0x000000423f3b7210 */ /* 0x000fe20007fde0ff */
[----:B------:R-:W-:-:S03]  /*2f20*/  @P1 IMAD.MOV.U32 R62, RZ, RZ, R55 ;  /* 0x000000ffff3e1224 */ /* 0x000fc600078e0037 */
[----:B------:R-:W-:Y:S01]  /*2f30*/  LEA.HI.X.SX32 R60, R63, R64, 0x1, P6 ;  /* 0x000000403f3c7211 */ /* 0x000fe200030f0eff */
[----:B------:R-:W-:-:S05]  /*2f40*/  @P1 IMAD.MOV.U32 R63, RZ, RZ, R56 ;  /* 0x000000ffff3f1224 */ /* 0x000fca00078e0038 */
[----:B------:R0:W2:Y:S01]  /*2f50*/  @P1 LDG.E.U8 R17, desc[UR20][R62.64] ;  /* 0x000000143e111981 */ /* 0x0000a2000c1e1100 */
[----:B------:R-:W-:Y:S01]  /*2f60*/  ISETP.LT.AND P0, PT, R19, UR22, P0 ;  /* 0x0000001613007c0c */ /* 0x000fe20008701270 */
[----:B0-----:R-:W-:Y:S02]  /*2f70*/  @P5 IMAD.MOV.U32 R62, RZ, RZ, R57 ;  /* 0x000000ffff3e5224 */ /* 0x001fe400078e0039 */
[----:B------:R-:W-:-:S05]  /*2f80*/  @P5 IMAD.MOV.U32 R63, RZ, RZ, R58 ;  /* 0x000000ffff3f5224 */ /* 0x000fca00078e003a */
[----:B------:R0:W3:Y:S05]  /*2f90*/  @P5 LDG.E.U8 R16, desc[UR20][R62.64] ;  /* 0x000000143e105981 */ /* 0x0000ea000c1e1100 */
        /* <DEDUP_REMOVED lines=11> */
[----:B------:R-:W-:Y:S02]  /*3050*/  PLOP3.LUT P0, PT, PT, PT, UP1, 0x80, 0x8 ;  /* 0x000000000008781c */ /* 0x000fe40003f0f018 */
[----:B------:R-:W-:Y:S02]  /*3060*/  IABS R197, R203 ;  /* 0x000000cb00c57213 */ /* 0x000fe40000000000 */
[----:B------:R-:W-:-:S03]  /*3070*/  IABS R196, R198 ;  /* 0x000000c600c47213 */ /* 0x000fc60000000000 */
[----:B0-----:R-:W-:Y:S01]  /*3080*/  IMAD.HI.U32 R62, R140, R197, RZ ;  /* 0x000000c58c3e7227 */ /* 0x001fe200078e00ff */
[----:B------:R-:W-:-:S03]  /*3090*/  PRMT R14, RZ, 0x7610, R14 ;  /* 0x00007610ff0e7816 */ /* 0x000fc6000000000e */
[----:B------:R-:W-:-:S04]  /*30a0*/  IMAD.HI.U32 R67, R140, R196, RZ ;  /* 0x000000c48c437227 */ /* 0x000fc800078e00ff */
[----:B------:R-:W-:Y:S02]  /*30b0*/  IMAD.MOV R78, RZ, RZ, -R62 ;  /* 0x000000ffff4e7224 */ /* 0x000fe400078e0a3e */
[----:B------:R-:W-:-:S04]  /*30c0*/  IMAD.MOV R67, RZ, RZ, -R67 ;  /* 0x000000ffff437224 */ /* 0x000fc800078e0a43 */
[----:B------:R-:W-:Y:S01]  /*30d0*/  IMAD R196, R137, R67, R196 ;  /* 0x0000004389c47224 */ /* 0x000fe200078e02c4 */
[----:B---3--:R0:W-:Y:S02]  /*30e0*/  STL [R1+0x198], R16 ;  /* 0x0001981001007387 */ /* 0x0081e40000100800 */
[----:B0-----:R-:W-:-:S04]  /*30f0*/  LEA.HI R16, R25, 0x6c, RZ, 0x1a ;  /* 0x0000006c19107811 */ /* 0x001fc800078fd0ff */
[C---:B------:R-:W-:Y:S01]  /*3100*/  ISETP.LT.AND P0, PT, R16.reuse, UR22, P0 ;  /* 0x0000001610007c0c */ /* 0x040fe20008701270 */
[----:B------:R-:W-:-:S05]  /*3110*/  IMAD R79, R16, UR12, RZ ;  /* 0x0000000c104f7c24 */ /* 0x000fca000f8e02ff */
[C---:B------:R-:W-:Y:S01]  /*3120*/  IADD3 R61, P6, PT, R79.reuse, R66, RZ ;  /* 0x000000424f3d7210 */ /* 0x040fe20007fde0ff */
[----:B----4-:R-:W-:Y:S03]  /*3130*/  STL [R1+0x194], R15 ;  /* 0x0001940f01007387 */ /* 0x010fe60000100800 */
[----:B------:R-:W-:Y:S01]  /*3140*/  LEA.HI.X.SX32 R62, R79, R64, 0x1, P6 ;  /* 0x000000404f3e7211 */ /* 0x000fe200030f0eff */
[----:B--2---:R-:W-:Y:S04]  /*3150*/  STL [R1+0x170], R17 ;  /* 0x0001701101007387 */ /* 0x004fe80000100800 */
[----:B------:R-:W-:Y:S01]  /*3160*/  STL.S16 [R1+0x17c], R14 ;  /* 0x00017c0e01007387 */ /* 0x000fe20000100600 */
[----:B------:R-:W-:-:S03]  /*3170*/  @P0 IMAD.MOV.U32 R67, RZ, RZ, R62 ;  /* 0x000000ffff430224 */ /* 0x000fc600078e003e */
[----:B------:R0:W-:Y:S04]  /*3180*/  STL [R1+0x2b8], R62 ;  /* 0x0002b83e01007387 */ /* 0x0001e80000100800 */
[----:B0-----:R-:W2:Y:S01]  /*3190*/  LDL.LU R62, [R1+0x17c] ;  /* 0x00017c00013e7983 */ /* 0x001ea20000300800 */
[----:B------:R-:W-:Y:S02]  /*31a0*/  LEA.HI R15, R25, 0x7c, RZ, 0x1a ;  /* 0x0000007c190f7811 */ /* 0x000fe400078fd0ff */
[----:B------:R-:W-:Y:S02]  /*31b0*/  ISETP.GT.U32.AND P5, PT, R137, R71, PT ;  /* 0x000000478900720c */ /* 0x000fe40003fa4070 */
[----:B------:R-:W-:Y:S01]  /*31c0*/  PLOP3.LUT P1, PT, PT, PT, UP1, 0x80, 0x8 ;  /* 0x000000000008781c */ /* 0x000fe20003f2f018 */
[----:B------:R-:W-:-:S03]  /*31d0*/  IMAD R81, R15, UR12, RZ ;  /* 0x0000000c0f517c24 */ /* 0x000fc6000f8e02ff */
[----:B------:R-:W-:Y:S02]  /*31e0*/  ISETP.LT.AND P1, PT, R15, UR22, P1 ;  /* 0x000000160f007c0c */ /* 0x000fe40008f21270 */
[C---:B------:R-:W-:Y:S01]  /*31f0*/  IADD3 R63, P6, PT, R81.reuse, R66, RZ ;  /* 0x00000042513f7210 */ /* 0x040fe20007fde0ff */
[----:B------:R-:W-:Y:S01]  /*3200*/  @P0 IMAD.MOV.U32 R66, RZ, RZ, R61 ;  /* 0x000000ffff420224 */ /* 0x000fe200078e003d */
[----:B------:R-:W-:Y:S02]  /*3210*/  PRMT R8, RZ, 0x7610, R8 ;  /* 0x00007610ff087816 */ /* 0x000fe40000000008 */
[----:B------:R-:W-:Y:S01]  /*3220*/  LEA.HI.X.SX32 R64, R81, R64, 0x1, P6 ;  /* 0x0000004051407211 */ /* 0x000fe200030f0eff */
[----:B------:R-:W-:Y:S01]  /*3230*/  @!P5 IMAD.IADD R71, R71, 0x1, -R137 ;  /* 0x000000014747d824 */ /* 0x000fe200078e0a89 */
[----:B------:R-:W-:Y:S02]  /*3240*/  ISETP.GT.U32.AND P5, PT, R137, R69, PT ;  /* 0x000000458900720c */ /* 0x000fe40003fa4070 */
[----:B------:R0:W3:Y:S03]  /*3250*/  @P0 LDG.E.U8 R8, desc[UR20][R66.64] ;  /* 0x0000001442080981 */ /* 0x0000e6000c1e1100 */
[----:B0-----:R-:W-:-:S02]  /*3260*/  @P1 IMAD.MOV.U32 R66, RZ, RZ, R63 ;  /* 0x000000ffff421224 */ /* 0x001fc400078e003f */
[----:B------:R-:W-:-:S06]  /*3270*/  @P1 IMAD.MOV.U32 R67, RZ, RZ, R64 ;  /* 0x000000ffff431224 */ /* 0x000fcc00078e0040 */
[----:B------:R-:W-:-:S05]  /*3280*/  @!P5 IMAD.IADD R69, R69, 0x1, -R137 ;  /* 0x000000014545d824 */ /* 0x000fca00078e0a89 */
[----:B------:R-:W-:-:S13]  /*3290*/  ISETP.GT.U32.AND P6, PT, R137, R69, PT ;  /* 0x000000458900720c */ /* 0x000fda0003fc4070 */
[----:B------:R-:W-:Y:S01]  /*32a0*/  @!P6 IMAD.IADD R69, R69, 0x1, -R137 ;  /* 0x000000014545e824 */ /* 0x000fe200078e0a89 */
[----:B------:R-:W-:-:S13]  /*32b0*/  ISETP.GT.U32.AND P6, PT, R137, R179, PT ;  /* 0x000000b38900720c */ /* 0x000fda0003fc4070 */
[----:B------:R-:W-:-:S05]  /*32c0*/  @!P6 IMAD.IADD R179, R179, 0x1, -R137 ;  /* 0x00000001b3b3e824 */ /* 0x000fca00078e0a89 */
[----:B------:R-:W-:Y:S02]  /*32d0*/  ISETP.GT.U32.AND P6, PT, R137, R179, PT ;  /* 0x000000b38900720c */ /* 0x000fe40003fc4070 */
[----:B------:R-:W-:-:S11]  /*32e0*/  ISETP.GE.AND P5, PT, R141, RZ, PT ;  /* 0x000000ff8d00720c */ /* 0x000fd60003fa6270 */
[----:B------:R-:W-:Y:S01]  /*32f0*/  @!P6 IMAD.IADD R179, R179, 0x1, -R137 ;  /* 0x00000001b3b3e824 */ /* 0x000fe200078e0a89 */
[C---:B------:R-:W-:Y:S01]  /*3300*/  ISETP.GT.U32.AND P6, PT, R137.reuse, R172, PT ;  /* 0x000000ac8900720c */ /* 0x040fe20003fc4070 */
[----:B------:R-:W-:Y:S01]  /*3310*/  @!P5 IMAD.MOV R69, RZ, RZ, -R69 ;  /* 0x000000ffff45d224 */ /* 0x000fe200078e0a45 */
[C---:B------:R-:W-:Y:S02]  /*3320*/  ISETP.GT.U32.AND P5, PT, R137.reuse, R178, PT ;  /* 0x000000b28900720c */ /* 0x040fe40003fa4070 */
[----:B------:R-:W-:-:S09]  /*3330*/  ISETP.GT.U32.AND P0, PT, R137, R185, PT ;  /* 0x000000b98900720c */ /* 0x000fd20003f04070 */
[----:B------:R-:W-:-:S05]  /*3340*/  @!P6 IMAD.IADD R172, R172, 0x1, -R137 ;  /* 0x00000001acace824 */ /* 0x000fca00078e0a89 */
[----:B------:R-:W-:Y:S01]  /*3350*/  ISETP.GT.U32.AND P6, PT, R137, R172, PT ;  /* 0x000000ac8900720c */ /* 0x000fe20003fc4070 */
[--C-:B------:R-:W-:Y:S02]  /*3360*/  @!P5 IMAD.IADD R178, R178, 0x1, -R137.reuse ;  /* 0x00000001b2b2d824 */ /* 0x100fe400078e0a89 */
[----:B------:R-:W-:-:S03]  /*3370*/  @!P0 IMAD.IADD R185, R185, 0x1, -R137 ;  /* 0x00000001b9b98824 */ /* 0x000fc600078e0a89 */
[C---:B------:R-:W-:Y:S02]  /*3380*/  ISETP.GT.U32.AND P5, PT, R137.reuse, R178, PT ;  /* 0x000000b28900720c */ /* 0x040fe40003fa4070 */
[----:B------:R-:W-:-:S05]  /*3390*/  ISETP.GT.U32.AND P0, PT, R137, R185, PT ;  /* 0x000000b98900720c */ /* 0x000fca0003f04070 */
[----:B------:R-:W-:Y:S01]  /*33a0*/  @!P6 IMAD.IADD R172, R172, 0x1, -R137 ;  /* 0x00000001acace824 */ /* 0x000fe200078e0a89 */
[----:B------:R-:W-:-:S05]  /*33b0*/  ISETP.GT.U32.AND P6, PT, R137, R163, PT ;  /* 0x000000a38900720c */ /* 0x000fca0003fc4070 */
[--C-:B------:R-:W-:Y:S01]  /*33c0*/  @!P5 IMAD.IADD R178, R178, 0x1, -R137.reuse ;  /* 0x00000001b2b2d824 */ /* 0x100fe200078e0a89 */
[----:B------:R-:W-:Y:S01]  /*33d0*/  ISETP.GT.U32.AND P5, PT, R137, R171, PT ;  /* 0x000000ab8900720c */ /* 0x000fe20003fa4070 */
[----:B------:R-:W-:Y:S01]  /*33e0*/  @!P0 IMAD.IADD R185, R185, 0x1, -R137 ;  /* 0x00000001b9b98824 */ /* 0x000fe200078e0a89 */
[----:B------:R-:W-:-:S05]  /*33f0*/  ISETP.GT.U32.AND P0, PT, R137, R126, PT ;  /* 0x0000007e8900720c */ /* 0x000fca0003f04070 */
        /* <DEDUP_REMOVED lines=9> */
[C---:B------:R-:W-:Y:S01]  /*3490*/  ISETP.GT.U32.AND P5, PT, R137.reuse, R70, PT ;  /* 0x000000468900720c */ /* 0x040fe20003fa4070 */
[----:B------:R-:W-:Y:S01]  /*34a0*/  @!P0 IMAD.IADD R126, R126, 0x1, -R137 ;  /* 0x000000017e7e8824 */ /* 0x000fe200078e0a89 */
[----:B------:R-:W-:-:S05]  /*34b0*/  ISETP.GT.U32.AND P0, PT, R137, R165, PT ;  /* 0x000000a58900720c */ /* 0x000fca0003f04070 */
[----:B------:R-:W-:Y:S01]  /*34c0*/  @!P6 IMAD.IADD R156, R156, 0x1, -R137 ;  /* 0x000000019c9ce824 */ /* 0x000fe200078e0a89 */
[----:B--2---:R0:W2:Y:S01]  /*34d0*/  @P1 LDG.E.U8 R62, desc[UR20][R66.64] ;  /* 0x00000014423e1981 */ /* 0x0040a2000c1e1100 */
[----:B------:R-:W-:-:S13]  /*34e0*/  ISETP.GT.U32.AND P1, PT, R137, R71, PT ;  /* 0x000000478900720c */ /* 0x000fda0003f24070 */
[----:B------:R-:W-:Y:S01]  /*34f0*/  @!P1 IMAD.IADD R71, R71, 0x1, -R137 ;  /* 0x0000000147479824 */ /* 0x000fe200078e0a89 */
[----:B------:R-:W-:-:S13]  /*3500*/  ISETP.GT.U32.AND P1, PT, R137, R68, PT ;  /* 0x000000448900720c */ /* 0x000fda0003f24070 */
[----:B------:R-:W-:-:S05]  /*3510*/  @!P1 IMAD.IADD R68, R68, 0x1, -R137 ;  /* 0x0000000144449824 */ /* 0x000fca00078e0a89 */
        /* <DEDUP_REMOVED lines=12> */
[C---:B------:R-:W-:Y:S02]  /*35e0*/  ISETP.GT.U32.AND P1, PT, R137.reuse, R159, PT ;  /* 0x0000009f8900720c */ /* 0x040fe40003f24070 */
[----:B------:R-:W-:Y:S01]  /*35f0*/  ISETP.GT.U32.AND P6, PT, R137, R156, PT ;  /* 0x0000009c8900720c */ /* 0x000fe20003fc4070 */
[--C-:B------:R-:W-:Y:S02]  /*3600*/  @!P5 IMAD.IADD R70, R70, 0x1, -R137.reuse ;  /* 0x000000014646d824 */ /* 0x100fe400078e0a89 */
[----:B------:R-:W-:-:S03]  /*3610*/  @!P0 IMAD.IADD R165, R165, 0x1, -R137 ;  /* 0x00000001a5a58824 */ /* 0x000fc600078e0a89 */
[----:B------:R-:W-:-:S05]  /*3620*/  ISETP.GT.U32.AND P5, PT, R137, R70, PT ;  /* 0x000000468900720c */ /* 0x000fca0003fa4070 */
[--C-:B------:R-:W-:Y:S01]  /*3630*/  @!P1 IMAD.IADD R159, R159, 0x1, -R137.reuse ;  /* 0x000000019f9f9824 */ /* 0x100fe200078e0a89 */
[C---:B------:R-:W-:Y:S01]  /*3640*/  ISETP.GT.U32.AND P1, PT, R137.reuse, R151, PT ;  /* 0x000000978900720c */ /* 0x040fe20003f24070 */
[----:B------:R-:W-:Y:S01]  /*3650*/  @!P6 IMAD.IADD R156, R156, 0x1, -R137 ;  /* 0x000000019c9ce824 */ /* 0x000fe200078e0a89 */
[C---:B------:R-:W-:Y:S02]  /*3660*/  ISETP.GT.U32.AND P6, PT, R137.reuse, R150, PT ;  /* 0x000000968900720c */ /* 0x040fe40003fc4070 */
[----:B------:R-:W-:-:S03]  /*3670*/  ISETP.GT.U32.AND P0, PT, R137, R165, PT ;  /* 0x000000a58900720c */ /* 0x000fc60003f04070 */
[----:B------:R-:W-:Y:S01]  /*3680*/  @!P5 IMAD.IADD R70, R70, 0x1, -R137 ;  /* 0x000000014646d824 */ /* 0x000fe200078e0a89 */
[----:B------:R-:W-:-:S05]  /*3690*/  ISETP.GT.U32.AND P5, PT, R137, R73, PT ;  /* 0x000000498900720c */ /* 0x000fca0003fa4070 */
[--C-:B------:R-:W-:Y:S02]  /*36a0*/  @!P1 IMAD.IADD R151, R151, 0x1, -R137.reuse ;  /* 0x0000000197979824 */ /* 0x100fe400078e0a89 */
[----:B------:R-:W-:-:S03]  /*36b0*/  @!P6 IMAD.IADD R150, R150, 0x1, -R137 ;  /* 0x000000019696e824 */ /* 0x000fc600078e0a89 */
[----:B------:R-:W-:Y:S01]  /*36c0*/  ISETP.GT.U32.AND P1, PT, R137, R151, PT ;  /* 0x000000978900720c */ /* 0x000fe20003f24070 */
[--C-:B------:R-:W-:Y:S01]  /*36d0*/  @!P0 IMAD.IADD R165, R165, 0x1, -R137.reuse ;  /* 0x00000001a5a58824 */ /* 0x100fe200078e0a89 */
[C---:B------:R-:W-:Y:S02]  /*36e0*/  ISETP.GT.U32.AND P0, PT, R137.reuse, R162, PT ;  /* 0x000000a28900720c */ /* 0x040fe40003f04070 */
[----:B------:R-:W-:Y:S01]  /*36f0*/  ISETP.GT.U32.AND P6, PT, R137, R150, PT ;  /* 0x000000968900720c */ /* 0x000fe20003fc4070 */
[----:B------:R-:W-:-:S08]  /*3700*/  @!P5 IMAD.IADD R73, R73, 0x1, -R137 ;  /* 0x000000014949d824 */ /* 0x000fd000078e0a89 */
[--C-:B------:R-:W-:Y:S01]  /*3710*/  @!P1 IMAD.IADD R151, R151, 0x1, -R137.reuse ;  /* 0x0000000197979824 */ /* 0x100fe200078e0a89 */
[C---:B------:R-:W-:Y:S02]  /*3720*/  ISETP.GT.U32.AND P1, PT, R137.reuse, R77, PT ;  /* 0x0000004d8900720c */ /* 0x040fe40003f24070 */
[C---:B------:R-:W-:Y:S01]  /*3730*/  ISETP.GT.U32.AND P5, PT, R137.reuse, R73, PT ;  /* 0x000000498900720c */ /* 0x040fe20003fa4070 */
[--C-:B------:R-:W-:Y:S02]  /*3740*/  @!P0 IMAD.IADD R162, R162, 0x1, -R137.reuse ;  /* 0x00000001a2a28824 */ /* 0x100fe400078e0a89 */
[----:B------:R-:W-:Y:S01]  /*3750*/  @!P6 IMAD.IADD R150, R150, 0x1, -R137 ;  /* 0x000000019696e824 */ /* 0x000fe200078e0a89 */
[C---:B------:R-:W-:Y:S02]  /*3760*/  ISETP.GT.U32.AND P6, PT, R137.reuse, R149, PT ;  /* 0x000000958900720c */ /* 0x040fe40003fc4070 */
[----:B------:R-:W-:-:S05]  /*3770*/  ISETP.GT.U32.AND P0, PT, R137, R162, PT ;  /* 0x000000a28900720c */ /* 0x000fca0003f04070 */
[--C-:B------:R-:W-:Y:S02]  /*3780*/  @!P1 IMAD.IADD R77, R77, 0x1, -R137.reuse ;  /* 0x000000014d4d9824 */ /* 0x100fe400078e0a89 */
[--C-:B------:R-:W-:Y:S01]  /*3790*/  @!P5 IMAD.IADD R73, R73, 0x1, -R137.reuse ;  /* 0x000000014949d824 */ /* 0x100fe200078e0a89 */
[C---:B------:R-:W-:Y:S02]  /*37a0*/  ISETP.GT.U32.AND P5, PT, R137.reuse, R72, PT ;  /* 0x000000488900720c */ /* 0x040fe40003fa4070 */
[----:B------:R-:W-:Y:S01]  /*37b0*/  ISETP.GT.U32.AND P1, PT, R137, R77, PT ;  /* 0x0000004d8900720c */ /* 0x000fe20003f24070 */
        /* <DEDUP_REMOVED lines=15> */
[C---:B------:R-:W-:Y:S01]  /*38b0*/  ISETP.GT.U32.AND P1, PT, R137.reuse, R85, PT ;  /* 0x000000558900720c */ /* 0x040fe20003f24070 */
[--C-:B------:R-:W-:Y:S02]  /*38c0*/  @!P6 IMAD.IADD R84, R84, 0x1, -R137.reuse ;  /* 0x000000015454e824 */ /* 0x100fe400078e0a89 */
[----:B------:R-:W-:Y:S01]  /*38d0*/  @!P0 IMAD.IADD R152, R152, 0x1, -R137 ;  /* 0x0000000198988824 */ /* 0x000fe200078e0a89 */
[C---:B------:R-:W-:Y:S02]  /*38e0*/  ISETP.GT.U32.AND P0, PT, R137.reuse, R96, PT ;  /* 0x000000608900720c */ /* 0x040fe40003f04070 */
[C---:B------:R-:W-:Y:S01]  /*38f0*/  ISETP.GT.U32.AND P6, PT, R137.reuse, R84, PT ;  /* 0x000000548900720c */ /* 0x040fe20003fc4070 */
[----:B------:R-:W-:-:S04]  /*3900*/  IMAD R197, R137, R78, R197 ;  /* 0x0000004e89c57224 */ /* 0x000fc800078e02c5 */
[--C-:B------:R-:W-:Y:S02]  /*3910*/  @!P5 IMAD.IADD R148, R148, 0x1, -R137.reuse ;  /* 0x000000019494d824 */ /* 0x100fe400078e0a89 */
[--C-:B------:R-:W-:Y:S01]  /*3920*/  @!P1 IMAD.IADD R85, R85, 0x1, -R137.reuse ;  /* 0x0000000155559824 */ /* 0x100fe200078e0a89 */
[C---:B------:R-:W-:Y:S02]  /*3930*/  ISETP.GT.U32.AND P1, PT, R137.reuse, R80, PT ;  /* 0x000000508900720c */ /* 0x040fe40003f24070 */
[C---:B------:R-:W-:Y:S01]  /*3940*/  ISETP.GT.U32.AND P5, PT, R137.reuse, R148, PT ;  /* 0x000000948900720c */ /* 0x040fe20003fa4070 */
[--C-:B------:R-:W-:Y:S02]  /*3950*/  @!P0 IMAD.IADD R96, R96, 0x1, -R137.reuse ;  /* 0x0000000160608824 */ /* 0x100fe400078e0a89 */
[----:B------:R-:W-:Y:S01]  /*3960*/  @!P6 IMAD.IADD R84, R84, 0x1, -R137 ;  /* 0x000000015454e824 */ /* 0x000fe200078e0a89 */
[----:B------:R-:W-:Y:S02]  /*3970*/  ISETP.GT.U32.AND P6, PT, R137, R197, PT ;  /* 0x000000c58900720c */ /* 0x000fe40003fc4070 */
[----:B------:R-:W-:-:S02]  /*3980*/  LOP3.LUT R218, R141, 0x44, RZ, 0xfc, !PT ;  /* 0x000000448dda7812 */ /* 0x000fc400078efcff */
[----:B------:R-:W-:Y:S02]  /*3990*/  ISETP.GT.U32.AND P0, PT, R137, R96, PT ;  /* 0x000000608900720c */ /* 0x000fe40003f04070 */
[----:B------:R-:W-:Y:S01]  /*39a0*/  IABS R211, R218 ;  /* 0x000000da00d37213 */ /* 0x000fe20000000000 */
[--C-:B------:R-:W-:Y:S01]  /*39b0*/  @!P1 IMAD.IADD R80, R80, 0x1, -R137.reuse ;  /* 0x0000000150509824 */ /* 0x100fe200078e0a89 */
[----:B------:R-:W-:Y:S01]  /*39c0*/  LOP3.LUT R219, R141, 0x46, RZ, 0xfc, !PT ;  /* 0x000000468ddb7812 */ /* 0x000fe200078efcff */
[--C-:B------:R-:W-:Y:S01]  /*39d0*/  @!P5 IMAD.IADD R148, R148, 0x1, -R137.reuse ;  /* 0x000000019494d824 */ /* 0x100fe200078e0a89 */
[C---:B------:R-:W-:Y:S01]  /*39e0*/  ISETP.GT.U32.AND P5, PT, R137.reuse, R76, PT ;  /* 0x0000004c8900720c */ /* 0x040fe20003fa4070 */
[----:B0-----:R-:W-:Y:S01]  /*39f0*/  IMAD.HI.U32 R67, R140, R211, RZ ;  /* 0x000000d38c437227 */ /* 0x001fe200078e00ff */
[----:B------:R-:W-:Y:S02]  /*3a00*/  ISETP.GT.U32.AND P1, PT, R137, R80, PT ;  /* 0x000000508900720c */ /* 0x000fe40003f24070 */
[----:B------:R-:W-:Y:S01]  /*3a10*/  IABS R210, R219 ;  /* 0x000000db00d27213 */ /* 0x000fe20000000000 */
[----:B------:R-:W-:-:S02]  /*3a20*/  @!P6 IMAD.IADD R197, R197, 0x1, -R137 ;  /* 0x00000001c5c5e824 */ /* 0x000fc400078e0a89 */
[----:B------:R-:W-:Y:S02]  /*3a30*/  IMAD.MOV R86, RZ, RZ, -R67 ;  /* 0x000000ffff567224 */ /* 0x000fe400078e0a43 */
[----:B------:R-:W-:Y:S01]  /*3a40*/  @!P0 IMAD.IADD R96, R96, 0x1, -R137 ;  /* 0x0000000160608824 */ /* 0x000fe200078e0a89 */
[C---:B------:R-:W-:Y:S01]  /*3a50*/  ISETP.GT.U32.AND P0, PT, R137.reuse, R94, PT ;  /* 0x0000005e8900720c */ /* 0x040fe20003f04070 */
[----:B------:R-:W-:Y:S01]  /*3a60*/  IMAD.HI.U32 R78, R140, R210, RZ ;  /* 0x000000d28c4e7227 */ /* 0x000fe200078e00ff */
[----:B------:R-:W-:-:S03]  /*3a70*/  ISETP.GT.U32.AND P6, PT, R137, R197, PT ;  /* 0x000000c58900720c */ /* 0x000fc60003fc4070 */
[----:B------:R-:W-:Y:S01]  /*3a80*/  IMAD R211, R137, R86, R211 ;  /* 0x0000005689d37224 */ /* 0x000fe200078e02d3 */
[----:B------:R-:W-:Y:S01]  /*3a90*/  LOP3.LUT R217, R141, 0x42, RZ, 0xfc, !PT ;  /* 0x000000428dd97812 */ /* 0x000fe200078efcff */
[----:B------:R-:W-:Y:S02]  /*3aa0*/  IMAD.MOV R78, RZ, RZ, -R78 ;  /* 0x000000ffff4e7224 */ /* 0x000fe400078e0a4e */
[--C-:B------:R-:W-:Y:S02]  /*3ab0*/  @!P5 IMAD.IADD R76, R76, 0x1, -R137.reuse ;  /* 0x000000014c4cd824 */ /* 0x100fe400078e0a89 */
[--C-:B------:R-:W-:Y:S01]  /*3ac0*/  @!P1 IMAD.IADD R80, R80, 0x1, -R137.reuse ;  /* 0x0000000150509824 */ /* 0x100fe200078e0a89 */
[C---:B------:R-:W-:Y:S01]  /*3ad0*/  ISETP.GT.U32.AND P1, PT, R137.reuse, R211, PT ;  /* 0x000000d38900720c */ /* 0x040fe20003f24070 */
[C---:B------:R-:W-:Y:S01]  /*3ae0*/  IMAD R210, R137.reuse, R78, R210 ;  /* 0x0000004e89d27224 */ /* 0x040fe200078e02d2 */
[----:B------:R-:W-:Y:S02]  /*3af0*/  IABS R212, R217 ;  /* 0x000000d900d47213 */ /* 0x000fe40000000000 */
[----:B------:R-:W-:Y:S01]  /*3b00*/  ISETP.GT.U32.AND P5, PT, R137, R76, PT ;  /* 0x0000004c8900720c */ /* 0x000fe20003fa4070 */
[----:B------:R-:W-:-:S02]  /*3b10*/  @!P0 IMAD.IADD R94, R94, 0x1, -R137 ;  /* 0x000000015e5e8824 */ /* 0x000fc400078e0a89 */
[--C-:B------:R-:W-:Y:S01]  /*3b20*/  @!P6 IMAD.IADD R197, R197, 0x1, -R137.reuse ;  /* 0x00000001c5c5e824 */ /* 0x100fe200078e0a89 */
[----:B------:R-:W-:Y:S01]  /*3b30*/  ISETP.GT.U32.AND P6, PT, R137, R210, PT ;  /* 0x000000d28900720c */ /* 0x000fe20003fc4070 */
[----:B------:R-:W-:Y:S01]  /*3b40*/  IMAD.HI.U32 R66, R140, R212, RZ ;  /* 0x000000d48c427227 */ /* 0x000fe200078e00ff */
[C---:B------:R-:W-:Y:S02]  /*3b50*/  LOP3.LUT R213, R141.reuse, 0x48, RZ, 0xfc, !PT ;  /* 0x000000488dd57812 */ /* 0x040fe400078efcff */
[----:B------:R-:W-:Y:S01]  /*3b60*/  LOP3.LUT R215, R141, 0x4c, RZ, 0xfc, !PT ;  /* 0x0000004c8dd77812 */ /* 0x000fe200078efcff */
[----:B------:R-:W-:Y:S01]  /*3b70*/  IMAD.MOV R66, RZ, RZ, -R66 ;  /* 0x000000ffff427224 */ /* 0x000fe200078e0a42 */
[----:B------:R-:W-:Y:S01]  /*3b80*/  ISETP.GT.U32.AND P0, PT, R137, R94, PT ;  /* 0x0000005e8900720c */ /* 0x000fe20003f04070 */
[--C-:B------:R-:W-:Y:S01]  /*3b90*/  @!P1 IMAD.IADD R211, R211, 0x1, -R137.reuse ;  /* 0x00000001d3d39824 */ /* 0x100fe200078e0a89 */
[----:B------:R-:W-:Y:S02]  /*3ba0*/  IABS R209, R213 ;  /* 0x000000d500d17213 */ /* 0x000fe40000000000 */
[----:B------:R-:W-:Y:S01]  /*3bb0*/  IABS R202, R215 ;  /* 0x000000d700ca7213 */ /* 0x000fe20000000000 */
[----:B------:R-:W-:Y:S01]  /*3bc0*/  IMAD R212, R137, R66, R212 ;  /* 0x0000004289d47224 */ /* 0x000fe200078e02d4 */
[----:B------:R-:W-:Y:S01]  /*3bd0*/  LOP3.LUT R216, R141, 0x4e, RZ, 0xfc, !PT ;  /* 0x0000004e8dd87812 */ /* 0x000fe200078efcff */
[----:B------:R-:W-:Y:S01]  /*3be0*/  @!P5 IMAD.IADD R76, R76, 0x1, -R137 ;  /* 0x000000014c4cd824 */ /* 0x000fe200078e0a89 */
[C---:B------:R-:W-:Y:S01]  /*3bf0*/  ISETP.GT.U32.AND P5, PT, R137.reuse, R196, PT ;  /* 0x000000c48900720c */ /* 0x040fe20003fa4070 */
[----:B------:R-:W-:Y:S01]  /*3c00*/  IMAD.HI.U32 R66, R140, R209, RZ ;  /* 0x000000d18c427227 */ /* 0x000fe200078e00ff */
[----:B------:R-:W-:-:S03]  /*3c10*/  ISETP.GT.U32.AND P1, PT, R137, R211, PT ;  /* 0x000000d38900720c */ /* 0x000fc60003f24070 */
[----:B------:R-:W-:Y:S01]  /*3c20*/  IMAD.HI.U32 R78, R140, R202, RZ ;  /* 0x000000ca8c4e7227 */ /* 0x000fe200078e00ff */
[----:B------:R-:W-:-:S03]  /*3c30*/  IABS R201, R216 ;  /* 0x000000d800c97213 */ /* 0x000fc60000000000 */
[--C-:B------:R-:W-:Y:S02]  /*3c40*/  @!P6 IMAD.IADD R210, R210, 0x1, -R137.reuse ;  /* 0x00000001d2d2e824 */ /* 0x100fe400078e0a89 */
[----:B------:R-:W-:Y:S02]  /*3c50*/  IMAD.MOV R66, RZ, RZ, -R66 ;  /* 0x000000ffff427224 */ /* 0x000fe400078e0a42 */
[----:B------:R-:W-:Y:S01]  /*3c60*/  IMAD.MOV R78, RZ, RZ, -R78 ;  /* 0x000000ffff4e7224 */ /* 0x000fe200078e0a4e */
[C---:B------:R-:W-:Y:S01]  /*3c70*/  ISETP.GT.U32.AND P6, PT, R137.reuse, R210, PT ;  /* 0x000000d28900720c */ /* 0x040fe20003fc4070 */
[----:B------:R-:W-:Y:S01]  /*3c80*/  @!P0 IMAD.IADD R94, R94, 0x1, -R137 ;  /* 0x000000015e5e8824 */ /* 0x000fe200078e0a89 */
[C---:B------:R-:W-:Y:S01]  /*3c90*/  ISETP.GT.U32.AND P0, PT, R137.reuse, R82, PT ;  /* 0x000000528900720c */ /* 0x040fe20003f04070 */
[C---:B------:R-:W-:Y:S02]  /*3ca0*/  IMAD R209, R137.reuse, R66, R209 ;  /* 0x0000004289d17224 */ /* 0x040fe400078e02d1 */
[----:B------:R-:W-:-:S02]  /*3cb0*/  IMAD R202, R137, R78, R202 ;  /* 0x0000004e89ca7224 */ /* 0x000fc400078e02ca */
[----:B------:R-:W-:-:S04]  /*3cc0*/  IMAD.HI.U32 R66, R140, R201, RZ ;  /* 0x000000c98c427227 */ /* 0x000fc800078e00ff */
[----:B------:R-:W-:Y:S02]  /*3cd0*/  IMAD.MOV R66, RZ, RZ, -R66 ;  /* 0x000000ffff427224 */ /* 0x000fe400078e0a42 */
[--C-:B------:R-:W-:Y:S02]  /*3ce0*/  @!P5 IMAD.IADD R196, R196, 0x1, -R137.reuse ;  /* 0x00000001c4c4d824 */ /* 0x100fe400078e0a89 */
[----:B------:R-:W-:Y:S01]  /*3cf0*/  @!P1 IMAD.IADD R211, R211, 0x1, -R137 ;  /* 0x00000001d3d39824 */ /* 0x000fe200078e0a89 */
[C---:B------:R-:W-:Y:S01]  /*3d00*/  ISETP.GT.U32.AND P1, PT, R137.reuse, R202, PT ;  /* 0x000000ca8900720c */ /* 0x040fe20003f24070 */
[----:B------:R-:W-:Y:S01]  /*3d10*/  IMAD R201, R137, R66, R201 ;  /* 0x0000004289c97224 */ /* 0x000fe200078e02c9 */
[----:B------:R-:W-:Y:S02]  /*3d20*/  LOP3.LUT R214, R141, 0x4a, RZ, 0xfc, !PT ;  /* 0x0000004a8dd67812 */ /* 0x000fe400078efcff */
[C---:B------:R-:W-:Y:S01]  /*3d30*/  ISETP.GT.U32.AND P5, PT, R137.reuse, R196, PT ;  /* 0x000000c48900720c */ /* 0x040fe20003fa4070 */
[--C-:B------:R-:W-:Y:S01]  /*3d40*/  @!P0 IMAD.IADD R82, R82, 0x1, -R137.reuse ;  /* 0x0000000152528824 */ /* 0x100fe200078e0a89 */
[----:B------:R-:W-:Y:S01]  /*3d50*/  IABS R207, R214 ;  /* 0x000000d600cf7213 */ /* 0x000fe20000000000 */
[----:B------:R-:W-:Y:S01]  /*3d60*/  @!P6 IMAD.IADD R210, R210, 0x1, -R137 ;  /* 0x00000001d2d2e824 */ /* 0x000fe200078e0a89 */
[----:B------:R-:W-:-:S02]  /*3d70*/  ISETP.GT.U32.AND P6, PT, R137, R201, PT ;  /* 0x000000c98900720c */ /* 0x000fc40003fc4070 */
[C---:B------:R-:W-:Y:S02]  /*3d80*/  LOP3.LUT R208, R141.reuse, 0x50, RZ, 0xfc, !PT ;  /* 0x000000508dd07812 */ /* 0x040fe400078efcff */
[----:B------:R-:W-:Y:S01]  /*3d90*/  LOP3.LUT R205, R141, 0x54, RZ, 0xfc, !PT ;  /* 0x000000548dcd7812 */ /* 0x000fe200078efcff */
[----:B------:R-:W-:Y:S01]  /*3da0*/  IMAD.HI.U32 R67, R140, R207, RZ ;  /* 0x000000cf8c437227 */ /* 0x000fe200078e00ff */
[----:B------:R-:W-:Y:S02]  /*3db0*/  ISETP.GT.U32.AND P0, PT, R137, R82, PT ;  /* 0x000000528900720c */ /* 0x000fe40003f04070 */
[----:B------:R-:W-:Y:S01]  /*3dc0*/  IABS R200, R208 ;  /* 0x000000d000c87213 */ /* 0x000fe20000000000 */
[----:B------:R-:W-:Y:S01]  /*3dd0*/  @!P1 IMAD.IADD R202, R202, 0x1, -R137 ;  /* 0x00000001caca9824 */ /* 0x000fe200078e0a89 */
[----:B------:R-:W-:Y:S01]  /*3de0*/  IABS R191, R205 ;  /* 0x000000cd00bf7213 */ /* 0x000fe20000000000 */
[----:B------:R-:W-:Y:S01]  /*3df0*/  IMAD.MOV R86, RZ, RZ, -R67 ;  /* 0x000000ffff567224 */ /* 0x000fe200078e0a43 */
[----:B------:R-:W-:Y:S01]  /*3e00*/  LOP3.LUT R206, R141, 0x56, RZ, 0xfc, !PT ;  /* 0x000000568dce7812 */ /* 0x000fe200078efcff */
[----:B------:R-:W-:Y:S01]  /*3e10*/  @!P5 IMAD.IADD R196, R196, 0x1, -R137 ;  /* 0x00000001c4c4d824 */ /* 0x000fe200078e0a89 */
[C---:B------:R-:W-:Y:S01]  /*3e20*/  ISETP.GT.U32.AND P5, PT, R137.reuse, R209, PT ;  /* 0x000000d18900720c */ /* 0x040fe20003fa4070 */
[----:B------:R-:W-:Y:S01]  /*3e30*/  IMAD.HI.U32 R67, R140, R200, RZ ;  /* 0x000000c88c437227 */ /* 0x000fe200078e00ff */
[----:B------:R-:W-:-:S03]  /*3e40*/  ISETP.GT.U32.AND P1, PT, R137, R202, PT ;  /* 0x000000ca8900720c */ /* 0x000fc60003f24070 */
[----:B------:R-:W-:Y:S01]  /*3e50*/  IMAD.HI.U32 R66, R140, R191, RZ ;  /* 0x000000bf8c427227 */ /* 0x000fe200078e00ff */
[----:B------:R-:W-:-:S03]  /*3e60*/  IABS R190, R206 ;  /* 0x000000ce00be7213 */ /* 0x000fc60000000000 */
[----:B------:R-:W-:Y:S02]  /*3e70*/  @!P6 IMAD.IADD R201, R201, 0x1, -R137 ;  /* 0x00000001c9c9e824 */ /* 0x000fe400078e0a89 */
[----:B------:R-:W-:Y:S02]  /*3e80*/  IMAD.MOV R67, RZ, RZ, -R67 ;  /* 0x000000ffff437224 */ /* 0x000fe400078e0a43 */
[----:B------:R-:W-:Y:S01]  /*3e90*/  IMAD.MOV R66, RZ, RZ, -R66 ;  /* 0x000000ffff427224 */ /* 0x000fe200078e0a42 */
[C---:B------:R-:W-:Y:S01]  /*3ea0*/  ISETP.GT.U32.AND P6, PT, R137.reuse, R201, PT ;  /* 0x000000c98900720c */ /* 0x040fe20003fc4070 */
[----:B------:R-:W-:Y:S01]  /*3eb0*/  @!P0 IMAD.IADD R82, R82, 0x1, -R137 ;  /* 0x0000000152528824 */ /* 0x000fe200078e0a89 */
[C---:B------:R-:W-:Y:S01]  /*3ec0*/  ISETP.GT.U32.AND P0, PT, R137.reuse, R212, PT ;  /* 0x000000d48900720c */ /* 0x040fe20003f04070 */
[----:B------:R-:W-:Y:S02]  /*3ed0*/  IMAD R200, R137, R67, R200 ;  /* 0x0000004389c87224 */ /* 0x000fe400078e02c8 */
[----:B------:R-:W-:-:S04]  /*3ee0*/  IMAD.HI.U32 R67, R140, R190, RZ ;  /* 0x000000be8c437227 */ /* 0x000fc800078e00ff */
        /* <DEDUP_REMOVED lines=12> */
[C---:B------:R-:W-:Y:S01]  /*3fb0*/  IMAD.HI.U32 R78, R140.reuse, R195, RZ ;  /* 0x000000c38c4e7227 */ /* 0x040fe200078e00ff */
[C---:B------:R-:W-:Y:S02]  /*3fc0*/  LOP3.LUT R199, R141.reuse, 0x58, RZ, 0xfc, !PT ;  /* 0x000000588dc77812 */ /* 0x040fe400078efcff */
[----:B------:R-:W-:Y:S01]  /*3fd0*/  LOP3.LUT R193, R141, 0x5c, RZ, 0xfc, !PT ;  /* 0x0000005c8dc17812 */ /* 0x000fe200078efcff */
[----:B------:R-:W-:Y:S01]  /*3fe0*/  IMAD.MOV R78, RZ, RZ, -R78 ;  /* 0x000000ffff4e7224 */ /* 0x000fe200078e0a4e */
[----:B------:R-:W-:Y:S01]  /*3ff0*/  ISETP.GT.U32.AND P0, PT, R137, R212, PT ;  /* 0x000000d48900720c */ /* 0x000fe20003f04070 */
[----:B------:R-:W-:Y:S01]  /*4000*/  @!P1 IMAD.IADD R191, R191, 0x1, -R137 ;  /* 0x00000001bfbf9824 */ /* 0x000fe200078e0a89 */
        /* <DEDUP_REMOVED lines=10> */
[C---:B------:R-:W-:Y:S02]  /*40b0*/  IMAD R207, R137.reuse, R86, R207 ;  /* 0x0000005689cf7224 */ /* 0x040fe400078e02cf */
[----:B------:R-:W-:Y:S02]  /*40c0*/  @!P6 IMAD.IADD R190, R190, 0x1, -R137 ;  /* 0x00000001bebee824 */ /* 0x000fe400078e0a89 */
[----:B------:R-:W-:Y:S02]  /*40d0*/  IMAD.MOV R78, RZ, RZ, -R78 ;  /* 0x000000ffff4e7224 */ /* 0x000fe400078e0a4e */
[----:B------:R-:W-:Y:S01]  /*40e0*/  IMAD.MOV R67, RZ, RZ, -R67 ;  /* 0x000000ffff437224 */ /* 0x000fe200078e0a43 */
[C---:B------:R-:W-:Y:S01]  /*40f0*/  ISETP.GT.U32.AND P6, PT, R137.reuse, R190, PT ;  /* 0x000000be8900720c */ /* 0x040fe20003fc4070 */
[----:B------:R-:W-:Y:S01]  /*4100*/  @!P0 IMAD.IADD R212, R212, 0x1, -R137 ;  /* 0x00000001d4d48824 */ /* 0x000fe200078e0a89 */
[C---:B------:R-:W-:Y:S01]  /*4110*/  ISETP.GT.U32.AND P0, PT, R137.reuse, R207, PT ;  /* 0x000000cf8900720c */ /* 0x040fe20003f04070 */
[----:B------:R-:W-:-:S02]  /*4120*/  IMAD R189, R137, R78, R189 ;  /* 0x0000004e89bd7224 */ /* 0x000fc400078e02bd */
        /* <DEDUP_REMOVED lines=17> */
[C---:B------:R-:W-:Y:S01]  /*4240*/  ISETP.GT.U32.AND P0, PT, R137.reuse, R207, PT ;  /* 0x000000cf8900720c */ /* 0x040fe20003f04070 */
        /* <DEDUP_REMOVED lines=14> */
[----:B------:R-:W-:Y:S01]  /*4330*/  ISETP.GT.U32.AND P6, PT, R137, R182, PT ;  /* 0x000000b68900720c */ /* 0x000fe20003fc4070 */
        /* <DEDUP_REMOVED lines=11> */
[----:B------:R-:W-:Y:S01]  /*43f0*/  ISETP.GT.U32.AND P5, PT, R137, R189, PT ;  /* 0x000000bd8900720c */ /* 0x000fe20003fa4070 */
        /* <DEDUP_REMOVED lines=22> */
[----:B------:R-:W-:Y:S01]  /*4560*/  ISETP.GT.U32.AND P6, PT, R137, R99, PT ;  /* 0x000000638900720c */ /* 0x000fe20003fc4070 */
[----:B------:R-:W-:Y:S01]  /*4570*/  @!P0 IMAD.IADD R195, R195, 0x1, -R137 ;  /* 0x00000001c3c38824 */ /* 0x000fe200078e0a89 */
[C---:B------:R-:W-:Y:S01]  /*4580*/  ISETP.GT.U32.AND P0, PT, R137.reuse, R187, PT ;  /* 0x000000bb8900720c */ /* 0x040fe20003f04070 */
[----:B------:R-:W-:Y:S02]  /*4590*/  IMAD R134, R137, R67, R134 ;  /* 0x0000004389867224 */ /* 0x000fe400078e0286 */
[----:B------:R-:W-:-:S04]  /*45a0*/  IMAD.HI.U32 R67, R140, R101, RZ ;  /* 0x000000658c437227 */ /* 0x000fc800078e00ff */
[C---:B------:R-:W-:Y:S02]  /*45b0*/  IMAD R100, R137.reuse, R66, R100 ;  /* 0x0000004289647224 */ /* 0x040fe400078e0264 */
[----:B------:R-:W-:Y:S02]  /*45c0*/  IMAD R143, R137, R86, R143 ;  /* 0x00000056898f7224 */ /* 0x000fe400078e028f */
[----:B------:R-:W-:Y:S02]  /*45d0*/  IMAD.MOV R86, RZ, RZ, -R67 ;  /* 0x000000ffff567224 */ /* 0x000fe400078e0a43 */
[--C-:B------:R-:W-:Y:S02]  /*45e0*/  @!P5 IMAD.IADD R81, R81, 0x1, -R137.reuse ;  /* 0x000000015151d824 */ /* 0x100fe400078e0a89 */
[----:B------:R-:W-:Y:S01]  /*45f0*/  @!P1 IMAD.IADD R98, R98, 0x1, -R137 ;  /* 0x0000000162629824 */ /* 0x000fe200078e0a89 */
[C---:B------:R-:W-:Y:S01]  /*4600*/  ISETP.GT.U32.AND P1, PT, R137.reuse, R100, PT ;  /* 0x000000648900720c */ /* 0x040fe20003f24070 */
[C---:B------:R-:W-:Y:S01]  /*4610*/  IMAD R101, R137.reuse, R86, R101 ;  /* 0x0000005689657224 */ /* 0x040fe200078e0265 */
[----:B------:R-:W-:Y:S01]  /*4620*/  ISETP.GT.U32.AND P5, PT, R137, R81, PT ;  /* 0x000000518900720c */ /* 0x000fe20003fa4070 */
[----:B------:R-:W-:-:S02]  /*4630*/  @!P0 IMAD.IADD R187, R187, 0x1, -R137 ;  /* 0x00000001bbbb8824 */ /* 0x000fc400078e0a89 */
[--C-:B------:R-:W-:Y:S01]  /*4640*/  @!P6 IMAD.IADD R99, R99, 0x1, -R137.reuse ;  /* 0x000000016363e824 */ /* 0x100fe200078e0a89 */
[----:B------:R-:W-:Y:S02]  /*4650*/  ISETP.GT.U32.AND P6, PT, R137, R101, PT ;  /* 0x000000658900720c */ /* 0x000fe40003fc4070 */
[----:B------:R-:W-:Y:S02]  /*4660*/  LOP3.LUT R226, R141, 0x74, RZ, 0xfc, !PT ;  /* 0x000000748de27812 */ /* 0x000fe400078efcff */
[----:B------:R-:W-:Y:S02]  /*4670*/  ISETP.GT.U32.AND P0, PT, R137, R187, PT ;  /* 0x000000bb8900720c */ /* 0x000fe40003f04070 */
[----:B------:R-:W-:Y:S01]  /*4680*/  LOP3.LUT R135, R141, 0x6a, RZ, 0xfc, !PT ;  /* 0x0000006a8d877812 */ /* 0x000fe200078efcff */
[--C-:B------:R-:W-:Y:S01]  /*4690*/  @!P1 IMAD.IADD R100, R100, 0x1, -R137.reuse ;  /* 0x0000000164649824 */ /* 0x100fe200078e0a89 */
[----:B------:R-:W-:Y:S01]  /*46a0*/  IABS R102, R226 ;  /* 0x000000e200667213 */ /* 0x000fe20000000000 */
[----:B------:R-:W-:Y:S01]  /*46b0*/  @!P5 IMAD.IADD R81, R81, 0x1, -R137 ;  /* 0x000000015151d824 */ /* 0x000fe200078e0a89 */
[----:B------:R-:W-:-:S02]  /*46c0*/  IABS R139, R135 ;  /* 0x00000087008b7213 */ /* 0x000fc40000000000 */
[----:B------:R-:W-:Y:S01]  /*46d0*/  LOP3.LUT R227, R141, 0x76, RZ, 0xfc, !PT ;  /* 0x000000768de37812 */ /* 0x000fe200078efcff */
[C---:B------:R-:W-:Y:S01]  /*46e0*/  IMAD.HI.U32 R67, R140.reuse, R102, RZ ;  /* 0x000000668c437227 */ /* 0x040fe200078e00ff */
[C---:B------:R-:W-:Y:S02]  /*46f0*/  ISETP.GT.U32.AND P5, PT, R137.reuse, R134, PT ;  /* 0x000000868900720c */ /* 0x040fe40003fa4070 */
[----:B------:R-:W-:Y:S01]  /*4700*/  ISETP.GT.U32.AND P1, PT, R137, R100, PT ;  /* 0x000000648900720c */ /* 0x000fe20003f24070 */
[----:B------:R-:W-:Y:S01]  /*4710*/  @!P6 IMAD.IADD R101, R101, 0x1, -R137 ;  /* 0x000000016565e824 */ /* 0x000fe200078e0a89 */
[----:B------:R-:W-:Y:S01]  /*4720*/  IABS R103, R227 ;  /* 0x000000e300677213 */ /* 0x000fe20000000000 */
[----:B------:R-:W-:Y:S01]  /*4730*/  IMAD.HI.U32 R78, R140, R139, RZ ;  /* 0x0000008b8c4e7227 */ /* 0x000fe200078e00ff */
[----:B------:R-:W-:-:S03]  /*4740*/  LOP3.LUT R221, R141, 0x70, RZ, 0xfc, !PT ;  /* 0x000000708ddd7812 */ /* 0x000fc600078efcff */
[----:B------:R-:W-:Y:S01]  /*4750*/  IMAD.MOV R67, RZ, RZ, -R67 ;  /* 0x000000ffff437224 */ /* 0x000fe200078e0a43 */
[----:B------:R-:W-:Y:S01]  /*4760*/  ISETP.GT.U32.AND P6, PT, R137, R101, PT ;  /* 0x000000658900720c */ /* 0x000fe20003fc4070 */
[----:B------:R-:W-:Y:S01]  /*4770*/  @!P0 IMAD.IADD R187, R187, 0x1, -R137 ;  /* 0x00000001bbbb8824 */ /* 0x000fe200078e0a89 */
[----:B------:R-:W-:Y:S01]  /*4780*/  ISETP.GT.U32.AND P0, PT, R137, R143, PT ;  /* 0x0000008f8900720c */ /* 0x000fe20003f04070 */
[----:B------:R-:W-:Y:S01]  /*4790*/  IMAD.MOV R78, RZ, RZ, -R78 ;  /* 0x000000ffff4e7224 */ /* 0x000fe200078e0a4e */
[----:B------:R-:W-:Y:S01]  /*47a0*/  IABS R133, R221 ;  /* 0x000000dd00857213 */ /* 0x000fe20000000000 */
[----:B------:R-:W-:-:S04]  /*47b0*/  IMAD.HI.U32 R66, R140, R103, RZ ;  /* 0x000000678c427227 */ /* 0x000fc800078e00ff */
[----:B------:R-:W-:Y:S01]  /*47c0*/  IMAD R102, R137, R67, R102 ;  /* 0x0000004389667224 */ /* 0x000fe200078e0266 */
[----:B------:R-:W-:Y:S01]  /*47d0*/  LOP3.LUT R224, R141, 0x72, RZ, 0xfc, !PT ;  /* 0x000000728de07812 */ /* 0x000fe200078efcff */
[C---:B------:R-:W-:Y:S02]  /*47e0*/  IMAD R139, R137.reuse, R78, R139 ;  /* 0x0000004e898b7224 */ /* 0x040fe400078e028b */
[----:B------:R-:W-:Y:S02]  /*47f0*/  IMAD.MOV R66, RZ, RZ, -R66 ;  /* 0x000000ffff427224 */ /* 0x000fe400078e0a42 */
[--C-:B------:R-:W-:Y:S02]  /*4800*/  @!P5 IMAD.IADD R134, R134, 0x1, -R137.reuse ;  /* 0x000000018686d824 */ /* 0x100fe400078e0a89 */
[----:B------:R-:W-:Y:S01]  /*4810*/  @!P1 IMAD.IADD R100, R100, 0x1, -R137 ;  /* 0x0000000164649824 */ /* 0x000fe200078e0a89 */
[----:B------:R-:W-:Y:S01]  /*4820*/  ISETP.GT.U32.AND P1, PT, R137, R102, PT ;  /* 0x000000668900720c */ /* 0x000fe20003f24070 */
[----:B------:R-:W-:Y:S01]  /*4830*/  IMAD.HI.U32 R78, R140, R133, RZ ;  /* 0x000000858c4e7227 */ /* 0x000fe200078e00ff */
[----:B------:R-:W-:-:S02]  /*4840*/  IABS R138, R224 ;  /* 0x000000e0008a7213 */ /* 0x000fc40000000000 */
[C---:B------:R-:W-:Y:S01]  /*4850*/  ISETP.GT.U32.AND P5, PT, R137.reuse, R134, PT ;  /* 0x000000868900720c */ /* 0x040fe20003fa4070 */
[----:B------:R-:W-:Y:S02]  /*4860*/  IMAD R103, R137, R66, R103 ;  /* 0x0000004289677224 */ /* 0x000fe400078e0267 */
[----:B------:R-:W-:Y:S02]  /*4870*/  IMAD.MOV R78, RZ, RZ, -R78 ;  /* 0x000000ffff4e7224 */ /* 0x000fe400078e0a4e */
[--C-:B------:R-:W-:Y:S02]  /*4880*/  @!P0 IMAD.IADD R143, R143, 0x1, -R137.reuse ;  /* 0x000000018f8f8824 */ /* 0x100fe400078e0a89 */
[----:B------:R-:W-:Y:S01]  /*4890*/  @!P6 IMAD.IADD R101, R101, 0x1, -R137 ;  /* 0x000000016565e824 */ /* 0x000fe200078e0a89 */
[C---:B------:R-:W-:Y:S01]  /*48a0*/  ISETP.GT.U32.AND P6, PT, R137.reuse, R103, PT ;  /* 0x000000678900720c */ /* 0x040fe20003fc4070 */
[----:B------:R-:W-:Y:S01]  /*48b0*/  IMAD R133, R137, R78, R133 ;  /* 0x0000004e89857224 */ /* 0x000fe200078e0285 */
[C---:B------:R-:W-:Y:S01]  /*48c0*/  LOP3.LUT R228, R141.reuse, 0x78, RZ, 0xfc, !PT ;  /* 0x000000788de47812 */ /* 0x040fe200078efcff */
[----:B------:R-:W-:Y:S01]  /*48d0*/  IMAD.HI.U32 R78, R140, R138, RZ ;  /* 0x0000008a8c4e7227 */ /* 0x000fe200078e00ff */
[----:B------:R-:W-:-:S02]  /*48e0*/  LOP3.LUT R231, R141, 0x7c, RZ, 0xfc, !PT ;  /* 0x0000007c8de77812 */ /* 0x000fc400078efcff */
[C---:B------:R-:W-:Y:S01]  /*48f0*/  ISETP.GT.U32.AND P0, PT, R137.reuse, R143, PT ;  /* 0x0000008f8900720c */ /* 0x040fe20003f04070 */
[----:B------:R-:W-:Y:S01]  /*4900*/  IMAD.MOV R78, RZ, RZ, -R78 ;  /* 0x000000ffff4e7224 */ /* 0x000fe200078e0a4e */
[----:B------:R-:W-:Y:S01]  /*4910*/  IABS R104, R228 ;  /* 0x000000e400687213 */ /* 0x000fe20000000000 */
[--C-:B------:R-:W-:Y:S01]  /*4920*/  @!P1 IMAD.IADD R102, R102, 0x1, -R137.reuse ;  /* 0x0000000166669824 */ /* 0x100fe200078e0a89 */
        /* <DEDUP_REMOVED lines=17> */
[----:B------:R-:W-:Y:S01]  /*4a40*/  IMAD.HI.U32 R78, R140, R106, RZ ;  /* 0x0000006a8c4e7227 */ /* 0x000fe200078e00ff */
[----:B------:R-:W-:-:S03]  /*4a50*/  LOP3.LUT R229, R141, 0x7a, RZ, 0xfc, !PT ;  /* 0x0000007a8de57812 */ /* 0x000fc600078efcff */
        /* <DEDUP_REMOVED lines=8> */
[----:B------:R-:W-:Y:S01]  /*4ae0*/  @!P6 IMAD.IADD R103, R103, 0x1, -R137 ;  /* 0x000000016767e824 */ /* 0x000fe200078e0a89 */
[----:B------:R-:W-:Y:S01]  /*4af0*/  ISETP.GT.U32.AND P6, PT, R137, R106, PT ;  /* 0x0000006a8900720c */ /* 0x000fe20003fc4070 */
[C---:B------:R-:W-:Y:S01]  /*4b00*/  IMAD.HI.U32 R67, R140.reuse, R132, RZ ;  /* 0x000000848c437227 */ /* 0x040fe200078e00ff */
        /* <DEDUP_REMOVED lines=27> */
[----:B------:R-:W-:Y:S01]  /*4cc0*/  @!P1 IMAD.IADD R105, R105, 0x1, -R137 ;  /* 0x0000000169699824 */ /* 0x000fe200078e0a89 */
        /* <DEDUP_REMOVED lines=67> */
[----:B------:R-:W-:Y:S01]  /*5100*/  IMAD.HI.U32 R78, R140, R115, RZ ;  /* 0x000000738c4e7227 */ /* 0x000fe200078e00ff */
[----:B------:R-:W-:-:S03]  /*5110*/  LOP3.LUT R245, R141, 0x92, RZ, 0xfc, !PT ;  /* 0x000000928df57812 */ /* 0x000fc600078efcff */
[--C-:B------:R-:W-:Y:S02]  /*5120*/  @!P5 IMAD.IADD R95, R95, 0x1, -R137.reuse ;  /* 0x000000015f5fd824 */ /* 0x100fe400078e0a89 */
[----:B------:R-:W-:Y:S02]  /*5130*/  IMAD.MOV R78, RZ, RZ, -R78 ;  /* 0x000000ffff4e7224 */ /* 0x000fe400078e0a4e */
[----:B------:R-:W-:Y:S01]  /*5140*/  @!P1 IMAD.IADD R111, R111, 0x1, -R137 ;  /* 0x000000016f6f9824 */ /* 0x000fe200078e0a89 */
[C---:B------:R-:W-:Y:S01]  /*5150*/  ISETP.GT.U32.AND P1, PT, R137.reuse, R114, PT ;  /* 0x000000728900720c */ /* 0x040fe20003f24070 */
[C---:B------:R-:W-:Y:S01]  /*5160*/  IMAD R115, R137.reuse, R78, R115 ;  /* 0x0000004e89737224 */ /* 0x040fe200078e0273 */
[----:B------:R-:W-:Y:S02]  /*5170*/  IABS R113, R245 ;  /* 0x000000f500717213 */ /* 0x000fe40000000000 */
[----:B------:R-:W-:Y:S01]  /*5180*/  ISETP.GT.U32.AND P5, PT, R137, R95, PT ;  /* 0x0000005f8900720c */ /* 0x000fe20003fa4070 */
[----:B------:R-:W-:-:S02]  /*5190*/  @!P0 IMAD.IADD R107, R107, 0x1, -R137 ;  /* 0x000000016b6b8824 */ /* 0x000fc400078e0a89 */
[----:B------:R-:W-:Y:S01]  /*51a0*/  @!P6 IMAD.IADD R112, R112, 0x1, -R137 ;  /* 0x000000017070e824 */ /* 0x000fe200078e0a89 */
        /* <DEDUP_REMOVED lines=27> */
[----:B------:R-:W-:Y:S02]  /*5360*/  @!P5 IMAD.IADD R93, R93, 0x1, -R137 ;  /* 0x000000015d5dd824 */ /* 0x000fe400078e0a89 */
[----:B------:R-:W-:Y:S02]  /*5370*/  IMAD.MOV R67, RZ, RZ, -R67 ;  /* 0x000000ffff437224 */ /* 0x000fe400078e0a43 */
        /* <DEDUP_REMOVED lines=32> */
[----:B------:R-:W-:Y:S02]  /*5580*/  IMAD R120, R137, R67, R120 ;  /* 0x0000004389787224 */ /* 0x000fe400078e0278 */
[--C-:B------:R-:W-:Y:S02]  /*5590*/  @!P5 IMAD.IADD R92, R92, 0x1, -R137.reuse ;  /* 0x000000015c5cd824 */ /* 0x100fe400078e0a89 */
[----:B------:R-:W-:Y:S02]  /*55a0*/  IMAD.MOV R66, RZ, RZ, -R66 ;  /* 0x000000ffff427224 */ /* 0x000fe400078e0a42 */
        /* <DEDUP_REMOVED lines=9> */
[----:B------:R-:W-:Y:S01]  /*5640*/  IABS R90, R40 ;  /* 0x00000028005a7213 */ /* 0x000fe20000000000 */
[--C-:B------:R-:W-:Y:S01]  /*5650*/  @!P1 IMAD.IADD R120, R120, 0x1, -R137.reuse ;  /* 0x0000000178789824 */ /* 0x100fe200078e0a89 */
[----:B------:R-:W-:Y:S01]  /*5660*/  LOP3.LUT R39, R141, 0xaa, RZ, 0xfc, !PT ;  /* 0x000000aa8d277812 */ /* 0x000fe200078efcff */
[----:B------:R-:W-:Y:S01]  /*5670*/  @!P5 IMAD.IADD R92, R92, 0x1, -R137 ;  /* 0x000000015c5cd824 */ /* 0x000fe200078e0a89 */
[C---:B------:R-:W-:Y:S01]  /*5680*/  ISETP.GT.U32.AND P5, PT, R137.reuse, R91, PT ;  /* 0x0000005b8900720c */ /* 0x040fe20003fa4070 */
[----:B------:R-:W-:Y:S01]  /*5690*/  IMAD.HI.U32 R66, R140, R90, RZ ;  /* 0x0000005a8c427227 */ /* 0x000fe200078e00ff */
[----:B------:R-:W-:-:S02]  /*56a0*/  ISETP.GT.U32.AND P1, PT, R137, R120, PT ;  /* 0x000000788900720c */ /* 0x000fc40003f24070 */
[----:B------:R-:W-:Y:S01]  /*56b0*/  IABS R122, R39 ;  /* 0x00000027007a7213 */ /* 0x000fe20000000000 */
[--C-:B------:R-:W-:Y:S02]  /*56c0*/  @!P6 IMAD.IADD R121, R121, 0x1, -R137.reuse ;  /* 0x000000017979e824 */ /* 0x100fe400078e0a89 */
[----:B------:R-:W-:Y:S02]  /*56d0*/  IMAD.MOV R66, RZ, RZ, -R66 ;  /* 0x000000ffff427224 */ /* 0x000fe400078e0a42 */
[----:B------:R-:W-:Y:S01]  /*56e0*/  @!P0 IMAD.IADD R113, R113, 0x1, -R137 ;  /* 0x0000000171718824 */ /* 0x000fe200078e0a89 */
[C---:B------:R-:W-:Y:S01]  /*56f0*/  ISETP.GT.U32.AND P0, PT, R137.reuse, R116, PT ;  /* 0x000000748900720c */ /* 0x040fe20003f04070 */
[----:B------:R-:W-:Y:S01]  /*5700*/  IMAD.HI.U32 R67, R140, R122, RZ ;  /* 0x0000007a8c437227 */ /* 0x000fe200078e00ff */
[----:B------:R-:W-:-:S03]  /*5710*/  ISETP.GT.U32.AND P6, PT, R137, R121, PT ;  /* 0x000000798900720c */ /* 0x000fc60003fc4070 */
[----:B------:R-:W-:Y:S02]  /*5720*/  IMAD R90, R137, R66, R90 ;  /* 0x00000042895a7224 */ /* 0x000fe400078e025a */
[----:B------:R-:W-:Y:S02]  /*5730*/  @!P5 IMAD.IADD R91, R91, 0x1, -R137 ;  /* 0x000000015b5bd824 */ /* 0x000fe400078e0a89 */
[----:B------:R-:W-:Y:S02]  /*5740*/  IMAD.MOV R67, RZ, RZ, -R67 ;  /* 0x000000ffff437224 */ /* 0x000fe400078e0a43 */
[--C-:B------:R-:W-:Y:S01]  /*5750*/  @!P1 IMAD.IADD R120, R120, 0x1, -R137.reuse ;  /* 0x0000000178789824 */ /* 0x100fe200078e0a89 */
        /* <DEDUP_REMOVED lines=8> */
[----:B------:R-:W-:Y:S01]  /*57e0*/  LOP3.LUT R38, R141, 0xac, RZ, 0xfc, !PT ;  /* 0x000000ac8d267812 */ /* 0x000fe200078efcff */
[----:B------:R-:W-:Y:S01]  /*57f0*/  IMAD.HI.U32 R78, R140, R119, RZ ;  /* 0x000000778c4e7227 */ /* 0x000fe200078e00ff */
[----:B------:R-:W-:Y:S02]  /*5800*/  ISETP.GT.U32.AND P0, PT, R137, R116, PT ;  /* 0x000000748900720c */ /* 0x000fe40003f04070 */
[----:B------:R-:W-:Y:S01]  /*5810*/  IABS R123, R38 ;  /* 0x00000026007b7213 */ /* 0x000fe20000000000 */
[--C-:B------:R-:W-:Y:S01]  /*5820*/  @!P1 IMAD.IADD R90, R90, 0x1, -R137.reuse ;  /* 0x000000015a5a9824 */ /* 0x100fe200078e0a89 */
[----:B------:R-:W-:Y:S01]  /*5830*/  LOP3.LUT R37, R141, 0xae, RZ, 0xfc, !PT ;  /* 0x000000ae8d257812 */ /* 0x000fe200078efcff */
[----:B------:R-:W-:Y:S02]  /*5840*/  IMAD.MOV R78, RZ, RZ, -R78 ;  /* 0x000000ffff4e7224 */ /* 0x000fe400078e0a4e */
[----:B------:R-:W-:Y:S01]  /*5850*/  @!P5 IMAD.IADD R91, R91, 0x1, -R137 ;  /* 0x000000015b5bd824 */ /* 0x000fe200078e0a89 */
[----:B------:R-:W-:Y:S01]  /*5860*/  ISETP.GE.AND P5, PT, R75, RZ, PT ;  /* 0x000000ff4b00720c */ /* 0x000fe20003fa6270 */
[----:B------:R-:W-:Y:S01]  /*5870*/  IMAD.HI.U32 R75, R140, R123, RZ ;  /* 0x0000007b8c4b7227 */ /* 0x000fe200078e00ff */
[----:B------:R-:W-:-:S02]  /*5880*/  ISETP.GT.U32.AND P1, PT, R137, R90, PT ;  /* 0x0000005a8900720c */ /* 0x000fc40003f24070 */
[----:B------:R-:W-:Y:S01]  /*5890*/  IABS R124, R37 ;  /* 0x00000025007c7213 */ /* 0x000fe20000000000 */
[C---:B------:R-:W-:Y:S02]  /*58a0*/  IMAD R119, R137.reuse, R78, R119 ;  /* 0x0000004e89777224 */ /* 0x040fe400078e0277 */
[----:B------:R-:W-:Y:S02]  /*58b0*/  @!P6 IMAD.IADD R122, R122, 0x1, -R137 ;  /* 0x000000017a7ae824 */ /* 0x000fe400078e0a89 */
[----:B------:R-:W-:Y:S02]  /*58c0*/  IMAD.MOV R75, RZ, RZ, -R75 ;  /* 0x000000ffff4b7224 */ /* 0x000fe400078e0a4b */
[----:B------:R-:W-:Y:S01]  /*58d0*/  @!P0 IMAD.IADD R116, R116, 0x1, -R137 ;  /* 0x0000000174748824 */ /* 0x000fe200078e0a89 */
[C---:B------:R-:W-:Y:S01]  /*58e0*/  ISETP.GT.U32.AND P0, PT, R137.reuse, R119, PT ;  /* 0x000000778900720c */ /* 0x040fe20003f04070 */
[C---:B------:R-:W-:Y:S01]  /*58f0*/  IMAD R123, R137.reuse, R75, R123 ;  /* 0x0000004b897b7224 */ /* 0x040fe200078e027b */
[----:B------:R-:W-:Y:S01]  /*5900*/  ISETP.GT.U32.AND P6, PT, R137, R122, PT ;  /* 0x0000007a8900720c */ /* 0x000fe20003fc4070 */
[----:B------:R-:W-:-:S04]  /*5910*/  IMAD.HI.U32 R67, R140, R124, RZ ;  /* 0x0000007c8c437227 */ /* 0x000fc800078e00ff */
[----:B------:R-:W-:Y:S02]  /*5920*/  IMAD.MOV R67, RZ, RZ, -R67 ;  /* 0x000000ffff437224 */ /* 0x000fe400078e0a43 */
[--C-:B------:R-:W-:Y:S01]  /*5930*/  @!P1 IMAD.IADD R90, R90, 0x1, -R137.reuse ;  /* 0x000000015a5a9824 */ /* 0x100fe200078e0a89 */
[C---:B------:R-:W-:Y:S01]  /*5940*/  ISETP.GT.U32.AND P1, PT, R137.reuse, R123, PT ;  /* 0x0000007b8900720c */ /* 0x040fe20003f24070 */
[----:B------:R-:W-:Y:S02]  /*5950*/  IMAD R124, R137, R67, R124 ;  /* 0x00000043897c7224 */ /* 0x000fe400078e027c */
[--C-:B------:R-:W-:Y:S02]  /*5960*/  @!P0 IMAD.IADD R119, R119, 0x1, -R137.reuse ;  /* 0x0000000177778824 */ /* 0x100fe400078e0a89 */
[----:B------:R-:W-:Y:S01]  /*5970*/  @!P6 IMAD.IADD R122, R122, 0x1, -R137 ;  /* 0x000000017a7ae824 */ /* 0x000fe200078e0a89 */
[----:B------:R-:W-:Y:S02]  /*5980*/  ISETP.GT.U32.AND P6, PT, R137, R124, PT ;  /* 0x0000007c8900720c */ /* 0x000fe40003fc4070 */
[----:B------:R-:W-:-:S02]  /*5990*/  LOP3.LUT R36, R141, 0xb0, RZ, 0xfc, !PT ;  /* 0x000000b08d247812 */ /* 0x000fc400078efcff */
[----:B------:R-:W-:Y:S02]  /*59a0*/  ISETP.GT.U32.AND P0, PT, R137, R119, PT ;  /* 0x000000778900720c */ /* 0x000fe40003f04070 */
[----:B------:R-:W-:Y:S01]  /*59b0*/  IABS R89, R36 ;  /* 0x0000002400597213 */ /* 0x000fe20000000000 */
[----:B------:R-:W-:Y:S01]  /*59c0*/  @!P1 IMAD.IADD R123, R123, 0x1, -R137 ;  /* 0x000000017b7b9824 */ /* 0x000fe200078e0a89 */
[----:B------:R-:W-:-:S03]  /*59d0*/  LOP3.LUT R35, R141, 0xb2, RZ, 0xfc, !PT ;  /* 0x000000b28d237812 */ /* 0x000fc600078efcff */
[----:B------:R-:W-:Y:S01]  /*59e0*/  IMAD.HI.U32 R66, R140, R89, RZ ;  /* 0x000000598c427227 */ /* 0x000fe200078e00ff */
[----:B------:R-:W-:Y:S02]  /*59f0*/  ISETP.GT.U32.AND P1, PT, R137, R123, PT ;  /* 0x0000007b8900720c */ /* 0x000fe40003f24070 */
[----:B------:R-:W-:Y:S01]  /*5a00*/  IABS R128, R35 ;  /* 0x0000002300807213 */ /* 0x000fe20000000000 */
[--C-:B------:R-:W-:Y:S02]  /*5a10*/  @!P6 IMAD.IADD R124, R124, 0x1, -R137.reuse ;  /* 0x000000017c7ce824 */ /* 0x100fe400078e0a89 */
[----:B------:R-:W-:Y:S02]  /*5a20*/  IMAD.MOV R66, RZ, RZ, -R66 ;  /* 0x000000ffff427224 */ /* 0x000fe400078e0a42 */
[----:B------:R-:W-:Y:S01]  /*5a30*/  @!P0 IMAD.IADD R119, R119, 0x1, -R137 ;  /* 0x0000000177778824 */ /* 0x000fe200078e0a89 */
[----:B------:R-:W-:Y:S01]  /*5a40*/  ISETP.GE.AND P0, PT, R74, RZ, PT ;  /* 0x000000ff4a00720c */ /* 0x000fe20003f06270 */
[----:B------:R-:W-:Y:S01]  /*5a50*/  IMAD.HI.U32 R74, R140, R128, RZ ;  /* 0x000000808c4a7227 */ /* 0x000fe200078e00ff */
[----:B------:R-:W-:-:S03]  /*5a60*/  ISETP.GT.U32.AND P6, PT, R137, R124, PT ;  /* 0x0000007c8900720c */ /* 0x000fc60003fc4070 */
[----:B------:R-:W-:Y:S02]  /*5a70*/  IMAD R89, R137, R66, R89 ;  /* 0x0000004289597224 */ /* 0x000fe400078e0259 */
[----:B------:R-:W-:Y:S02]  /*5a80*/  IMAD.MOV R74, RZ, RZ, -R74 ;  /* 0x000000ffff4a7224 */ /* 0x000fe400078e0a4a */
[----:B------:R-:W-:Y:S01]  /*5a90*/  @!P1 IMAD.IADD R123, R123, 0x1, -R137 ;  /* 0x000000017b7b9824 */ /* 0x000fe200078e0a89 */
[C---:B------:R-:W-:Y:S01]  /*5aa0*/  ISETP.GT.U32.AND P1, PT, R137.reuse, R89, PT ;  /* 0x000000598900720c */ /* 0x040fe20003f24070 */
[----:B------:R-:W-:Y:S01]  /*5ab0*/  IMAD R128, R137, R74, R128 ;  /* 0x0000004a89807224 */ /* 0x000fe200078e0280 */
[----:B------:R-:W-:-:S03]  /*5ac0*/  LOP3.LUT R34, R141, 0xb4, RZ, 0xfc, !PT ;  /* 0x000000b48d227812 */ /* 0x000fc600078efcff */
[----:B------:R-:W-:Y:S01]  /*5ad0*/  @!P6 IMAD.IADD R124, R124, 0x1, -R137 ;  /* 0x000000017c7ce824 */ /* 0x000fe200078e0a89 */
[----:B------:R-:W-:Y:S02]  /*5ae0*/  ISETP.GT.U32.AND P6, PT, R137, R128, PT ;  /* 0x000000808900720c */ /* 0x000fe40003fc4070 */
[----:B------:R-:W-:-:S05]  /*5af0*/  IABS R129, R34 ;  /* 0x0000002200817213 */ /* 0x000fca0000000000 */
[----:B------:R-:W-:Y:S01]  /*5b00*/  @!P1 IMAD.IADD R89, R89, 0x1, -R137 ;  /* 0x0000000159599824 */ /* 0x000fe200078e0a89 */
[----:B------:R-:W-:Y:S01]  /*5b10*/  LOP3.LUT R33, R141, 0xb6, RZ, 0xfc, !PT ;  /* 0x000000b68d217812 */ /* 0x000fe200078efcff */
[----:B------:R-:W-:-:S03]  /*5b20*/  IMAD.HI.U32 R67, R140, R129, RZ ;  /* 0x000000818c437227 */ /* 0x000fc600078e00ff */
[----:B------:R-:W-:Y:S01]  /*5b30*/  ISETP.GT.U32.AND P1, PT, R137, R89, PT ;  /* 0x000000598900720c */ /* 0x000fe20003f24070 */
[----:B------:R-:W-:Y:S01]  /*5b40*/  @!P6 IMAD.IADD R128, R128, 0x1, -R137 ;  /* 0x000000018080e824 */ /* 0x000fe200078e0a89 */
[----:B------:R-:W-:Y:S01]  /*5b50*/  IABS R130, R33 ;  /* 0x0000002100827213 */ /* 0x000fe20000000000 */
[----:B------:R-:W-:-:S03]  /*5b60*/  IMAD.MOV R67, RZ, RZ, -R67 ;  /* 0x000000ffff437224 */ /* 0x000fc600078e0a43 */
[----:B------:R-:W-:Y:S01]  /*5b70*/  ISETP.GT.U32.AND P6, PT, R137, R128, PT ;  /* 0x000000808900720c */ /* 0x000fe20003fc4070 */
[----:B------:R-:W-:-:S04]  /*5b80*/  IMAD.HI.U32 R66, R140, R130, RZ ;  /* 0x000000828c427227 */ /* 0x000fc800078e00ff */
[----:B------:R-:W-:Y:S02]  /*5b90*/  IMAD R129, R137, R67, R129 ;  /* 0x0000004389817224 */ /* 0x000fe400078e0281 */
[----:B------:R-:W-:Y:S02]  /*5ba0*/  IMAD.MOV R66, RZ, RZ, -R66 ;  /* 0x000000ffff427224 */ /* 0x000fe400078e0a42 */
[--C-:B------:R-:W-:Y:S01]  /*5bb0*/  @!P1 IMAD.IADD R89, R89, 0x1, -R137.reuse ;  /* 0x0000000159599824 */ /* 0x100fe200078e0a89 */
[C---:B------:R-:W-:Y:S01]  /*5bc0*/  ISETP.GT.U32.AND P1, PT, R137.reuse, R129, PT ;  /* 0x000000818900720c */ /* 0x040fe20003f24070 */
[----:B------:R-:W-:Y:S02]  /*5bd0*/  IMAD R130, R137, R66, R130 ;  /* 0x0000004289827224 */ /* 0x000fe400078e0282 */
[----:B------:R-:W-:Y:S01]  /*5be0*/  @!P6 IMAD.IADD R128, R128, 0x1, -R137 ;  /* 0x000000018080e824 */ /* 0x000fe200078e0a89 */
[----:B------:R-:W-:Y:S02]  /*5bf0*/  LOP3.LUT R252, R141, 0xb8, RZ, 0xfc, !PT ;  /* 0x000000b88dfc7812 */ /* 0x000fe400078efcff */
[----:B------:R-:W-:-:S02]  /*5c00*/  ISETP.GT.U32.AND P6, PT, R137, R130, PT ;  /* 0x000000828900720c */ /* 0x000fc40003fc4070 */
[----:B------:R-:W-:-:S05]  /*5c10*/  IABS R88, R252 ;  /* 0x000000fc00587213 */ /* 0x000fca0000000000 */
[----:B------:R-:W-:Y:S01]  /*5c20*/  @!P1 IMAD.IADD R129, R129, 0x1, -R137 ;  /* 0x0000000181819824 */ /* 0x000fe200078e0a89 */
[----:B------:R-:W-:Y:S01]  /*5c30*/  LOP3.LUT R32, R141, 0xba, RZ, 0xfc, !PT ;  /* 0x000000ba8d207812 */ /* 0x000fe200078efcff */
[----:B------:R-:W-:-:S03]  /*5c40*/  IMAD.HI.U32 R66, R140, R88, RZ ;  /* 0x000000588c427227 */ /* 0x000fc600078e00ff */
[----:B------:R-:W-:Y:S01]  /*5c50*/  ISETP.GT.U32.AND P1, PT, R137, R129, PT ;  /* 0x000000818900720c */ /* 0x000fe20003f24070 */
[----:B------:R-:W-:Y:S01]  /*5c60*/  @!P6 IMAD.IADD R130, R130, 0x1, -R137 ;  /* 0x000000018282e824 */ /* 0x000fe200078e0a89 */
[----:B------:R-:W-:Y:S01]  /*5c70*/  IABS R131, R32 ;  /* 0x0000002000837213 */ /* 0x000fe20000000000 */
[----:B------:R-:W-:Y:S01]  /*5c80*/  IMAD.MOV R66, RZ, RZ, -R66 ;  /* 0x000000ffff427224 */ /* 0x000fe200078e0a42 */
[----:B------:R-:W-:Y:S02]  /*5c90*/  LOP3.LUT R30, R141, 0xbc, RZ, 0xfc, !PT ;  /* 0x000000bc8d1e7812 */ /* 0x000fe400078efcff */
[----:B------:R-:W-:Y:S01]  /*5ca0*/  ISETP.GT.U32.AND P6, PT, R137, R130, PT ;  /* 0x000000828900720c */ /* 0x000fe20003fc4070 */
[----:B------:R-:W-:Y:S01]  /*5cb0*/  IMAD.HI.U32 R67, R140, R131, RZ ;  /* 0x000000838c437227 */ /* 0x000fe200078e00ff */
[----:B------:R-:W-:-:S03]  /*5cc0*/  IABS R146, R30 ;  /* 0x0000001e00927213 */ /* 0x000fc60000000000 */
[----:B------:R-:W-:Y:S02]  /*5cd0*/  IMAD R88, R137, R66, R88 ;  /* 0x0000004289587224 */ /* 0x000fe400078e0258 */
[----:B------:R-:W-:Y:S02]  /*5ce0*/  IMAD.MOV R67, RZ, RZ, -R67 ;  /* 0x000000ffff437224 */ /* 0x000fe400078e0a43 */
[----:B------:R-:W-:Y:S01]  /*5cf0*/  @!P1 IMAD.IADD R129, R129, 0x1, -R137 ;  /* 0x0000000181819824 */ /* 0x000fe200078e0a89 */
[----:B------:R-:W-:Y:S01]  /*5d00*/  ISETP.GT.U32.AND P1, PT, R137, R88, PT ;  /* 0x000000588900720c */ /* 0x000fe20003f24070 */
[----:B------:R-:W-:Y:S01]  /*5d10*/  IMAD.HI.U32 R74, R140, R146, RZ ;  /* 0x000000928c4a7227 */ /* 0x000fe200078e00ff */
[----:B------:R-:W-:-:S03]  /*5d20*/  LOP3.LUT R31, R141, 0xc0, RZ, 0xfc, !PT ;  /* 0x000000c08d1f7812 */ /* 0x000fc600078efcff */
[----:B------:R-:W-:Y:S01]  /*5d30*/  IMAD R131, R137, R67, R131 ;  /* 0x0000004389837224 */ /* 0x000fe200078e0283 */
[----:B------:R-:W-:Y:S01]  /*5d40*/  LOP3.LUT R28, R141, 0xbe, RZ, 0xfc, !PT ;  /* 0x000000be8d1c7812 */ /* 0x000fe200078efcff */
[----:B------:R-:W-:Y:S01]  /*5d50*/  IMAD.MOV R74, RZ, RZ, -R74 ;  /* 0x000000ffff4a7224 */ /* 0x000fe200078e0a4a */
[----:B------:R-:W-:Y:S01]  /*5d60*/  IABS R78, R31 ;  /* 0x0000001f004e7213 */ /* 0x000fe20000000000 */
[--C-:B------:R-:W-:Y:S01]  /*5d70*/  @!P6 IMAD.IADD R130, R130, 0x1, -R137.reuse ;  /* 0x000000018282e824 */ /* 0x100fe200078e0a89 */
[C---:B------:R-:W-:Y:S01]  /*5d80*/  ISETP.GT.U32.AND P6, PT, R137.reuse, R131, PT ;  /* 0x000000838900720c */ /* 0x040fe20003fc4070 */
[C---:B------:R-:W-:Y:S01]  /*5d90*/  IMAD R146, R137.reuse, R74, R146 ;  /* 0x0000004a89927224 */ /* 0x040fe200078e0292 */
[----:B------:R-:W-:Y:S01]  /*5da0*/  IABS R147, R28 ;  /* 0x0000001c00937213 */ /* 0x000fe20000000000 */
[----:B------:R-:W-:Y:S02]  /*5db0*/  IMAD.MOV.U32 R74, RZ, RZ, R78 ;  /* 0x000000ffff4a7224 */ /* 0x000fe400078e004e */
[----:B------:R-:W-:Y:S01]  /*5dc0*/  @!P1 IMAD.IADD R88, R88, 0x1, -R137 ;  /* 0x0000000158589824 */ /* 0x000fe200078e0a89 */
[----:B------:R-:W-:Y:S01]  /*5dd0*/  ISETP.GT.U32.AND P1, PT, R137, R146, PT ;  /* 0x000000928900720c */ /* 0x000fe20003f24070 */
[----:B------:R-:W-:Y:S01]  /*5de0*/  IMAD.HI.U32 R75, R140, R147, RZ ;  /* 0x000000938c4b7227 */ /* 0x000fe200078e00ff */
[----:B------:R-:W-:-:S03]  /*5df0*/  LOP3.LUT R26, R141, 0xc2, RZ, 0xfc, !PT ;  /* 0x000000c28d1a7812 */ /* 0x000fc600078efcff */
[C---:B------:R-:W-:Y:S01]  /*5e00*/  IMAD.HI.U32 R66, R140.reuse, R74, RZ ;  /* 0x0000004a8c427227 */ /* 0x040fe200078e00ff */
[----:B------:R-:W-:Y:S02]  /*5e10*/  IABS R142, R26 ;  /* 0x0000001a008e7213 */ /* 0x000fe40000000000 */
[----:B------:R-:W-:Y:S01]  /*5e20*/  LOP3.LUT R248, R141, 0xc8, RZ, 0xfc, !PT ;  /* 0x000000c88df87812 */ /* 0x000fe200078efcff */
[----:B------:R-:W-:Y:S02]  /*5e30*/  IMAD.MOV R75, RZ, RZ, -R75 ;  /* 0x000000ffff4b7224 */ /* 0x000fe400078e0a4b */
[----:B------:R-:W-:Y:S02]  /*5e40*/  IMAD.MOV R66, RZ, RZ, -R66 ;  /* 0x000000ffff427224 */ /* 0x000fe400078e0a42 */
[----:B------:R-:W-:Y:S01]  /*5e50*/  @!P6 IMAD.IADD R131, R131, 0x1, -R137 ;  /* 0x000000018383e824 */ /* 0x000fe200078e0a89 */
[----:B------:R-:W-:Y:S01]  /*5e60*/  LOP3.LUT R251, R141, 0xd0, RZ, 0xfc, !PT ;  /* 0x000000d08dfb7812 */ /* 0x000fe200078efcff */
[C---:B------:R-:W-:Y:S01]  /*5e70*/  IMAD R147, R137.reuse, R75, R147 ;  /* 0x0000004b89937224 */ /* 0x040fe200078e0293 */
[----:B------:R-:W-:Y:S01]  /*5e80*/  IABS R75, R248 ;  /* 0x000000f8004b7213 */ /* 0x000fe20000000000 */
[C---:B------:R-:W-:Y:S01]  /*5e90*/  IMAD R74, R137.reuse, R66, R74 ;  /* 0x00000042894a7224 */ /* 0x040fe200078e024a */
[----:B------:R-:W-:Y:S01]  /*5ea0*/  ISETP.GT.U32.AND P6, PT, R137, R88, PT ;  /* 0x000000588900720c */ /* 0x000fe20003fc4070 */
[----:B------:R-:W-:Y:S01]  /*5eb0*/  IMAD.HI.U32 R66, R140, R142, RZ ;  /* 0x0000008e8c427227 */ /* 0x000fe200078e00ff */
[----:B------:R-:W-:-:S03]  /*5ec0*/  IABS R78, R251 ;  /* 0x000000fb004e7213 */ /* 0x000fc60000000000 */
[----:B------:R-:W-:Y:S01]  /*5ed0*/  @!P3 IMAD.MOV R71, RZ, RZ, -R71 ;  /* 0x000000ffff47b224 */ /* 0x000fe200078e0a47 */
[----:B------:R-:W-:Y:S01]  /*5ee0*/  ISETP.GT.U32.AND P3, PT, R137, R131, PT ;  /* 0x000000838900720c */ /* 0x000fe20003f64070 */
[----:B------:R-:W-:Y:S01]  /*5ef0*/  @!P1 IMAD.IADD R146, R146, 0x1, -R137 ;  /* 0x0000000192929824 */ /* 0x000fe200078e0a89 */
[----:B------:R-:W-:Y:S01]  /*5f00*/  LOP3.LUT R250, R141, 0xd8, RZ, 0xfc, !PT ;  /* 0x000000d88dfa7812 */ /* 0x000fe200078efcff */
[----:B------:R-:W-:Y:S02]  /*5f10*/  IMAD.MOV R66, RZ, RZ, -R66 ;  /* 0x000000ffff427224 */ /* 0x000fe400078e0a42 */
[----:B------:R-:W-:Y:S01]  /*5f20*/  IMAD.HI.U32 R67, R140, R75, RZ ;  /* 0x0000004b8c437227 */ /* 0x000fe200078e00ff */
[C---:B------:R-:W-:Y:S02]  /*5f30*/  ISETP.GT.U32.AND P1, PT, R137.reuse, R146, PT ;  /* 0x000000928900720c */ /* 0x040fe40003f24070 */
[----:B------:R-:W-:Y:S01]  /*5f40*/  IABS R79, R250 ;  /* 0x000000fa004f7213 */ /* 0x000fe20000000000 */
[----:B------:R-:W-:Y:S01]  /*5f50*/  IMAD R142, R137, R66, R142 ;  /* 0x00000042898e7224 */ /* 0x000fe200078e028e */
[----:B------:R-:W-:Y:S01]  /*5f60*/  LOP3.LUT R247, R141, 0xe0, RZ, 0xfc, !PT ;  /* 0x000000e08df77812 */ /* 0x000fe200078efcff */
[----:B------:R-:W-:-:S02]  /*5f70*/  IMAD.MOV R67, RZ, RZ, -R67 ;  /* 0x000000ffff437224 */ /* 0x000fc400078e0a43 */
[----:B------:R-:W-:Y:S01]  /*5f80*/  IMAD.HI.U32 R66, R140, R78, RZ ;  /* 0x0000004e8c427227 */ /* 0x000fe200078e00ff */
[----:B---3--:R0:W-:Y:S01]  /*5f90*/  STL [R1+0x190], R8 ;  /* 0x0001900801007387 */ /* 0x0081e20000100800 */
[----:B------:R-:W-:Y:S02]  /*5fa0*/  LOP3.LUT R29, R141, 0xe8, RZ, 0xfc, !PT ;  /* 0x000000e88d1d7812 */ /* 0x000fe400078efcff */
[C---:B------:R-:W-:Y:S02]  /*5fb0*/  IMAD R75, R137.reuse, R67, R75 ;  /* 0x00000043894b7224 */ /* 0x040fe400078e024b */
[----:B------:R-:W-:Y:S02]  /*5fc0*/  IMAD.MOV R66, RZ, RZ, -R66 ;  /* 0x000000ffff427224 */ /* 0x000fe400078e0a42 */
[----:B------:R-:W-:Y:S01]  /*5fd0*/  @!P6 IMAD.IADD R88, R88, 0x1, -R137 ;  /* 0x000000015858e824 */ /* 0x000fe200078e0a89 */
[----:B------:R-:W-:Y:S01]  /*5fe0*/  ISETP.GT.U32.AND P6, PT, R137, R147, PT ;  /* 0x000000938900720c */ /* 0x000fe20003fc4070 */
[----:B------:R-:W-:-:S04]  /*5ff0*/  IMAD.HI.U32 R67, R140, R79, RZ ;  /* 0x0000004f8c437227 */ /* 0x000fc800078e00ff */
[----:B0-----:R-:W-:Y:S01]  /*6000*/  IMAD.MOV.U32 R8, RZ, RZ, R83 ;  /* 0x000000ffff087224 */ /* 0x001fe200078e0053 */
[----:B------:R-:W-:Y:S01]  /*6010*/  IABS R83, R247 ;  /* 0x000000f700537213 */ /* 0x000fe20000000000 */
[----:B------:R-:W-:Y:S01]  /*6020*/  @!P3 IMAD.IADD R131, R131, 0x1, -R137 ;  /* 0x000000018383b824 */ /* 0x000fe200078e0a89 */
[C---:B------:R-:W-:Y:S01]  /*6030*/  ISETP.GT.U32.AND P3, PT, R137.reuse, R74, PT ;  /* 0x0000004a8900720c */ /* 0x040fe20003f64070 */
[----:B------:R-:W-:Y:S01]  /*6040*/  IMAD R78, R137, R66, R78 ;  /* 0x00000042894e7224 */ /* 0x000fe200078e024e */
[----:B------:R-:W-:Y:S01]  /*6050*/  IABS R86, R29 ;  /* 0x0000001d00567213 */ /* 0x000fe20000000000 */
[----:B------:R-:W-:Y:S02]  /*6060*/  IMAD.MOV R66, RZ, RZ, -R67 ;  /* 0x000000ffff427224 */ /* 0x000fe400078e0a43 */
[----:B------:R-:W-:Y:S01]  /*6070*/  IMAD.HI.U32 R67, R140, R83, RZ ;  /* 0x000000538c437227 */ /* 0x000fe200078e00ff */
[----:B------:R-:W-:-:S03]  /*6080*/  LOP3.LUT R249, R141, 0xf0, RZ, 0xfc, !PT ;  /* 0x000000f08df97812 */ /* 0x000fc600078efcff */
[----:B------:R-:W-:Y:S01]  /*6090*/  @!P1 IMAD.IADD R146, R146, 0x1, -R137 ;  /* 0x0000000192929824 */ /* 0x000fe200078e0a89 */
[C---:B------:R-:W-:Y:S01]  /*60a0*/  ISETP.GT.U32.AND P1, PT, R137.reuse, R75, PT ;  /* 0x0000004b8900720c */ /* 0x040fe20003f24070 */
[----:B------:R-:W-:Y:S02]  /*60b0*/  IMAD R79, R137, R66, R79 ;  /* 0x00000042894f7224 */ /* 0x000fe400078e024f */
[----:B------:R-:W-:Y:S02]  /*60c0*/  IMAD.MOV R66, RZ, RZ, -R67 ;  /* 0x000000ffff427224 */ /* 0x000fe400078e0a43 */
[----:B------:R-:W-:Y:S01]  /*60d0*/  IMAD.HI.U32 R67, R140, R86, RZ ;  /* 0x000000568c437227 */ /* 0x000fe200078e00ff */
[----:B------:R-:W-:-:S03]  /*60e0*/  IABS R87, R249 ;  /* 0x000000f900577213 */ /* 0x000fc60000000000 */
[----:B------:R-:W-:Y:S02]  /*60f0*/  IMAD R83, R137, R66, R83 ;  /* 0x0000004289537224 */ /* 0x000fe400078e0253 */
[----:B------:R-:W-:Y:S02]  /*6100*/  @!P6 IMAD.IADD R147, R147, 0x1, -R137 ;  /* 0x000000019393e824 */ /* 0x000fe400078e0a89 */
[----:B------:R-:W-:Y:S02]  /*6110*/  IMAD.MOV R66, RZ, RZ, -R67 ;  /* 0x000000ffff427224 */ /* 0x000fe400078e0a43 */
[----:B------:R-:W-:Y:S01]  /*6120*/  @!P3 IMAD.IADD R74, R74, 0x1, -R137 ;  /* 0x000000014a4ab824 */ /* 0x000fe200078e0a89 */
[C---:B------:R-:W-:Y:S01]  /*6130*/  ISETP.GT.U32.AND P6, PT, R137.reuse, R78, PT ;  /* 0x0000004e8900720c */ /* 0x040fe20003fc4070 */
[----:B------:R-:W-:Y:S01]  /*6140*/  @!P4 IMAD.MOV R185, RZ, RZ, -R185 ;  /* 0x000000ffffb9c224 */ /* 0x000fe200078e0ab9 */
[C---:B------:R-:W-:Y:S01]  /*6150*/  ISETP.GT.U32.AND P4, PT, R137.reuse, R147, PT ;  /* 0x000000938900720c */ /* 0x040fe20003f84070 */
[C---:B------:R-:W-:Y:S01]  /*6160*/  IMAD R86, R137.reuse, R66, R86 ;  /* 0x0000004289567224 */ /* 0x040fe200078e0256 */
[----:B------:R-:W-:Y:S01]  /*6170*/  ISETP.GT.U32.AND P3, PT, R137, R74, PT ;  /* 0x0000004a8900720c */ /* 0x000fe20003f64070 */
[----:B------:R-:W-:Y:S01]  /*6180*/  IMAD.HI.U32 R66, R140, R87, RZ ;  /* 0x000000578c427227 */ /* 0x000fe200078e00ff */
[----:B------:R-:W-:-:S03]  /*6190*/  LOP3.LUT R246, R141, 0xf8, RZ, 0xfc, !PT ;  /* 0x000000f88df67812 */ /* 0x000fc600078efcff */
[----:B------:R-:W-:Y:S02]  /*61a0*/  IMAD.MOV.U32 R24, RZ, RZ, R68 ;  /* 0x000000ffff187224 */ /* 0x000fe400078e0044 */
[----:B------:R-:W-:Y:S01]  /*61b0*/  @!P1 IMAD.IADD R75, R75, 0x1, -R137 ;  /* 0x000000014b4b9824 */ /* 0x000fe200078e0a89 */
[C---:B------:R-:W-:Y:S01]  /*61c0*/  ISETP.GT.U32.AND P1, PT, R137.reuse, R142, PT ;  /* 0x0000008e8900720c */ /* 0x040fe20003f24070 */
[----:B------:R-:W-:Y:S02]  /*61d0*/  IMAD.MOV R66, RZ, RZ, -R66 ;  /* 0x000000ffff427224 */ /* 0x000fe400078e0a42 */
[----:B------:R-:W-:Y:S01]  /*61e0*/  @!P5 IMAD.MOV R24, RZ, RZ, -R24 ;  /* 0x000000ffff18d224 */ /* 0x000fe200078e0a18 */
[C---:B------:R-:W-:Y:S01]  /*61f0*/  ISETP.GT.U32.AND P5, PT, R137.reuse, R75, PT ;  /* 0x0000004b8900720c */ /* 0x040fe20003fa4070 */
[----:B------:R-:W-:Y:S01]  /*6200*/  IMAD R87, R137, R66, R87 ;  /* 0x0000004289577224 */ /* 0x000fe200078e0257 */
[----:B------:R-:W-:Y:S01]  /*6210*/  IABS R66, R246 ;  /* 0x000000f600427213 */ /* 0x000fe20000000000 */
[----:B------:R-:W-:-:S02]  /*6220*/  @!P6 IMAD.IADD R78, R78, 0x1, -R137 ;  /* 0x000000014e4ee824 */ /* 0x000fc400078e0a89 */
[----:B------:R-:W-:Y:S01]  /*6230*/  @!P4 IMAD.IADD R147, R147, 0x1, -R137 ;  /* 0x000000019393c824 */ /* 0x000fe200078e0a89 */
[C---:B------:R-:W-:Y:S01]  /*6240*/  ISETP.GT.U32.AND P4, PT, R137.reuse, R79, PT ;  /* 0x0000004f8900720c */ /* 0x040fe20003f84070 */
[----:B------:R-:W-:Y:S01]  /*6250*/  IMAD.HI.U32 R67, R140, R66, RZ ;  /* 0x000000428c437227 */ /* 0x000fe200078e00ff */
[----:B------:R-:W-:-:S03]  /*6260*/  ISETP.GT.U32.AND P6, PT, R137, R78, PT ;  /* 0x0000004e8900720c */ /* 0x000fc60003fc4070 */
[--C-:B------:R-:W-:Y:S01]  /*6270*/  @!P3 IMAD.IADD R74, R74, 0x1, -R137.reuse ;  /* 0x000000014a4ab824 */ /* 0x100fe200078e0a89 */
[C---:B------:R-:W-:Y:S01]  /*6280*/  ISETP.GT.U32.AND P3, PT, R137.reuse, R83, PT ;  /* 0x000000538900720c */ /* 0x040fe20003f64070 */
[----:B------:R-:W-:Y:S01]  /*6290*/  @!P1 IMAD.IADD R142, R142, 0x1, -R137 ;  /* 0x000000018e8e9824 */ /* 0x000fe200078e0a89 */
[----:B------:R-:W-:Y:S01]  /*62a0*/  ISETP.GT.U32.AND P1, PT, R137, R86, PT ;  /* 0x000000568900720c */ /* 0x000fe20003f24070 */
[----:B------:R-:W-:Y:S02]  /*62b0*/  IMAD.MOV R67, RZ, RZ, -R67 ;  /* 0x000000ffff437224 */ /* 0x000fe400078e0a43 */
[--C-:B------:R-:W-:Y:S01]  /*62c0*/  @!P5 IMAD.IADD R75, R75, 0x1, -R137.reuse ;  /* 0x000000014b4bd824 */ /* 0x100fe200078e0a89 */
[C---:B------:R-:W-:Y:S01]  /*62d0*/  ISETP.GT.U32.AND P5, PT, R137.reuse, R87, PT ;  /* 0x000000578900720c */ /* 0x040fe20003fa4070 */
[----:B------:R-:W-:Y:S02]  /*62e0*/  IMAD R68, R137, R67, R66 ;  /* 0x0000004389447224 */ /* 0x000fe400078e0242 */
[----:B------:R-:W-:-:S02]  /*62f0*/  @!P4 IMAD.IADD R79, R79, 0x1, -R137 ;  /* 0x000000014f4fc824 */ /* 0x000fc400078e0a89 */
[----:B------:R-:W-:Y:S01]  /*6300*/  IMAD.MOV.U32 R23, RZ, RZ, R179 ;  /* 0x000000ffff177224 */ /* 0x000fe200078e00b3 */
[----:B------:R-:W-:Y:S01]  /*6310*/  ISETP.GT.U32.AND P4, PT, R137, R68, PT ;  /* 0x000000448900720c */ /* 0x000fe20003f84070 */
[--C-:B------:R-:W-:Y:S02]  /*6320*/  @!P3 IMAD.IADD R83, R83, 0x1, -R137.reuse ;  /* 0x000000015353b824 */ /* 0x100fe400078e0a89 */
[--C-:B------:R-:W-:Y:S01]  /*6330*/  @!P6 IMAD.IADD R78, R78, 0x1, -R137.reuse ;  /* 0x000000014e4ee824 */ /* 0x100fe200078e0a89 */
[----:B------:R-:W-:Y:S01]  /*6340*/  ISETP.GE.AND P6, PT, R181, RZ, PT ;  /* 0x000000ffb500720c */ /* 0x000fe20003fc6270 */
[----:B------:R-:W-:Y:S02]  /*6350*/  @!P1 IMAD.IADD R86, R86, 0x1, -R137 ;  /* 0x0000000156569824 */ /* 0x000fe400078e0a89 */
[----:B------:R-:W-:Y:S01]  /*6360*/  @!P0 IMAD.MOV R23, RZ, RZ, -R23 ;  /* 0x000000ffff178224 */ /* 0x000fe200078e0a17 */
[----:B------:R-:W-:Y:S01]  /*6370*/  ISETP.GT.U32.AND P0, PT, R137, R83, PT ;  /* 0x000000538900720c */ /* 0x000fe20003f04070 */
[--C-:B------:R-:W-:Y:S01]  /*6380*/  @!P5 IMAD.IADD R87, R87, 0x1, -R137.reuse ;  /* 0x000000015757d824 */ /* 0x100fe200078e0a89 */
[C---:B------:R-:W-:Y:S01]  /*6390*/  ISETP.GT.U32.AND P5, PT, R137.reuse, R86, PT ;  /* 0x000000568900720c */ /* 0x040fe20003fa4070 */
[----:B------:R-:W-:Y:S01]  /*63a0*/  IMAD.MOV.U32 R66, RZ, RZ, R178 ;  /* 0x000000ffff427224 */ /* 0x000fe200078e00b2 */
[----:B------:R-:W-:Y:S01]  /*63b0*/  ISETP.GE.AND P3, PT, R180, RZ, PT ;  /* 0x000000ffb400720c */ /* 0x000fe20003f66270 */
[----:B------:R-:W-:Y:S01]  /*63c0*/  @!P4 IMAD.IADD R68, R68, 0x1, -R137 ;  /* 0x000000014444c824 */ /* 0x000fe200078e0a89 */
[----:B------:R-:W-:-:S03]  /*63d0*/  ISETP.GT.U32.AND P4, PT, R137, R87, PT ;  /* 0x000000578900720c */ /* 0x000fc60003f84070 */
[----:B------:R-:W-:Y:S01]  /*63e0*/  @!P6 IMAD.MOV R66, RZ, RZ, -R66 ;  /* 0x000000ffff42e224 */ /* 0x000fe200078e0a42 */
[----:B------:R-:W-:-:S03]  /*63f0*/  ISETP.GT.U32.AND P6, PT, R137, R68, PT ;  /* 0x000000448900720c */ /* 0x000fc60003fc4070 */
[--C-:B------:R-:W-:Y:S01]  /*6400*/  @!P0 IMAD.IADD R83, R83, 0x1, -R137.reuse ;  /* 0x0000000153538824 */ /* 0x100fe200078e0a89 */
[----:B------:R-:W-:Y:S01]  /*6410*/  ISETP.GE.AND P0, PT, R176, RZ, PT ;  /* 0x000000ffb000720c */ /* 0x000fe20003f06270 */
[----:B------:R-:W-:Y:S01]  /*6420*/  @!P5 IMAD.IADD R86, R86, 0x1, -R137 ;  /* 0x000000015656d824 */ /* 0x000fe200078e0a89 */
[----:B------:R-:W-:Y:S02]  /*6430*/  LOP3.LUT R27, R25, 0x7f, RZ, 0xc0, !PT ;  /* 0x0000007f191b7812 */ /* 0x000fe400078ec0ff */
[----:B------:R-:W-:Y:S01]  /*6440*/  ISETP.GE.AND P5, PT, R175, RZ, PT ;  /* 0x000000ffaf00720c */ /* 0x000fe20003fa6270 */
[----:B------:R-:W-:Y:S02]  /*6450*/  IMAD.MOV.U32 R175, RZ, RZ, R126 ;  /* 0x000000ffffaf7224 */ /* 0x000fe400078e007e */
[----:B------:R-:W-:Y:S02]  /*6460*/  IMAD R67, R27, UR13, RZ ;  /* 0x0000000d1b437c24 */ /* 0x000fe4000f8e02ff */
[----:B------:R-:W-:Y:S01]  /*6470*/  @!P3 IMAD.MOV R175, RZ, RZ, -R175 ;  /* 0x000000ffffafb224 */ /* 0x000fe200078e0aaf */
[----:B------:R-:W-:Y:S01]  /*6480*/  ISETP.GE.AND P3, PT, R174, RZ, PT ;  /* 0x000000ffae00720c */ /* 0x000fe20003f66270 */
[----:B------:R-:W-:-:S02]  /*6490*/  IMAD.MOV.U32 R21, RZ, RZ, R172 ;  /* 0x000000ffff157224 */ /* 0x000fc400078e00ac */
[--C-:B------:R-:W-:Y:S01]  /*64a0*/  @!P4 IMAD.IADD R87, R87, 0x1, -R137.reuse ;  /* 0x000000015757c824 */ /* 0x100fe200078e0a89 */
[----:B------:R-:W-:Y:S01]  /*64b0*/  ISETP.GE.AND P4, PT, R127, RZ, PT ;  /* 0x000000ff7f00720c */ /* 0x000fe20003f86270 */
[----:B------:R-:W-:Y:S01]  /*64c0*/  @!P6 IMAD.IADD R68, R68, 0x1, -R137 ;  /* 0x000000014444e824 */ /* 0x000fe200078e0a89 */
[----:B------:R-:W-:Y:S01]  /*64d0*/  IADD3 R127, P6, PT, R67, UR18, RZ ;  /* 0x00000012437f7c10 */ /* 0x000fe2000ffde0ff */
[----:B------:R-:W-:Y:S01]  /*64e0*/  @!P0 IMAD.MOV R21, RZ, RZ, -R21 ;  /* 0x000000ffff158224 */ /* 0x000fe200078e0a15 */
[----:B------:R-:W-:Y:S01]  /*64f0*/  ISETP.GE.AND P0, PT, R169, RZ, PT ;  /* 0x000000ffa900720c */ /* 0x000fe20003f06270 */
[----:B------:R-:W-:Y:S01]  /*6500*/  IMAD.MOV.U32 R20, RZ, RZ, R164 ;  /* 0x000000ffff147224 */ /* 0x000fe200078e00a4 */
[----:B------:R-:W-:Y:S01]  /*6510*/  LEA.HI.X.SX32 R126, R67, UR19, 0x1, P6 ;  /* 0x00000013437e7c11 */ /* 0x000fe2000b0f0eff */
[----:B------:R-:W-:Y:S02]  /*6520*/  IMAD.MOV.U32 R67, RZ, RZ, R171 ;  /* 0x000000ffff437224 */ /* 0x000fe400078e00ab */
[----:B------:R-:W-:Y:S01]  /*6530*/  @!P3 IMAD.MOV R20, RZ, RZ, -R20 ;  /* 0x000000ffff14b224 */ /* 0x000fe200078e0a14 */
[----:B------:R-:W-:Y:S01]  /*6540*/  ISETP.GE.AND P3, PT, R166, RZ, PT ;  /* 0x000000ffa600720c */ /* 0x000fe20003f66270 */
[----:B------:R-:W-:Y:S01]  /*6550*/  @!P5 IMAD.MOV R67, RZ, RZ, -R67 ;  /* 0x000000ffff43d224 */ /* 0x000fe200078e0a43 */
[----:B------:R-:W-:Y:S01]  /*6560*/  ISETP.GE.AND P5, PT, R167, RZ, PT ;  /* 0x000000ffa700720c */ /* 0x000fe20003fa6270 */
[----:B------:R-:W-:-:S04]  /*6570*/  IMAD.MOV.U32 R16, RZ, RZ, R156 ;  /* 0x000000ffff107224 */ /* 0x000fc800078e009c */
[----:B------:R-:W-:Y:S01]  /*6580*/  @!P0 IMAD.MOV R70, RZ, RZ, -R70 ;  /* 0x000000ffff468224 */ /* 0x000fe200078e0a46 */
[----:B------:R-:W-:Y:S01]  /*6590*/  ISETP.GE.AND P0, PT, R160, RZ, PT ;  /* 0x000000ffa000720c */ /* 0x000fe20003f06270 */
[----:B------:R-:W-:-:S04]  /*65a0*/  IMAD.MOV.U32 R160, RZ, RZ, R152 ;  /* 0x000000ffffa07224 */ /* 0x000fc800078e0098 */
[----:B------:R-:W-:Y:S01]  /*65b0*/  @!P3 IMAD.MOV R16, RZ, RZ, -R16 ;  /* 0x000000ffff10b224 */ /* 0x000fe200078e0a10 */
[----:B------:R-:W-:Y:S01]  /*65c0*/  ISETP.GE.AND P3, PT, R155, RZ, PT ;  /* 0x000000ff9b00720c */ /* 0x000fe20003f66270 */
[----:B------:R-:W-:Y:S01]  /*65d0*/  @!P5 IMAD.MOV R162, RZ, RZ, -R162 ;  /* 0x000000ffffa2d224 */ /* 0x000fe200078e0aa2 */
[----:B------:R-:W-:Y:S02]  /*65e0*/  ISETP.GE.AND P5, PT, R158, RZ, PT ;  /* 0x000000ff9e00720c */ /* 0x000fe40003fa6270 */
[----:B------:R-:W-:-:S03]  /*65f0*/  ISETP.GT.U32.AND P1, PT, R137, R79, PT ;  /* 0x0000004f8900720c */ /* 0x000fc60003f24070 */
[----:B------:R-:W-:Y:S01]  /*6600*/  @!P0 IMAD.MOV R160, RZ, RZ, -R160 ;  /* 0x000000ffffa08224 */ /* 0x000fe200078e0aa0 */
[----:B------:R-:W-:Y:S01]  /*6610*/  ISETP.GE.AND P0, PT, R154, RZ, PT ;  /* 0x000000ff9a00720c */ /* 0x000fe20003f06270 */
[----:B------:R-:W-:Y:S02]  /*6620*/  IMAD.MOV.U32 R15, RZ, RZ, R151 ;  /* 0x000000ffff0f7224 */ /* 0x000fe400078e0097 */
[----:B------:R-:W-:Y:S02]  /*6630*/  IMAD.MOV.U32 R180, RZ, RZ, R77 ;  /* 0x000000ffffb47224 */ /* 0x000fe400078e004d */
[----:B------:R-:W-:Y:S01]  /*6640*/  @!P3 IMAD.MOV R72, RZ, RZ, -R72 ;  /* 0x000000ffff48b224 */ /* 0x000fe200078e0a48 */
[----:B------:R-:W-:Y:S01]  /*6650*/  ISETP.GE.AND P3, PT, R233, RZ, PT ;  /* 0x000000ffe900720c */ /* 0x000fe20003f66270 */
[----:B------:R-:W-:Y:S01]  /*6660*/  @!P5 IMAD.MOV R15, RZ, RZ, -R15 ;  /* 0x000000ffff0fd224 */ /* 0x000fe200078e0a0f */
[----:B------:R-:W-:Y:S01]  /*6670*/  ISETP.GE.AND P5, PT, R230, RZ, PT ;  /* 0x000000ffe600720c */ /* 0x000fe20003fa6270 */
[----:B------:R-:W-:Y:S01]  /*6680*/  @!P1 IMAD.IADD R79, R79, 0x1, -R137 ;  /* 0x000000014f4f9824 */ /* 0x000fe200078e0a89 */
[----:B------:R-:W-:-:S03]  /*6690*/  ISETP.GE.AND P1, PT, R177, RZ, PT ;  /* 0x000000ffb100720c */ /* 0x000fc60003f26270 */
        /* <DEDUP_REMOVED lines=8> */
[----:B------:R-:W-:Y:S01]  /*6720*/  @!P3 IMAD.MOV R158, RZ, RZ, -R158 ;  /* 0x000000ffff9eb224 */ /* 0x000fe200078e0a9e */
[----:B------:R-:W-:Y:S01]  /*6730*/  ISETP.GE.AND P3, PT, R145, RZ, PT ;  /* 0x000000ff9100720c */ /* 0x000fe20003f66270 */
[----:B------:R-:W-:-:S02]  /*6740*/  IMAD.MOV.U32 R22, RZ, RZ, R173 ;  /* 0x000000ffff167224 */ /* 0x000fc400078e00ad */
[----:B------:R-:W-:Y:S02]  /*6750*/  IMAD.MOV.U32 R177, RZ, RZ, R84 ;  /* 0x000000ffffb17224 */ /* 0x000fe400078e0054 */
[----:B------:R-:W-:Y:S01]  /*6760*/  @!P1 IMAD.MOV R22, RZ, RZ, -R22 ;  /* 0x000000ffff169224 */ /* 0x000fe200078e0a16 */
[----:B------:R-:W-:Y:S01]  /*6770*/  ISETP.GE.AND P1, PT, R170, RZ, PT ;  /* 0x000000ffaa00720c */ /* 0x000fe20003f26270 */
        /* <DEDUP_REMOVED lines=19> */
[----:B------:R-:W-:Y:S01]  /*68b0*/  @!P3 IMAD.MOV R210, RZ, RZ, -R210 ;  /* 0x000000ffffd2b224 */ /* 0x000fe200078e0ad2 */
[----:B------:R-:W-:Y:S01]  /*68c0*/  ISETP.GE.AND P3, PT, R208, RZ, PT ;  /* 0x000000ffd000720c */ /* 0x000fe20003f66270 */
[----:B------:R-:W-:-:S02]  /*68d0*/  IMAD.MOV.U32 R94, RZ, RZ, R207 ;  /* 0x000000ffff5e7224 */ /* 0x000fc400078e00cf */
[----:B------:R-:W-:-:S04]  /*68e0*/  IMAD.MOV.U32 R178, RZ, RZ, R85 ;  /* 0x000000ffffb27224 */ /* 0x000fc800078e0055 */
        /* <DEDUP_REMOVED lines=20> */
[----:B------:R-:W-:-:S02]  /*6a30*/  IMAD.MOV.U32 R149, RZ, RZ, R187 ;  /* 0x000000ffff957224 */ /* 0x000fc400078e00bb */
[----:B------:R-:W-:Y:S01]  /*6a40*/  @!P4 IMAD.MOV R77, RZ, RZ, -R77 ;  /* 0x000000ffff4dc224 */ /* 0x000fe200078e0a4d */
[----:B------:R-:W-:Y:S01]  /*6a50*/  ISETP.GE.AND P4, PT, R97, RZ, PT ;  /* 0x000000ff6100720c */ /* 0x000fe20003f86270 */
[----:B------:R-:W-:Y:S01]  /*6a60*/  @!P5 IMAD.MOV R169, RZ, RZ, -R169 ;  /* 0x000000ffffa9d224 */ /* 0x000fe200078e0aa9 */
[----:B------:R-:W-:Y:S01]  /*6a70*/  ISETP.GE.AND P5, PT, R188, RZ, PT ;  /* 0x000000ffbc00720c */ /* 0x000fe20003fa6270 */
[----:B------:R-:W-:Y:S01]  /*6a80*/  @!P3 IMAD.MOV R149, RZ, RZ, -R149 ;  /* 0x000000ffff95b224 */ /* 0x000fe200078e0a95 */
[----:B------:R-:W-:Y:S01]  /*6a90*/  ISETP.GE.AND P3, PT, R183, RZ, PT ;  /* 0x000000ffb700720c */ /* 0x000fe20003f66270 */
[----:B------:R-:W-:Y:S02]  /*6aa0*/  IMAD.MOV.U32 R97, RZ, RZ, R182 ;  /* 0x000000ffff617224 */ /* 0x000fe400078e00b6 */
[----:B------:R-:W-:Y:S01]  /*6ab0*/  @!P1 IMAD.MOV R178, RZ, RZ, -R178 ;  /* 0x000000ffffb29224 */ /* 0x000fe200078e0ab2 */
[----:B------:R-:W-:Y:S01]  /*6ac0*/  ISETP.GE.AND P1, PT, R203, RZ, PT ;  /* 0x000000ffcb00720c */ /* 0x000fe20003f26270 */
[----:B------:R-:W-:Y:S01]  /*6ad0*/  @!P0 IMAD.MOV R97, RZ, RZ, -R97 ;  /* 0x000000ffff618224 */ /* 0x000fe200078e0a61 */
[----:B------:R-:W-:Y:S01]  /*6ae0*/  ISETP.GE.AND P0, PT, R136, RZ, PT ;  /* 0x000000ff8800720c */ /* 0x000fe20003f06270 */
[----:B------:R-:W-:-:S02]  /*6af0*/  IMAD.MOV.U32 R174, RZ, RZ, R197 ;  /* 0x000000ffffae7224 */ /* 0x000fc400078e00c5 */
[----:B------:R-:W-:Y:S02]  /*6b00*/  @!P4 IMAD.MOV R157, RZ, RZ, -R157 ;  /* 0x000000ffff9dc224 */ /* 0x000fe400078e0a9d */
[----:B------:R-:W-:Y:S01]  /*6b10*/  @!P5 IMAD.MOV R81, RZ, RZ, -R81 ;  /* 0x000000ffff51d224 */ /* 0x000fe200078e0a51 */
[----:B------:R-:W-:Y:S01]  /*6b20*/  ISETP.GE.AND P5, PT, R135, RZ, PT ;  /* 0x000000ff8700720c */ /* 0x000fe20003fa6270 */
[----:B------:R-:W-:Y:S01]  /*6b30*/  @!P3 IMAD.MOV R98, RZ, RZ, -R98 ;  /* 0x000000ffff62b224 */ /* 0x000fe200078e0a62 */
[----:B------:R-:W-:Y:S01]  /*6b40*/  ISETP.GE.AND P3, PT, R222, RZ, PT ;  /* 0x000000ffde00720c */ /* 0x000fe20003f66270 */
[----:B------:R-:W-:Y:S01]  /*6b50*/  IMAD.MOV.U32 R135, RZ, RZ, R134 ;  /* 0x000000ffff877224 */ /* 0x000fe200078e0086 */
[----:B------:R-:W-:Y:S01]  /*6b60*/  ISETP.GE.AND P4, PT, R218, RZ, PT ;  /* 0x000000ffda00720c */ /* 0x000fe20003f86270 */
[----:B------:R-:W-:Y:S01]  /*6b70*/  @!P1 IMAD.MOV R174, RZ, RZ, -R174 ;  /* 0x000000ffffae9224 */ /* 0x000fe200078e0aae */
[----:B------:R-:W-:Y:S01]  /*6b80*/  ISETP.GE.AND P1, PT, R213, RZ, PT ;  /* 0x000000ffd500720c */ /* 0x000fe20003f26270 */
[----:B------:R-:W-:Y:S01]  /*6b90*/  @!P0 IMAD.MOV R135, RZ, RZ, -R135 ;  /* 0x000000ffff878224 */ /* 0x000fe200078e0a87 */
[----:B------:R-:W-:Y:S01]  /*6ba0*/  ISETP.GE.AND P0, PT, R224, RZ, PT ;  /* 0x000000ffe000720c */ /* 0x000fe20003f06270 */
[----:B------:R-:W-:-:S06]  /*6bb0*/  IMAD.MOV.U32 R80, RZ, RZ, R209 ;  /* 0x000000ffff507224 */ /* 0x000fcc00078e00d1 */
        /* <DEDUP_REMOVED lines=33> */
[----:B------:R-:W-:-:S02]  /*6dd0*/  ISETP.GE.AND P0, PT, R244, RZ, PT ;  /* 0x000000fff400720c */ /* 0x000fc40003f06270 */
[----:B------:R-:W-:-:S03]  /*6de0*/  LOP3.LUT R181, R141, 0x96, RZ, 0xfc, !PT ;  /* 0x000000968db57812 */ /* 0x000fc600078efcff */
[----:B------:R-:W-:Y:S01]  /*6df0*/  @!P3 IMAD.MOV R111, RZ, RZ, -R111 ;  /* 0x000000ffff6fb224 */ /* 0x000fe200078e0a6f */
[----:B------:R-:W-:Y:S01]  /*6e00*/  ISETP.GE.AND P3, PT, R181, RZ, PT ;  /* 0x000000ffb500720c */ /* 0x000fe20003f66270 */
[----:B------:R-:W-:Y:S01]  /*6e10*/  @!P4 IMAD.MOV R143, RZ, RZ, -R143 ;  /* 0x000000ffff8fc224 */ /* 0x000fe200078e0a8f */
[----:B------:R-:W-:Y:S02]  /*6e20*/  ISETP.GE.AND P4, PT, R220, RZ, PT ;  /* 0x000000ffdc00720c */ /* 0x000fe40003f86270 */
[----:B------:R-:W-:Y:S01]  /*6e30*/  LOP3.LUT R181, R141, 0x9a, RZ, 0xfc, !PT ;  /* 0x0000009a8db57812 */ /* 0x000fe200078efcff */
[----:B------:R-:W-:Y:S01]  /*6e40*/  @!P5 IMAD.MOV R95, RZ, RZ, -R95 ;  /* 0x000000ffff5fd224 */ /* 0x000fe200078e0a5f */
[----:B------:R-:W-:Y:S01]  /*6e50*/  ISETP.GE.AND P5, PT, R245, RZ, PT ;  /* 0x000000fff500720c */ /* 0x000fe20003fa6270 */
[----:B------:R-:W-:Y:S01]  /*6e60*/  @!P1 IMAD.MOV R99, RZ, RZ, -R99 ;  /* 0x000000ffff639224 */ /* 0x000fe200078e0a63 */
[----:B------:R-:W-:Y:S01]  /*6e70*/  ISETP.GE.AND P1, PT, R221, RZ, PT ;  /* 0x000000ffdd00720c */ /* 0x000fe20003f26270 */
[----:B------:R-:W-:Y:S01]  /*6e80*/  @!P0 IMAD.MOV R93, RZ, RZ, -R93 ;  /* 0x000000ffff5d8224 */ /* 0x000fe200078e0a5d */
[----:B------:R-:W-:Y:S01]  /*6e90*/  ISETP.GE.AND P0, PT, R181, RZ, PT ;  /* 0x000000ffb500720c */ /* 0x000fe20003f06270 */
[----:B------:R-:W-:-:S02]  /*6ea0*/  IMAD.MOV.U32 R134, RZ, RZ, R133 ;  /* 0x000000ffff867224 */ /* 0x000fc400078e0085 */
[----:B------:R-:W-:Y:S01]  /*6eb0*/  @!P3 IMAD.MOV R115, RZ, RZ, -R115 ;  /* 0x000000ffff73b224 */ /* 0x000fe200078e0a73 */
[----:B------:R-:W-:Y:S01]  /*6ec0*/  ISETP.GE.AND P3, PT, R44, RZ, PT ;  /* 0x000000ff2c00720c */ /* 0x000fe20003f66270 */
[----:B------:R-:W-:Y:S01]  /*6ed0*/  @!P4 IMAD.MOV R100, RZ, RZ, -R100 ;  /* 0x000000ffff64c224 */ /* 0x000fe200078e0a64 */
[----:B------:R-:W-:-:S03]  /*6ee0*/  ISETP.GE.AND P4, PT, R227, RZ, PT ;  /* 0x000000ffe300720c */ /* 0x000fc60003f86270 */
        /* <DEDUP_REMOVED lines=16> */
[----:B------:R-:W-:-:S03]  /*6ff0*/  ISETP.GE.AND P0, PT, R37, RZ, PT ;  /* 0x000000ff2500720c */ /* 0x000fc60003f06270 */
        /* <DEDUP_REMOVED lines=15> */
[----:B------:R-:W-:Y:S01]  /*70f0*/  IMAD.MOV.U32 R152, RZ, RZ, R89 ;  /* 0x000000ffff987224 */ /* 0x000fe200078e0059 */
[----:B------:R-:W-:Y:S01]  /*7100*/  LOP3.LUT R173, R141, 0x98, RZ, 0xfc, !PT ;  /* 0x000000988dad7812 */ /* 0x000fe200078efcff */
        /* <DEDUP_REMOVED lines=8> */
[----:B------:R-:W-:Y:S02]  /*7190*/  IMAD.MOV.U32 R151, RZ, RZ, R79 ;  /* 0x000000ffff977224 */ /* 0x000fe400078e004f */
        /* <DEDUP_REMOVED lines=8> */
[----:B------:R-:W-:Y:S01]  /*7220*/  IMAD.MOV.U32 R89, RZ, RZ, R83 ;  /* 0x000000ffff597224 */ /* 0x000fe200078e0053 */
[----:B------:R-:W-:Y:S02]  /*7230*/  LOP3.LUT R163, R141, 0xc4, RZ, 0xfc, !PT ;  /* 0x000000c48da37812 */ /* 0x000fe400078efcff */
[----:B------:R-:W-:Y:S01]  /*7240*/  LOP3.LUT R136, RZ, R65, RZ, 0x33, !PT ;  /* 0x00000041ff887212 */ /* 0x000fe200078e33ff */
[----:B------:R-:W-:Y:S01]  /*7250*/  @!P3 IMAD.MOV R86, RZ, RZ, -R86 ;  /* 0x000000ffff56b224 */ /* 0x000fe200078e0a56 */
[----:B------:R-:W-:Y:S01]  /*7260*/  ISETP.NE.AND P3, PT, R65, RZ, PT ;  /* 0x000000ff4100720c */ /* 0x000fe20003f65270 */
[----:B------:R-:W-:Y:S01]  /*7270*/  IMAD.MOV.U32 R156, RZ, RZ, R74 ;  /* 0x000000ffff9c7224 */ /* 0x000fe200078e004a */
[----:B------:R-:W-:Y:S01]  /*7280*/  IABS R145, R163 ;  /* 0x000000a300917213 */ /* 0x000fe20000000000 */
[----:B------:R-:W-:Y:S01]  /*7290*/  @!P5 IMAD.MOV R89, RZ, RZ, -R89 ;  /* 0x000000ffff59d224 */ /* 0x000fe200078e0a59 */
[----:B------:R-:W-:Y:S01]  /*72a0*/  SEL R74, R136, R69, !P3 ;  /* 0x00000045884a7207 */ /* 0x000fe20005800000 */
[----:B------:R-:W-:Y:S01]  /*72b0*/  @!P1 IMAD.MOV R119, RZ, RZ, -R119 ;  /* 0x000000ffff779224 */ /* 0x000fe200078e0a77 */
[----:B------:R-:W-:Y:S01]  /*72c0*/  ISETP.GE.AND P5, PT, R246, RZ, PT ;  /* 0x000000fff600720c */ /* 0x000fe20003fa6270 */
[----:B------:R-:W-:Y:S01]  /*72d0*/  @!P0 IMAD.MOV R87, RZ, RZ, -R87 ;  /* 0x000000ffff578224 */ /* 0x000fe200078e0a57 */
[----:B------:R-:W-:-:S02]  /*72e0*/  LOP3.LUT R161, R141, 0xc6, RZ, 0xfc, !PT ;  /* 0x000000c68da17812 */ /* 0x000fc400078efcff */
[----:B------:R-:W-:Y:S02]  /*72f0*/  ISETP.GE.AND P1, PT, R38, RZ, PT ;  /* 0x000000ff2600720c */ /* 0x000fe40003f26270 */
[----:B------:R-:W-:Y:S01]  /*7300*/  PLOP3.LUT P0, PT, PT, PT, UP1, 0x80, 0x8 ;  /* 0x000000000008781c */ /* 0x000fe20003f0f018 */
[----:B------:R-:W-:Y:S01]  /*7310*/  IMAD.MOV.U32 R88, RZ, RZ, R68 ;  /* 0x000000ffff587224 */ /* 0x000fe200078e0044 */
[----:B------:R-:W-:Y:S01]  /*7320*/  IABS R144, R161 ;  /* 0x000000a100907213 */ /* 0x000fe20000000000 */
[----:B------:R-:W-:Y:S01]  /*7330*/  IMAD.HI.U32 R65, R140, R145, RZ ;  /* 0x000000918c417227 */ /* 0x000fe200078e00ff */
[----:B------:R-:W-:-:S03]  /*7340*/  ISETP.LT.AND P0, PT, R27, UR22, P0 ;  /* 0x000000161b007c0c */ /* 0x000fc60008701270 */
[----:B------:R-:W-:Y:S01]  /*7350*/  IMAD R68, R74, UR7, RZ ;  /* 0x000000074a447c24 */ /* 0x000fe2000f8e02ff */
[----:B------:R-:W-:Y:S01]  /*7360*/  SEL R74, R136, R71, !P3 ;  /* 0x00000047884a7207 */ /* 0x000fe20005800000 */
[----:B------:R-:W-:Y:S02]  /*7370*/  IMAD.MOV.U32 R153, RZ, RZ, R78 ;  /* 0x000000ffff997224 */ /* 0x000fe400078e004e */
[----:B------:R-:W-:Y:S01]  /*7380*/  IMAD.MOV R78, RZ, RZ, -R65 ;  /* 0x000000ffff4e7224 */ /* 0x000fe200078e0a41 */
[----:B------:R-:W-:Y:S01]  /*7390*/  IADD3 R65, P6, PT, R68, R127, RZ ;  /* 0x0000007f44417210 */ /* 0x000fe20007fde0ff */
[----:B------:R-:W-:Y:S01]  /*73a0*/  IMAD.HI.U32 R69, R140, R144, RZ ;  /* 0x000000908c457227 */ /* 0x000fe200078e00ff */
[----:B------:R-:W-:-:S03]  /*73b0*/  SEL R71, R136, R66, !P3 ;  /* 0x0000004288477207 */ /* 0x000fc60005800000 */
[----:B------:R-:W-:Y:S01]  /*73c0*/  IMAD R74, R74, UR7, RZ ;  /* 0x000000074a4a7c24 */ /* 0x000fe2000f8e02ff */
[-C--:B------:R-:W-:Y:S01]  /*73d0*/  LEA.HI.X.SX32 R66, R68, R126.reuse, 0x1, P6 ;  /* 0x0000007e44427211 */ /* 0x080fe200030f0eff */
[----:B------:R-:W-:Y:S01]  /*73e0*/  @!P5 IMAD.MOV R88, RZ, RZ, -R88 ;  /* 0x000000ffff58d224 */ /* 0x000fe200078e0a58 */
[----:B------:R-:W-:Y:S01]  /*73f0*/  ISETP.GE.AND P5, PT, R26, RZ, PT ;  /* 0x000000ff1a00720c */ /* 0x000fe20003fa6270 */
[----:B------:R-:W-:Y:S01]  /*7400*/  IMAD.MOV R69, RZ, RZ, -R69 ;  /* 0x000000ffff457224 */ /* 0x000fe200078e0a45 */
[----:B------:R-:W-:Y:S01]  /*7410*/  IADD3 R26, P6, PT, R74, R127, RZ ;  /* 0x0000007f4a1a7210 */ /* 0x000fe20007fde0ff */
[----:B------:R-:W-:Y:S01]  /*7420*/  @!P1 IMAD.MOV R123, RZ, RZ, -R123 ;  /* 0x000000ffff7b9224 */ /* 0x000fe200078e0a7b */
[----:B------:R-:W-:Y:S01]  /*7430*/  ISETP.GE.AND P1, PT, R33, RZ, PT ;  /* 0x000000ff2100720c */ /* 0x000fe20003f26270 */
[----:B------:R-:W-:Y:S01]  /*7440*/  IMAD R71, R71, UR7, RZ ;  /* 0x0000000747477c24 */ /* 0x000fe2000f8e02ff */
[----:B------:R-:W-:Y:S01]  /*7450*/  PRMT R59, RZ, 0x7610, R59 ;  /* 0x00007610ff3b7816 */ /* 0x000fe2000000003b */
[----:B------:R-:W-:Y:S01]  /*7460*/  IMAD R144, R137, R69, R144 ;  /* 0x0000004589907224 */ /* 0x000fe200078e0290 */
[----:B------:R-:W-:Y:S01]  /*7470*/  SEL R75, R136, R67, !P3 ;  /* 0x00000043884b7207 */ /* 0x000fe20005800000 */
[----:B------:R-:W-:Y:S01]  /*7480*/  @P0 IMAD.MOV.U32 R68, RZ, RZ, R65 ;  /* 0x000000ffff440224 */ /* 0x000fe200078e0041 */
[----:B------:R-:W-:Y:S01]  /*7490*/  LEA.HI.X.SX32 R27, R74, R126, 0x1, P6 ;  /* 0x0000007e4a1b7211 */ /* 0x000fe200030f0eff */
[----:B------:R-:W-:Y:S01]  /*74a0*/  @P0 IMAD.MOV.U32 R69, RZ, RZ, R66 ;  /* 0x000000ffff450224 */ /* 0x000fe200078e0042 */
[----:B------:R-:W-:-:S02]  /*74b0*/  IADD3 R67, P6, PT, R71, R127, RZ ;  /* 0x0000007f47437210 */ /* 0x000fc40007fde0ff */
[----:B------:R-:W-:Y:S02]  /*74c0*/  PRMT R18, RZ, 0x7610, R18 ;  /* 0x00007610ff127816 */ /* 0x000fe40000000012 */
[----:B------:R0:W3:Y:S01]  /*74d0*/  @P0 LDG.E.U8 R59, desc[UR20][R68.64] ;  /* 0x00000014443b0981 */ /* 0x0000e2000c1e1100 */
[----:B------:R-:W-:Y:S01]  /*74e0*/  SEL R74, R136, R70, !P3 ;  /* 0x00000046884a7207 */ /* 0x000fe20005800000 */
[----:B------:R-:W-:Y:S02]  /*74f0*/  @P0 IMAD.MOV.U32 R70, RZ, RZ, R26 ;  /* 0x000000ffff460224 */ /* 0x000fe400078e001a */
[----:B------:R-:W-:Y:S01]  /*7500*/  @!P1 IMAD.MOV R130, RZ, RZ, -R130 ;  /* 0x000000ffff829224 */ /* 0x000fe200078e0a82 */
[----:B------:R-:W-:Y:S01]  /*7510*/  ISETP.GE.AND P1, PT, R251, RZ, PT ;  /* 0x000000fffb00720c */ /* 0x000fe20003f26270 */
[----:B------:R-:W-:Y:S01]  /*7520*/  IMAD R75, R75, UR7, RZ ;  /* 0x000000074b4b7c24 */ /* 0x000fe2000f8e02ff */
[----:B0-----:R-:W-:Y:S01]  /*7530*/  LEA.HI.X.SX32 R68, R71, R126, 0x1, P6 ;  /* 0x0000007e47447211 */ /* 0x001fe200030f0eff */
[----:B------:R-:W-:Y:S01]  /*7540*/  @P0 IMAD.MOV.U32 R71, RZ, RZ, R27 ;  /* 0x000000ffff470224 */ /* 0x000fe200078e001b */
[----:B------:R-:W-:Y:S01]  /*7550*/  PRMT R251, RZ, 0x7610, R251 ;  /* 0x00007610fffb7816 */ /* 0x000fe200000000fb */
[----:B------:R-:W-:-:S03]  /*7560*/  IMAD R74, R74, UR7, RZ ;  /* 0x000000074a4a7c24 */ /* 0x000fc6000f8e02ff */
[----:B------:R0:W4:Y:S01]  /*7570*/  @P0 LDG.E.U8 R18, desc[UR20][R70.64] ;  /* 0x0000001446120981 */ /* 0x000122000c1e1100 */
[----:B------:R-:W-:Y:S01]  /*7580*/  IADD3 R69, P6, PT, R75, R127, RZ ;  /* 0x0000007f4b457210 */ /* 0x000fe20007fde0ff */
[----:B0-----:R-:W-:Y:S02]  /*7590*/  @P0 IMAD.MOV.U32 R70, RZ, RZ, R67 ;  /* 0x000000ffff460224 */ /* 0x001fe400078e0043 */
[----:B------:R-:W-:-:S05]  /*75a0*/  @P0 IMAD.MOV.U32 R71, RZ, RZ, R68 ;  /* 0x000000ffff470224 */ /* 0x000fca00078e0044 */
[----:B------:R0:W2:Y:S01]  /*75b0*/  @P0 LDG.E.U8 R251, desc[UR20][R70.64] ;  /* 0x0000001446fb0981 */ /* 0x0000a2000c1e1100 */
[----:B------:R-:W-:Y:S01]  /*75c0*/  IMAD R145, R137, R78, R145 ;  /* 0x0000004e89917224 */ /* 0x000fe200078e0291 */
[C---:B------:R-:W-:Y:S02]  /*75d0*/  SEL R79, R136.reuse, R73, !P3 ;  /* 0x00000049884f7207 */ /* 0x040fe40005800000 */
[----:B------:R-:W-:Y:S02]  /*75e0*/  SEL R78, R136, R72, !P3 ;  /* 0x00000048884e7207 */ /* 0x000fe40005800000 */
[-C--:B0-----:R-:W-:Y:S02]  /*75f0*/  LEA.HI.X.SX32 R70, R75, R126.reuse, 0x1, P6 ;  /* 0x0000007e4b467211 */ /* 0x081fe400030f0eff */
[C---:B------:R-:W-:Y:S02]  /*7600*/  IADD3 R71, P6, PT, R74.reuse, R127, RZ ;  /* 0x0000007f4a477210 */ /* 0x040fe40007fde0ff */
[----:B------:R-:W-:Y:S01]  /*7610*/  PRMT R60, RZ, 0x7610, R60 ;  /* 0x00007610ff3c7816 */ /* 0x000fe2000000003c */
[----:B------:R-:W-:Y:S01]  /*7620*/  @P0 IMAD.MOV.U32 R75, RZ, RZ, R70 ;  /* 0x000000ffff4b0224 */ /* 0x000fe200078e0046 */
[----:B------:R-:W-:Y:S01]  /*7630*/  LEA.HI.X.SX32 R72, R74, R126, 0x1, P6 ;  /* 0x0000007e4a487211 */ /* 0x000fe200030f0eff */
[----:B------:R-:W-:-:S02]  /*7640*/  @P0 IMAD.MOV.U32 R74, RZ, RZ, R69 ;  /* 0x000000ffff4a0224 */ /* 0x000fc400078e0045 */
[----:B------:R-:W-:Y:S01]  /*7650*/  IMAD R79, R79, UR7, RZ ;  /* 0x000000074f4f7c24 */ /* 0x000fe2000f8e02ff */
[----:B------:R-:W-:Y:S02]  /*7660*/  PRMT R249, RZ, 0x7610, R249 ;  /* 0x00007610fff97816 */ /* 0x000fe400000000f9 */
[----:B------:R0:W2:Y:S01]  /*7670*/  @P0 LDG.E.U8 R60, desc[UR20][R74.64] ;  /* 0x000000144a3c0981 */ /* 0x0000a2000c1e1100 */
[----:B------:R-:W-:Y:S01]  /*7680*/  IMAD R78, R78, UR7, RZ ;  /* 0x000000074e4e7c24 */ /* 0x000fe2000f8e02ff */
[----:B------:R-:W-:Y:S01]  /*7690*/  IADD3 R73, P6, PT, R79, R127, RZ ;  /* 0x0000007f4f497210 */ /* 0x000fe20007fde0ff */
[----:B0-----:R-:W-:Y:S02]  /*76a0*/  @P0 IMAD.MOV.U32 R74, RZ, RZ, R71 ;  /* 0x000000ffff4a0224 */ /* 0x001fe400078e0047 */
[----:B------:R-:W-:-:S05]  /*76b0*/  @P0 IMAD.MOV.U32 R75, RZ, RZ, R72 ;  /* 0x000000ffff4b0224 */ /* 0x000fca00078e0048 */
[----:B------:R0:W2:Y:S01]  /*76c0*/  @P0 LDG.E.U8 R249, desc[UR20][R74.64] ;  /* 0x000000144af90981 */ /* 0x0000a2000c1e1100 */
[C---:B------:R-:W-:Y:S02]  /*76d0*/  SEL R132, R136.reuse, R77, !P3 ;  /* 0x0000004d88847207 */ /* 0x040fe40005800000 */
[----:B------:R-:W-:Y:S02]  /*76e0*/  SEL R83, R136, R76, !P3 ;  /* 0x0000004c88537207 */ /* 0x000fe40005800000 */
[----:B------:R-:W-:Y:S02]  /*76f0*/  PRMT R57, RZ, 0x7610, R57 ;  /* 0x00007610ff397816 */ /* 0x000fe40000000039 */
[----:B0-----:R-:W-:Y:S02]  /*7700*/  LEA.HI.X.SX32 R74, R79, R126, 0x1, P6 ;  /* 0x0000007e4f4a7211 */ /* 0x001fe400030f0eff */
[----:B------:R-:W-:-:S03]  /*7710*/  IADD3 R75, P6, PT, R78, R127, RZ ;  /* 0x0000007f4e4b7210 */ /* 0x000fc60007fde0ff */
[----:B------:R-:W-:Y:S01]  /*7720*/  @P0 IMAD.MOV.U32 R79, RZ, RZ, R74 ;  /* 0x000000ffff4f0224 */ /* 0x000fe200078e004a */
[----:B------:R-:W-:Y:S01]  /*7730*/  LEA.HI.X.SX32 R76, R78, R126, 0x1, P6 ;  /* 0x0000007e4e4c7211 */ /* 0x000fe200030f0eff */
[----:B------:R-:W-:Y:S02]  /*7740*/  @P0 IMAD.MOV.U32 R78, RZ, RZ, R73 ;  /* 0x000000ffff4e0224 */ /* 0x000fe400078e0049 */
[----:B------:R-:W-:Y:S01]  /*7750*/  IMAD R132, R132, UR7, RZ ;  /* 0x0000000784847c24 */ /* 0x000fe2000f8e02ff */
[----:B------:R-:W-:Y:S02]  /*7760*/  PRMT R244, RZ, 0x7610, R244 ;  /* 0x00007610fff47816 */ /* 0x000fe400000000f4 */
[----:B------:R0:W2:Y:S01]  /*7770*/  @P0 LDG.E.U8 R57, desc[UR20][R78.64] ;  /* 0x000000144e390981 */ /* 0x0000a2000c1e1100 */
[----:B------:R-:W-:Y:S01]  /*7780*/  IMAD R83, R83, UR7, RZ ;  /* 0x0000000753537c24 */ /* 0x000fe2000f8e02ff */
[----:B------:R-:W-:Y:S02]  /*7790*/  IADD3 R77, P6, PT, R132, R127, RZ ;  /* 0x0000007f844d7210 */ /* 0x000fe40007fde0ff */
[----:B------:R-:W-:Y:S01]  /*77a0*/  SEL R82, R136, R82, !P3 ;  /* 0x0000005288527207 */ /* 0x000fe20005800000 */
[----:B0-----:R-:W-:-:S02]  /*77b0*/  @P0 IMAD.MOV.U32 R78, RZ, RZ, R75 ;  /* 0x000000ffff4e0224 */ /* 0x001fc400078e004b */
[----:B------:R-:W-:-:S05]  /*77c0*/  @P0 IMAD.MOV.U32 R79, RZ, RZ, R76 ;  /* 0x000000ffff4f0224 */ /* 0x000fca00078e004c */
[----:B------:R0:W2:Y:S01]  /*77d0*/  @P0 LDG.E.U8 R244, desc[UR20][R78.64] ;  /* 0x000000144ef40981 */ /* 0x0000a2000c1e1100 */
[----:B------:R-:W-:Y:S02]  /*77e0*/  SEL R181, R136, R80, !P3 ;  /* 0x0000005088b57207 */ /* 0x000fe40005800000 */
[----:B------:R-:W-:Y:S02]  /*77f0*/  PRMT R58, RZ, 0x7610, R58 ;  /* 0x00007610ff3a7816 */ /* 0x000fe4000000003a */
[-C--:B0-----:R-:W-:Y:S02]  /*7800*/  LEA.HI.X.SX32 R78, R132, R126.reuse, 0x1, P6 ;  /* 0x0000007e844e7211 */ /* 0x081fe400030f0eff */
[CC--:B------:R-:W-:Y:S01]  /*7810*/  IADD3 R79, P6, PT, R83.reuse, R127.reuse, RZ ;  /* 0x0000007f534f7210 */ /* 0x0c0fe20007fde0ff */
[----:B------:R-:W-:Y:S02]  /*7820*/  IMAD R132, R82, UR7, RZ ;  /* 0x0000000752847c24 */ /* 0x000fe4000f8e02ff */
[----:B------:R-:W-:Y:S01]  /*7830*/  @P0 IMAD.MOV.U32 R82, RZ, RZ, R77 ;  /* 0x000000ffff520224 */ /* 0x000fe200078e004d */
[----:B------:R-:W-:Y:S01]  /*7840*/  LEA.HI.X.SX32 R80, R83, R126, 0x1, P6 ;  /* 0x0000007e53507211 */ /* 0x000fe200030f0eff */
[----:B------:R-:W-:Y:S01]  /*7850*/  @P0 IMAD.MOV.U32 R83, RZ, RZ, R78 ;  /* 0x000000ffff530224 */ /* 0x000fe200078e004e */
[----:B------:R-:W-:Y:S01]  /*7860*/  IADD3 R133, P6, PT, R132, R127, RZ ;  /* 0x0000007f84857210 */ /* 0x000fe20007fde0ff */
[----:B------:R-:W-:Y:S01]  /*7870*/  IMAD R181, R181, UR7, RZ ;  /* 0x00000007b5b57c24 */ /* 0x000fe2000f8e02ff */
[----:B------:R-:W-:-:S02]  /*7880*/  PRMT R243, RZ, 0x7610, R243 ;  /* 0x00007610fff37816 */ /* 0x000fc400000000f3 */
[----:B------:R0:W2:Y:S01]  /*7890*/  @P0 LDG.E.U8 R58, desc[UR20][R82.64] ;  /* 0x00000014523a0981 */ /* 0x0000a2000c1e1100 */
[----:B------:R-:W-:Y:S02]  /*78a0*/  SEL R189, R136, R85, !P3 ;  /* 0x0000005588bd7207 */ /* 0x000fe40005800000 */
[----:B------:R-:W-:Y:S02]  /*78b0*/  LEA.HI.X.SX32 R132, R132, R126, 0x1, P6 ;  /* 0x0000007e84847211 */ /* 0x000fe400030f0eff */
[----:B------:R-:W-:Y:S01]  /*78c0*/  IADD3 R182, P6, PT, R181, R127, RZ ;  /* 0x0000007fb5b67210 */ /* 0x000fe20007fde0ff */
[----:B------:R-:W-:Y:S02]  /*78d0*/  IMAD R189, R189, UR7, RZ ;  /* 0x00000007bdbd7c24 */ /* 0x000fe4000f8e02ff */
[----:B0-----:R-:W-:Y:S02]  /*78e0*/  @P0 IMAD.MOV.U32 R82, RZ, RZ, R79 ;  /* 0x000000ffff520224 */ /* 0x001fe400078e004f */
[----:B------:R-:W-:Y:S01]  /*78f0*/  @P0 IMAD.MOV.U32 R83, RZ, RZ, R80 ;  /* 0x000000ffff530224 */ /* 0x000fe200078e0050 */
[----:B------:R-:W-:-:S02]  /*7900*/  PRMT R55, RZ, 0x7610, R55 ;  /* 0x00007610ff377816 */ /* 0x000fc40000000037 */
[C---:B------:R-:W-:Y:S02]  /*7910*/  SEL R197, R136.reuse, R84, !P3 ;  /* 0x0000005488c57207 */ /* 0x040fe40005800000 */
[----:B------:R0:W2:Y:S01]  /*7920*/  @P0 LDG.E.U8 R243, desc[UR20][R82.64] ;  /* 0x0000001452f30981 */ /* 0x0000a2000c1e1100 */
[----:B------:R-:W-:Y:S02]  /*7930*/  LEA.HI.X.SX32 R181, R181, R126, 0x1, P6 ;  /* 0x0000007eb5b57211 */ /* 0x000fe400030f0eff */
[----:B------:R-:W-:Y:S01]  /*7940*/  IADD3 R190, P6, PT, R189, R127, RZ ;  /* 0x0000007fbdbe7210 */ /* 0x000fe20007fde0ff */
[----:B------:R-:W-:Y:S01]  /*7950*/  IMAD R197, R197, UR7, RZ ;  /* 0x00000007c5c57c24 */ /* 0x000fe2000f8e02ff */
[----:B------:R-:W-:Y:S01]  /*7960*/  PRMT R242, RZ, 0x7610, R242 ;  /* 0x00007610fff27816 */ /* 0x000fe200000000f2 */
[----:B0-----:R-:W-:Y:S02]  /*7970*/  @P0 IMAD.MOV.U32 R82, RZ, RZ, R133 ;  /* 0x000000ffff520224 */ /* 0x001fe400078e0085 */
[----:B------:R-:W-:Y:S01]  /*7980*/  @P0 IMAD.MOV.U32 R83, RZ, RZ, R132 ;  /* 0x000000ffff530224 */ /* 0x000fe200078e0084 */
[----:B------:R-:W-:-:S02]  /*7990*/  SEL R205, R136, R81, !P3 ;  /* 0x0000005188cd7207 */ /* 0x000fc40005800000 */
[-C--:B------:R-:W-:Y:S02]  /*79a0*/  LEA.HI.X.SX32 R189, R189, R126.reuse, 0x1, P6 ;  /* 0x0000007ebdbd7211 */ /* 0x080fe400030f0eff */
[----:B------:R0:W2:Y:S01]  /*79b0*/  @P0 LDG.E.U8 R55, desc[UR20][R82.64] ;  /* 0x0000001452370981 */ /* 0x0000a2000c1e1100 */
[----:B------:R-:W-:Y:S01]  /*79c0*/  IADD3 R198, P6, PT, R197, R127, RZ ;  /* 0x0000007fc5c67210 */ /* 0x000fe20007fde0ff */
[----:B------:R-:W-:Y:S01]  /*79d0*/  IMAD R205, R205, UR7, RZ ;  /* 0x00000007cdcd7c24 */ /* 0x000fe2000f8e02ff */
[----:B------:R-:W-:Y:S02]  /*79e0*/  PRMT R56, RZ, 0x7610, R56 ;  /* 0x00007610ff387816 */ /* 0x000fe40000000038 */
[----:B------:R-:W-:Y:S01]  /*79f0*/  SEL R213, R136, R135, !P3 ;  /* 0x0000008788d57207 */ /* 0x000fe20005800000 */
[----:B0-----:R-:W-:Y:S02]  /*7a00*/  @P0 IMAD.MOV.U32 R82, RZ, RZ, R182 ;  /* 0x000000ffff520224 */ /* 0x001fe400078e00b6 */
[----:B------:R-:W-:Y:S01]  /*7a10*/  @P0 IMAD.MOV.U32 R83, RZ, RZ, R181 ;  /* 0x000000ffff530224 */ /* 0x000fe200078e00b5 */
[----:B------:R-:W-:-:S04]  /*7a20*/  LEA.HI.X.SX32 R197, R197, R126, 0x1, P6 ;  /* 0x0000007ec5c57211 */ /* 0x000fc800030f0eff */
[----:B------:R0:W2:Y:S01]  /*7a30*/  @P0 LDG.E.U8 R242, desc[UR20][R82.64] ;  /* 0x0000001452f20981 */ /* 0x0000a2000c1e1100 */
[----:B------:R-:W-:Y:S01]  /*7a40*/  IADD3 R206, P6, PT, R205, R127, RZ ;  /* 0x0000007fcdce7210 */ /* 0x000fe20007fde0ff */
[----:B------:R-:W-:Y:S01]  /*7a50*/  @!P4 IMAD.MOV R114, RZ, RZ, -R114 ;  /* 0x000000ffff72c224 */ /* 0x000fe200078e0a72 */
[----:B------:R-:W-:Y:S01]  /*7a60*/  ISETP.GE.AND P4, PT, R45, RZ, PT ;  /* 0x000000ff2d00720c */ /* 0x000fe20003f86270 */
[----:B------:R-:W-:Y:S01]  /*7a70*/  IMAD R213, R213, UR7, RZ ;  /* 0x00000007d5d57c24 */ /* 0x000fe2000f8e02ff */
[----:B------:R-:W-:Y:S01]  /*7a80*/  PRMT R241, RZ, 0x7610, R241 ;  /* 0x00007610fff17816 */ /* 0x000fe200000000f1 */
[----:B0-----:R-:W-:Y:S02]  /*7a90*/  @P0 IMAD.MOV.U32 R82, RZ, RZ, R190 ;  /* 0x000000ffff520224 */ /* 0x001fe400078e00be */
[----:B------:R-:W-:Y:S01]  /*7aa0*/  @P0 IMAD.MOV.U32 R83, RZ, RZ, R189 ;  /* 0x000000ffff530224 */ /* 0x000fe200078e00bd */
[----:B------:R-:W-:Y:S02]  /*7ab0*/  SEL R221, R136, R134, !P3 ;  /* 0x0000008688dd7207 */ /* 0x000fe40005800000 */
[----:B------:R-:W-:-:S02]  /*7ac0*/  LEA.HI.X.SX32 R205, R205, R126, 0x1, P6 ;  /* 0x0000007ecdcd7211 */ /* 0x000fc400030f0eff */
        /* <DEDUP_REMOVED lines=10> */
[----:B------:R-:W-:Y:S01]  /*7b70*/  IMAD R229, R229, UR7, RZ ;  /* 0x00000007e5e57c24 */ /* 0x000fe2000f8e02ff */
[----:B------:R-:W-:Y:S01]  /*7b80*/  PRMT R234, RZ, 0x7610, R234 ;  /* 0x00007610ffea7816 */ /* 0x000fe200000000ea */
[----:B------:R-:W-:Y:S01]  /*7b90*/  @!P4 IMAD.MOV R118, RZ, RZ, -R118 ;  /* 0x000000ffff76c224 */ /* 0x000fe200078e0a76 */
[----:B------:R-:W-:Y:S01]  /*7ba0*/  SEL R237, R136, R125, !P3 ;  /* 0x0000007d88ed7207 */ /* 0x000fe20005800000 */
[----:B0-----:R-:W-:Y:S02]  /*7bb0*/  @P0 IMAD.MOV.U32 R82, RZ, RZ, R206 ;  /* 0x000000ffff520224 */ /* 0x001fe400078e00ce */
[----:B------:R-:W-:Y:S01]  /*7bc0*/  @P0 IMAD.MOV.U32 R83, RZ, RZ, R205 ;  /* 0x000000ffff530224 */ /* 0x000fe200078e00cd */
[----:B------:R-:W-:Y:S02]  /*7bd0*/  ISETP.GE.AND P4, PT, R40, RZ, PT ;  /* 0x000000ff2800720c */ /* 0x000fe40003f86270 */
        /* <DEDUP_REMOVED lines=12> */
[----:B------:R-:W-:Y:S02]  /*7ca0*/  PRMT R233, RZ, 0x7610, R233 ;  /* 0x00007610ffe97816 */ /* 0x000fe400000000e9 */
[----:B------:R-:W-:Y:S01]  /*7cb0*/  SEL R84, R136, R93, !P3 ;  /* 0x0000005d88547207 */ /* 0x000fe20005800000 */
[----:B0-----:R-:W-:Y:S02]  /*7cc0*/  @P0 IMAD.MOV.U32 R82, RZ, RZ, R222 ;  /* 0x000000ffff520224 */ /* 0x001fe400078e00de */
[----:B------:R-:W-:Y:S01]  /*7cd0*/  @P0 IMAD.MOV.U32 R83, RZ, RZ, R221 ;  /* 0x000000ffff530224 */ /* 0x000fe200078e00dd */
[----:B------:R-:W-:Y:S01]  /*7ce0*/  LEA.HI.X.SX32 R237, R237, R126, 0x1, P6 ;  /* 0x0000007eeded7211 */ /* 0x000fe200030f0eff */
[----:B------:R-:W-:-:S03]  /*7cf0*/  @!P4 IMAD.MOV R90, RZ, RZ, -R90 ;  /* 0x000000ffff5ac224 */ /* 0x000fc600078e0a5a */
[----:B------:R0:W2:Y:S01]  /*7d00*/  @P0 LDG.E.U8 R54, desc[UR20][R82.64] ;  /* 0x0000001452360981 */ /* 0x0000a2000c1e1100 */
[----:B------:R-:W-:Y:S01]  /*7d10*/  ISETP.GE.AND P4, PT, R35, RZ, PT ;  /* 0x000000ff2300720c */ /* 0x000fe20003f86270 */
[----:B------:R-:W-:Y:S01]  /*7d20*/  IMAD R84, R84, UR7, RZ ;  /* 0x0000000754547c24 */ /* 0x000fe2000f8e02ff */
[C---:B------:R-:W-:Y:S02]  /*7d30*/  IADD3 R246, P6, PT, R245.reuse, R127, RZ ;  /* 0x0000007ff5f67210 */ /* 0x040fe40007fde0ff */
[----:B------:R-:W-:Y:S01]  /*7d40*/  PRMT R51, RZ, 0x7610, R51 ;  /* 0x00007610ff337816 */ /* 0x000fe20000000033 */
[----:B0-----:R-:W-:Y:S02]  /*7d50*/  @P0 IMAD.MOV.U32 R82, RZ, RZ, R230 ;  /* 0x000000ffff520224 */ /* 0x001fe400078e00e6 */
[----:B------:R-:W-:Y:S01]  /*7d60*/  @P0 IMAD.MOV.U32 R83, RZ, RZ, R229 ;  /* 0x000000ffff530224 */ /* 0x000fe200078e00e5 */
[----:B------:R-:W-:Y:S01]  /*7d70*/  SEL R81, R136, R92, !P3 ;  /* 0x0000005c88517207 */ /* 0x000fe20005800000 */
[----:B------:R-:W-:Y:S01]  /*7d80*/  @!P1 IMAD.MOV R153, RZ, RZ, -R153 ;  /* 0x000000ffff999224 */ /* 0x000fe200078e0a99 */
[----:B------:R-:W-:-:S02]  /*7d90*/  LEA.HI.X.SX32 R245, R245, R126, 0x1, P6 ;  /* 0x0000007ef5f57211 */ /* 0x000fc400030f0eff */
[----:B------:R0:W2:Y:S01]  /*7da0*/  @P0 LDG.E.U8 R233, desc[UR20][R82.64] ;  /* 0x0000001452e90981 */ /* 0x0000a2000c1e1100 */
[----:B------:R-:W-:Y:S01]  /*7db0*/  ISETP.GE.AND P1, PT, R28, RZ, PT ;  /* 0x000000ff1c00720c */ /* 0x000fe20003f26270 */
[----:B------:R-:W-:Y:S01]  /*7dc0*/  IMAD R81, R81, UR7, RZ ;  /* 0x0000000751517c24 */ /* 0x000fe2000f8e02ff */
[----:B------:R-:W-:Y:S02]  /*7dd0*/  IADD3 R28, P6, PT, R84, R127, RZ ;  /* 0x0000007f541c7210 */ /* 0x000fe40007fde0ff */
[----:B------:R-:W-:Y:S01]  /*7de0*/  PRMT R228, RZ, 0x7610, R228 ;  /* 0x00007610ffe47816 */ /* 0x000fe200000000e4 */
[----:B0-----:R-:W-:Y:S02]  /*7df0*/  @P0 IMAD.MOV.U32 R82, RZ, RZ, R238 ;  /* 0x000000ffff520224 */ /* 0x001fe400078e00ee */
[----:B------:R-:W-:Y:S01]  /*7e00*/  @P0 IMAD.MOV.U32 R83, RZ, RZ, R237 ;  /* 0x000000ffff530224 */ /* 0x000fe200078e00ed */
[----:B------:R-:W-:Y:S01]  /*7e10*/  SEL R91, R136, R91, !P3 ;  /* 0x0000005b885b7207 */ /* 0x000fe20005800000 */
[----:B------:R0:W-:Y:S01]  /*7e20*/  STL [R1+0x1bc], R26 ;  /* 0x0001bc1a01007387 */ /* 0x0001e20000100800 */
[----:B------:R-:W-:-:S03]  /*7e30*/  LEA.HI.X.SX32 R29, R84, R126, 0x1, P6 ;  /* 0x0000007e541d7211 */ /* 0x000fc600030f0eff */
[----:B------:R1:W2:Y:S01]  /*7e40*/  @P0 LDG.E.U8 R51, desc[UR20][R82.64] ;  /* 0x0000001452330981 */ /* 0x0002a2000c1e1100 */
[----:B------:R-:W-:Y:S01]  /*7e50*/  @!P4 IMAD.MOV R128, RZ, RZ, -R128 ;  /* 0x000000ffff80c224 */ /* 0x000fe200078e0a80 */
[----:B------:R-:W-:Y:S01]  /*7e60*/  ISETP.GE.AND P4, PT, R31, RZ, PT ;  /* 0x000000ff1f00720c */ /* 0x000fe20003f86270 */
[----:B------:R-:W-:Y:S01]  /*7e70*/  IMAD R84, R91, UR7, RZ ;  /* 0x000000075b547c24 */ /* 0x000fe2000f8e02ff */
[----:B------:R-:W-:Y:S02]  /*7e80*/  PRMT R52, RZ, 0x7610, R52 ;  /* 0x00007610ff347816 */ /* 0x000fe40000000034 */
[----:B0-----:R-:W-:Y:S01]  /*7e90*/  IADD3 R26, P6, PT, R81, R127, RZ ;  /* 0x0000007f511a7210 */ /* 0x001fe20007fde0ff */
[----:B-1----:R-:W-:Y:S02]  /*7ea0*/  @P0 IMAD.MOV.U32 R82, RZ, RZ, R246 ;  /* 0x000000ffff520224 */ /* 0x002fe400078e00f6 */
[----:B------:R-:W-:Y:S01]  /*7eb0*/  @P0 IMAD.MOV.U32 R83, RZ, RZ, R245 ;  /* 0x000000ffff530224 */ /* 0x000fe200078e00f5 */
[----:B------:R-:W-:Y:S01]  /*7ec0*/  SEL R90, R136, R90, !P3 ;  /* 0x0000005a885a7207 */ /* 0x000fe20005800000 */
[----:B------:R0:W-:Y:S04]  /*7ed0*/  STL [R1+0x1b8], R27 ;  /* 0x0001b81b01007387 */ /* 0x0001e80000100800 */
[----:B------:R1:W2:Y:S01]  /*7ee0*/  @P0 LDG.E.U8 R228, desc[UR20][R82.64] ;  /* 0x0000001452e40981 */ /* 0x0002a2000c1e1100 */
[----:B------:R-:W-:-:S03]  /*7ef0*/  PRMT R226, RZ, 0x7610, R226 ;  /* 0x00007610ffe27816 */ /* 0x000fc600000000e2 */
[----:B------:R3:W-:Y:S01]  /*7f00*/  STL [R1+0x4], R28 ;  /* 0x0000041c01007387 */ /* 0x0007e20000100800 */
[----:B0-----:R-:W-:Y:S01]  /*7f10*/  LEA.HI.X.SX32 R27, R81, R126, 0x1, P6 ;  /* 0x0000007e511b7211 */ /* 0x001fe200030f0eff */
[----:B-1----:R-:W-:Y:S02]  /*7f20*/  @P0 IMAD.MOV.U32 R82, RZ, RZ, R28 ;  /* 0x000000ffff520224 */ /* 0x002fe400078e001c */
[----:B------:R-:W-:Y:S01]  /*7f30*/  @P0 IMAD.MOV.U32 R83, RZ, RZ, R29 ;  /* 0x000000ffff530224 */ /* 0x000fe200078e001d */
[----:B---3--:R-:W-:Y:S01]  /*7f40*/  IADD3 R28, P6, PT, R84, R127, RZ ;  /* 0x0000007f541c7210 */ /* 0x008fe20007fde0ff */
[----:B------:R-:W-:Y:S01]  /*7f50*/  IMAD R81, R90, UR7, RZ ;  /* 0x000000075a517c24 */ /* 0x000fe2000f8e02ff */
[----:B------:R-:W-:Y:S02]  /*7f60*/  SEL R152, R136, R152, !P3 ;  /* 0x0000009888987207 */ /* 0x000fe40005800000 */
[----:B------:R0:W3:Y:S04]  /*7f70*/  @P0 LDG.E.U8 R52, desc[UR20][R82.64] ;  /* 0x0000001452340981 */ /* 0x0000e8000c1e1100 */
[----:B------:R1:W-:Y:S01]  /*7f80*/  STL [R1], R29 ;  /* 0x0000001d01007387 */ /* 0x0003e20000100800 */
[----:B------:R-:W-:-:S03]  /*7f90*/  PRMT R49, RZ, 0x7610, R49 ;  /* 0x00007610ff317816 */ /* 0x000fc60000000031 */
[----:B------:R4:W-:Y:S01]  /*7fa0*/  STL [R1+0x24], R26 ;  /* 0x0000241a01007387 */ /* 0x0009e20000100800 */
[----:B0-----:R-:W-:Y:S02]  /*7fb0*/  @P0 IMAD.MOV.U32 R82, RZ, RZ, R26 ;  /* 0x000000ffff520224 */ /* 0x001fe400078e001a */
[----:B------:R-:W-:Y:S01]  /*7fc0*/  @P0 IMAD.MOV.U32 R83, RZ, RZ, R27 ;  /* 0x000000ffff530224 */ /* 0x000fe200078e001b */
[----:B-1----:R-:W-:Y:S01]  /*7fd0*/  LEA.HI.X.SX32 R29, R84, R126, 0x1, P6 ;  /* 0x0000007e541d7211 */ /* 0x002fe200030f0eff */
[----:B------:R-:W-:Y:S01]  /*7fe0*/  IMAD R84, R152, UR7, RZ ;  /* 0x0000000798547c24 */ /* 0x000fe2000f8e02ff */
[----:B------:R-:W-:Y:S02]  /*7ff0*/  SEL R155, R136, R155, !P3 ;  /* 0x0000009b889b7207 */ /* 0x000fe40005800000 */
[----:B------:R0:W2:Y:S01]  /*8000*/  @P0 LDG.E.U8 R226, desc[UR20][R82.64] ;  /* 0x0000001452e20981 */ /* 0x0000a2000c1e1100 */
[----:B----4-:R-:W-:Y:S01]  /*8010*/  IADD3 R26, P6, PT, R81, R127, RZ ;  /* 0x0000007f511a7210 */ /* 0x010fe20007fde0ff */
[----:B------:R-:W-:-:S02]  /*8020*/  @!P4 IMAD.MOV R156, RZ, RZ, -R156 ;  /* 0x000000ffff9cc224 */ /* 0x000fc400078e0a9c */
[----:B------:R1:W-:Y:S01]  /*8030*/  STL [R1+0x20], R27 ;  /* 0x0000201b01007387 */ /* 0x0003e20000100800 */
        /* <DEDUP_REMOVED lines=8> */
[----:B----4-:R-:W-:-:S03]  /*80c0*/  IADD3 R28, P6, PT, R84, R127, RZ ;  /* 0x0000007f541c7210 */ /* 0x010fc60007fde0ff */
        /* <DEDUP_REMOVED lines=77> */
[----:B------:R0:W-:Y:S01]  /*85a0*/  STL [R1+0x148], R29 ;  /* 0x0001481d01007387 */ /* 0x0001e20000100800 */
[----:B----4-:R-:W-:-:S03]  /*85b0*/  IADD3 R28, P6, PT, R84, R127, RZ ;  /* 0x0000007f541c7210 */ /* 0x010fc60007fde0ff */
[----:B------:R1:W4:Y:S01]  /*85c0*/  @P0 LDG.E.U8 R252, desc[UR20][R82.64] ;  /* 0x0000001452fc0981 */ /* 0x000322000c1e1100 */
[----:B------:R-:W-:-:S03]  /*85d0*/  SEL R85, R136, R185, !P3 ;  /* 0x000000b988557207 */ /* 0x000fc60005800000 */
[----:B------:R1:W-:Y:S01]  /*85e0*/  STL [R1+0x16c], R26 ;  /* 0x00016c1a01007387 */ /* 0x0003e20000100800 */
[----:B0-----:R-:W-:Y:S01]  /*85f0*/  LEA.HI.X.SX32 R29, R84, R126, 0x1, P6 ;  /* 0x0000007e541d7211 */ /* 0x001fe200030f0eff */
[----:B-1----:R-:W-:Y:S02]  /*8600*/  @P0 IMAD.MOV.U32 R82, RZ, RZ, R26 ;  /* 0x000000ffff520224 */ /* 0x002fe400078e001a */
[----:B------:R-:W-:Y:S01]  /*8610*/  @P0 IMAD.MOV.U32 R83, RZ, RZ, R27 ;  /* 0x000000ffff530224 */ /* 0x000fe200078e001b */
[----:B------:R-:W-:Y:S01]  /*8620*/  IADD3 R26, P6, PT, R81, R127, RZ ;  /* 0x0000007f511a7210 */ /* 0x000fe20007fde0ff */
[----:B------:R0:W-:Y:S01]  /*8630*/  STL [R1+0x168], R27 ;  /* 0x0001681b01007387 */ /* 0x0001e20000100800 */
[----:B------:R-:W-:-:S03]  /*8640*/  PRMT R250, RZ, 0x7610, R250 ;  /* 0x00007610fffa7816 */ /* 0x000fc600000000fa */
[----:B------:R1:W2:Y:S01]  /*8650*/  @P0 LDG.E.U8 R218, desc[UR20][R82.64] ;  /* 0x0000001452da0981 */ /* 0x0002a2000c1e1100 */
[----:B------:R-:W-:Y:S01]  /*8660*/  IMAD R85, R85, UR7, RZ ;  /* 0x0000000755557c24 */ /* 0x000fe2000f8e02ff */
[----:B------:R-:W-:Y:S02]  /*8670*/  SEL R84, R136, R175, !P3 ;  /* 0x000000af88547207 */ /* 0x000fe40005800000 */
[----:B0-----:R-:W-:Y:S01]  /*8680*/  LEA.HI.X.SX32 R27, R81, R126, 0x1, P6 ;  /* 0x0000007e511b7211 */ /* 0x001fe200030f0eff */
[----:B-1----:R-:W-:Y:S02]  /*8690*/  @P0 IMAD.MOV.U32 R82, RZ, RZ, R28 ;  /* 0x000000ffff520224 */ /* 0x002fe400078e001c */
[----:B------:R-:W-:Y:S01]  /*86a0*/  @P0 IMAD.MOV.U32 R83, RZ, RZ, R29 ;  /* 0x000000ffff530224 */ /* 0x000fe200078e001d */
[----:B------:R-:W-:-:S04]  /*86b0*/  PRMT R219, RZ, 0x7610, R219 ;  /* 0x00007610ffdb7816 */ /* 0x000fc800000000db */
[----:B------:R0:W2:Y:S01]  /*86c0*/  @P0 LDG.E.U8 R250, desc[UR20][R82.64] ;  /* 0x0000001452fa0981 */ /* 0x0000a2000c1e1100 */
[----:B------:R-:W-:Y:S01]  /*86d0*/  IADD3 R81, P6, PT, R85, R127, RZ ;  /* 0x0000007f55517210 */ /* 0x000fe20007fde0ff */
[----:B------:R-:W-:Y:S02]  /*86e0*/  IMAD R84, R84, UR7, RZ ;  /* 0x0000000754547c24 */ /* 0x000fe4000f8e02ff */
[----:B0-----:R-:W-:Y:S02]  /*86f0*/  @P0 IMAD.MOV.U32 R82, RZ, RZ, R26 ;  /* 0x000000ffff520224 */ /* 0x001fe400078e001a */
[----:B------:R-:W-:Y:S01]  /*8700*/  @P0 IMAD.MOV.U32 R83, RZ, RZ, R27 ;  /* 0x000000ffff530224 */ /* 0x000fe200078e001b */
[----:B------:R-:W-:-:S04]  /*8710*/  SEL R88, R136, R165, !P3 ;  /* 0x000000a588587207 */ /* 0x000fc80005800000 */
[----:B------:R0:W2:Y:S01]  /*8720*/  @P0 LDG.E.U8 R219, desc[UR20][R82.64] ;  /* 0x0000001452db0981 */ /* 0x0000a2000c1e1100 */
[----:B------:R-:W-:Y:S01]  /*8730*/  PRMT R236, RZ, 0x7610, R236 ;  /* 0x00007610ffec7816 */ /* 0x000fe200000000ec */
[----:B------:R-:W-:Y:S01]  /*8740*/  @P0 IMAD.MOV.U32 R86, RZ, RZ, R81 ;  /* 0x000000ffff560224 */ /* 0x000fe200078e0051 */
[----:B0-----:R-:W-:Y:S02]  /*8750*/  LEA.HI.X.SX32 R82, R85, R126, 0x1, P6 ;  /* 0x0000007e55527211 */ /* 0x001fe400030f0eff */
[----:B------:R-:W-:-:S03]  /*8760*/  IADD3 R83, P6, PT, R84, R127, RZ ;  /* 0x0000007f54537210 */ /* 0x000fc60007fde0ff */
[----:B------:R-:W-:Y:S01]  /*8770*/  @P0 IMAD.MOV.U32 R87, RZ, RZ, R82 ;  /* 0x000000ffff570224 */ /* 0x000fe200078e0052 */
[----:B------:R-:W-:Y:S01]  /*8780*/  LEA.HI.X.SX32 R84, R84, R126, 0x1, P6 ;  /* 0x0000007e54547211 */ /* 0x000fe200030f0eff */
[----:B------:R-:W-:Y:S01]  /*8790*/  IMAD R88, R88, UR7, RZ ;  /* 0x0000000758587c24 */ /* 0x000fe2000f8e02ff */
[----:B------:R-:W-:Y:S02]  /*87a0*/  PRMT R235, RZ, 0x7610, R235 ;  /* 0x00007610ffeb7816 */ /* 0x000fe400000000eb */
[----:B------:R0:W2:Y:S01]  /*87b0*/  @P0 LDG.E.U8 R236, desc[UR20][R86.64] ;  /* 0x0000001456ec0981 */ /* 0x0000a2000c1e1100 */
[----:B------:R-:W-:Y:S02]  /*87c0*/  SEL R91, R136, R162, !P3 ;  /* 0x000000a2885b7207 */ /* 0x000fe40005800000 */
[----:B------:R-:W-:Y:S01]  /*87d0*/  IADD3 R85, P6, PT, R88, R127, RZ ;  /* 0x0000007f58557210 */ /* 0x000fe20007fde0ff */
[----:B0-----:R-:W-:Y:S02]  /*87e0*/  @P0 IMAD.MOV.U32 R86, RZ, RZ, R83 ;  /* 0x000000ffff560224 */ /* 0x001fe400078e0053 */
[----:B------:R-:W-:Y:S01]  /*87f0*/  @P0 IMAD.MOV.U32 R87, RZ, RZ, R84 ;  /* 0x000000ffff570224 */ /* 0x000fe200078e0054 */
[----:B------:R-:W-:Y:S01]  /*8800*/  SEL R90, R136, R160, !P3 ;  /* 0x000000a0885a7207 */ /* 0x000fe20005800000 */
[----:B------:R-:W-:-:S03]  /*8810*/  IMAD R91, R91, UR7, RZ ;  /* 0x000000075b5b7c24 */ /* 0x000fc6000f8e02ff */
[----:B------:R0:W2:Y:S01]  /*8820*/  @P0 LDG.E.U8 R235, desc[UR20][R86.64] ;  /* 0x0000001456eb0981 */ /* 0x0000a2000c1e1100 */
[----:B------:R-:W-:Y:S01]  /*8830*/  PRMT R227, RZ, 0x7610, R227 ;  /* 0x00007610ffe37816 */ /* 0x000fe200000000e3 */
[----:B------:R-:W-:Y:S01]  /*8840*/  IMAD R90, R90, UR7, RZ ;  /* 0x000000075a5a7c24 */ /* 0x000fe2000f8e02ff */
[----:B0-----:R-:W-:Y:S01]  /*8850*/  LEA.HI.X.SX32 R86, R88, R126, 0x1, P6 ;  /* 0x0000007e58567211 */ /* 0x001fe200030f0eff */
[----:B------:R-:W-:Y:S01]  /*8860*/  @P0 IMAD.MOV.U32 R88, RZ, RZ, R85 ;  /* 0x000000ffff580224 */ /* 0x000fe200078e0055 */
[----:B------:R-:W-:-:S03]  /*8870*/  IADD3 R87, P6, PT, R91, R127, RZ ;  /* 0x0000007f5b577210 */ /* 0x000fc60007fde0ff */
[----:B------:R-:W-:Y:S01]  /*8880*/  @P0 IMAD.MOV.U32 R89, RZ, RZ, R86 ;  /* 0x000000ffff590224 */ /* 0x000fe200078e0056 */
[----:B------:R-:W-:-:S04]  /*8890*/  SEL R134, R136, R159, !P3 ;  /* 0x0000009f88867207 */ /* 0x000fc80005800000 */
[----:B------:R0:W2:Y:S01]  /*88a0*/  @P0 LDG.E.U8 R227, desc[UR20][R88.64] ;  /* 0x0000001458e30981 */ /* 0x0000a2000c1e1100 */
[----:B------:R-:W-:Y:S01]  /*88b0*/  SEL R125, R136, R158, !P3 ;  /* 0x0000009e887d7207 */ /* 0x000fe20005800000 */
[----:B------:R-:W-:Y:S01]  /*88c0*/  IMAD R134, R134, UR7, RZ ;  /* 0x0000000786867c24 */ /* 0x000fe2000f8e02ff */
[----:B------:R-:W-:Y:S01]  /*88d0*/  PRMT R188, RZ, 0x7610, R188 ;  /* 0x00007610ffbc7816 */ /* 0x000fe200000000bc */
[----:B------:R-:W-:Y:S01]  /*88e0*/  @P0 IMAD.MOV.U32 R92, RZ, RZ, R87 ;  /* 0x000000ffff5c0224 */ /* 0x000fe200078e0057 */
[-C--:B0-----:R-:W-:Y:S02]  /*88f0*/  LEA.HI.X.SX32 R88, R91, R126.reuse, 0x1, P6 ;  /* 0x0000007e5b587211 */ /* 0x081fe400030f0eff */
[C---:B------:R-:W-:Y:S01]  /*8900*/  IADD3 R89, P6, PT, R90.reuse, R127, RZ ;  /* 0x0000007f5a597210 */ /* 0x040fe20007fde0ff */
[----:B------:R-:W-:Y:S02]  /*8910*/  IMAD R125, R125, UR7, RZ ;  /* 0x000000077d7d7c24 */ /* 0x000fe4000f8e02ff */
[----:B------:R-:W-:Y:S01]  /*8920*/  @P0 IMAD.MOV.U32 R93, RZ, RZ, R88 ;  /* 0x000000ffff5d0224 */ /* 0x000fe200078e0058 */
[----:B------:R-:W-:-:S02]  /*8930*/  LEA.HI.X.SX32 R90, R90, R126, 0x1, P6 ;  /* 0x0000007e5a5a7211 */ /* 0x000fc400030f0eff */
[----:B------:R-:W-:Y:S02]  /*8940*/  SEL R95, R136, R157, !P3 ;  /* 0x0000009d885f7207 */ /* 0x000fe40005800000 */
[----:B------:R-:W-:Y:S01]  /*8950*/  IADD3 R91, P6, PT, R134, R127, RZ ;  /* 0x0000007f865b7210 */ /* 0x000fe20007fde0ff */
[----:B------:R0:W2:Y:S01]  /*8960*/  @P0 LDG.E.U8 R188, desc[UR20][R92.64] ;  /* 0x000000145cbc0981 */ /* 0x0000a2000c1e1100 */
[C---:B------:R-:W-:Y:S01]  /*8970*/  SEL R152, R136.reuse, R212, !P3 ;  /* 0x000000d488987207 */ /* 0x040fe20005800000 */
[----:B------:R-:W-:Y:S01]  /*8980*/  IMAD R95, R95, UR7, RZ ;  /* 0x000000075f5f7c24 */ /* 0x000fe2000f8e02ff */
[----:B------:R-:W-:Y:S01]  /*8990*/  PRMT R203, RZ, 0x7610, R203 ;  /* 0x00007610ffcb7816 */ /* 0x000fe200000000cb */
[----:B------:R-:W-:Y:S01]  /*89a0*/  @P0 IMAD.MOV.U32 R135, RZ, RZ, R90 ;  /* 0x000000ffff870224 */ /* 0x000fe200078e005a */
[----:B------:R-:W-:Y:S02]  /*89b0*/  SEL R183, R136, R94, !P3 ;  /* 0x0000005e88b77207 */ /* 0x000fe40005800000 */
[----:B0-----:R-:W-:-:S02]  /*89c0*/  LEA.HI.X.SX32 R92, R134, R126, 0x1, P6 ;  /* 0x0000007e865c7211 */ /* 0x001fc400030f0eff */
[CC--:B------:R-:W-:Y:S01]  /*89d0*/  IADD3 R93, P6, PT, R125.reuse, R127.reuse, RZ ;  /* 0x0000007f7d5d7210 */ /* 0x0c0fe20007fde0ff */
[----:B------:R-:W-:Y:S02]  /*89e0*/  @P0 IMAD.MOV.U32 R134, RZ, RZ, R89 ;  /* 0x000000ffff860224 */ /* 0x000fe400078e0059 */
[----:B------:R-:W-:Y:S01]  /*89f0*/  IMAD R152, R152, UR7, RZ ;  /* 0x0000000798987c24 */ /* 0x000fe2000f8e02ff */
[-C--:B------:R-:W-:Y:S02]  /*8a00*/  LEA.HI.X.SX32 R94, R125, R126.reuse, 0x1, P6 ;  /* 0x0000007e7d5e7211 */ /* 0x080fe400030f0eff */
[----:B------:R-:W-:Y:S01]  /*8a10*/  IADD3 R125, P6, PT, R95, R127, RZ ;  /* 0x0000007f5f7d7210 */ /* 0x000fe20007fde0ff */
[----:B------:R0:W2:Y:S01]  /*8a20*/  @P0 LDG.E.U8 R203, desc[UR20][R134.64] ;  /* 0x0000001486cb0981 */ /* 0x0000a2000c1e1100 */
[----:B------:R-:W-:Y:S02]  /*8a30*/  IMAD R183, R183, UR7, RZ ;  /* 0x00000007b7b77c24 */ /* 0x000fe4000f8e02ff */
[----:B------:R-:W-:Y:S01]  /*8a40*/  LEA.HI.X.SX32 R95, R95, R126, 0x1, P6 ;  /* 0x0000007e5f5f7211 */ /* 0x000fe200030f0eff */
[----:B------:R-:W-:Y:S01]  /*8a50*/  @P0 IMAD.MOV.U32 R150, RZ, RZ, R91 ;  /* 0x000000ffff960224 */ /* 0x000fe200078e005b */
[----:B------:R-:W-:-:S02]  /*8a60*/  PRMT R187, RZ, 0x7610, R187 ;  /* 0x00007610ffbb7816 */ /* 0x000fc400000000bb */
[----:B0-----:R-:W-:Y:S01]  /*8a70*/  IADD3 R135, P6, PT, R152, R127, RZ ;  /* 0x0000007f98877210 */ /* 0x001fe20007fde0ff */
[----:B------:R-:W-:-:S03]  /*8a80*/  @P0 IMAD.MOV.U32 R151, RZ, RZ, R92 ;  /* 0x000000ffff970224 */ /* 0x000fc600078e005c */
[-C--:B------:R-:W-:Y:S02]  /*8a90*/  LEA.HI.X.SX32 R134, R152, R126.reuse, 0x1, P6 ;  /* 0x0000007e98867211 */ /* 0x080fe400030f0eff */
[C---:B------:R-:W-:Y:S01]  /*8aa0*/  IADD3 R184, P6, PT, R183.reuse, R127, RZ ;  /* 0x0000007fb7b87210 */ /* 0x040fe20007fde0ff */
[----:B------:R0:W2:Y:S01]  /*8ab0*/  @P0 LDG.E.U8 R187, desc[UR20][R150.64] ;  /* 0x0000001496bb0981 */ /* 0x0000a2000c1e1100 */
[----:B------:R-:W-:Y:S02]  /*8ac0*/  PRMT R220, RZ, 0x7610, R220 ;  /* 0x00007610ffdc7816 */ /* 0x000fe400000000dc */
[----:B------:R-:W-:Y:S02]  /*8ad0*/  LEA.HI.X.SX32 R183, R183, R126, 0x1, P6 ;  /* 0x0000007eb7b77211 */ /* 0x000fe400030f0eff */
[----:B------:R-:W-:Y:S02]  /*8ae0*/  ISETP.GT.U32.AND P6, PT, R137, R145, PT ;  /* 0x000000918900720c */ /* 0x000fe40003fc4070 */
[----:B------:R-:W-:-:S02]  /*8af0*/  SEL R199, R136, R149, !P3 ;  /* 0x0000009588c77207 */ /* 0x000fc40005800000 */
[----:B------:R-:W-:Y:S01]  /*8b00*/  ISETP.GE.AND P4, PT, R30, RZ, PT ;  /* 0x000000ff1e00720c */ /* 0x000fe20003f86270 */
[----:B0-----:R-:W-:Y:S02]  /*8b10*/  @P0 IMAD.MOV.U32 R150, RZ, RZ, R93 ;  /* 0x000000ffff960224 */ /* 0x001fe400078e005d */
[----:B------:R-:W-:Y:S01]  /*8b20*/  @P0 IMAD.MOV.U32 R151, RZ, RZ, R94 ;  /* 0x000000ffff970224 */ /* 0x000fe200078e005e */
[----:B------:R-:W-:Y:S01]  /*8b30*/  SEL R191, R136, R148, !P3 ;  /* 0x0000009488bf7207 */ /* 0x000fe20005800000 */
[----:B------:R-:W-:Y:S01]  /*8b40*/  IMAD.MOV.U32 R149, RZ, RZ, R147 ;  /* 0x000000ffff957224 */ /* 0x000fe200078e0093 */
[----:B------:R-:W-:Y:S01]  /*8b50*/  PRMT R195, RZ, 0x7610, R195 ;  /* 0x00007610ffc37816 */ /* 0x000fe200000000c3 */
[----:B------:R-:W-:Y:S01]  /*8b60*/  IMAD R199, R199, UR7, RZ ;  /* 0x00000007c7c77c24 */ /* 0x000fe2000f8e02ff */
[----:B------:R0:W2:Y:S01]  /*8b70*/  @P0 LDG.E.U8 R220, desc[UR20][R150.64] ;  /* 0x0000001496dc0981 */ /* 0x0000a2000c1e1100 */
[----:B------:R-:W-:Y:S02]  /*8b80*/  IMAD R191, R191, UR7, RZ ;  /* 0x00000007bfbf7c24 */ /* 0x000fe4000f8e02ff */
[----:B------:R-:W-:Y:S01]  /*8b90*/  @!P1 IMAD.MOV R149, RZ, RZ, -R149 ;  /* 0x000000ffff959224 */ /* 0x000fe200078e0a95 */
[----:B------:R-:W-:Y:S01]  /*8ba0*/  IADD3 R200, P1, PT, R199, R127, RZ ;  /* 0x0000007fc7c87210 */ /* 0x000fe20007f3e0ff */
[----:B------:R-:W-:-:S02]  /*8bb0*/  IMAD.MOV.U32 R148, RZ, RZ, R146 ;  /* 0x000000ffff947224 */ /* 0x000fc400078e0092 */
[----:B0-----:R-:W-:Y:S02]  /*8bc0*/  @P0 IMAD.MOV.U32 R150, RZ, RZ, R125 ;  /* 0x000000ffff960224 */ /* 0x001fe400078e007d */
[----:B------:R-:W-:Y:S01]  /*8bd0*/  @P0 IMAD.MOV.U32 R151, RZ, RZ, R95 ;  /* 0x000000ffff970224 */ /* 0x000fe200078e005f */
[----:B------:R-:W-:Y:S01]  /*8be0*/  PRMT R212, RZ, 0x7610, R212 ;  /* 0x00007610ffd47816 */ /* 0x000fe200000000d4 */
[----:B------:R-:W-:Y:S01]  /*8bf0*/  @!P6 IMAD.IADD R145, R145, 0x1, -R137 ;  /* 0x000000019191e824 */ /* 0x000fe200078e0a89 */
[----:B------:R-:W-:Y:S02]  /*8c00*/  IADD3 R192, P6, PT, R191, R127, RZ ;  /* 0x0000007fbfc07210 */ /* 0x000fe40007fde0ff */
[----:B------:R0:W2:Y:S01]  /*8c10*/  @P0 LDG.E.U8 R195, desc[UR20][R150.64] ;  /* 0x0000001496c30981 */ /* 0x0000a2000c1e1100 */
[----:B------:R-:W-:Y:S01]  /*8c20*/  @!P4 IMAD.MOV R148, RZ, RZ, -R148 ;  /* 0x000000ffff94c224 */ /* 0x000fe200078e0a94 */
[----:B------:R-:W-:Y:S02]  /*8c30*/  LEA.HI.X.SX32 R199, R199, R126, 0x1, P1 ;  /* 0x0000007ec7c77211 */ /* 0x000fe400008f0eff */
[----:B------:R-:W-:-:S02]  /*8c40*/  ISETP.GT.U32.AND P4, PT, R137, R142, PT ;  /* 0x0000008e8900720c */ /* 0x000fc40003f84070 */
[----:B------:R-:W-:Y:S01]  /*8c50*/  ISETP.GT.U32.AND P1, PT, R137, R144, PT ;  /* 0x000000908900720c */ /* 0x000fe20003f24070 */
[----:B0-----:R-:W-:Y:S02]  /*8c60*/  @P0 IMAD.MOV.U32 R150, RZ, RZ, R135 ;  /* 0x000000ffff960224 */ /* 0x001fe400078e0087 */
[----:B------:R-:W-:Y:S01]  /*8c70*/  @P0 IMAD.MOV.U32 R151, RZ, RZ, R134 ;  /* 0x000000ffff970224 */ /* 0x000fe200078e0086 */
[----:B------:R-:W-:Y:S02]  /*8c80*/  LEA.HI.X.SX32 R191, R191, R126, 0x1, P6 ;  /* 0x0000007ebfbf7211 */ /* 0x000fe400030f0eff */
[----:B------:R-:W-:Y:S02]  /*8c90*/  PRMT R196, RZ, 0x7610, R196 ;  /* 0x00007610ffc47816 */ /* 0x000fe400000000c4 */
[----:B------:R0:W2:Y:S01]  /*8ca0*/  @P0 LDG.E.U8 R212, desc[UR20][R150.64] ;  /* 0x0000001496d40981 */ /* 0x0000a2000c1e1100 */
[----:B------:R-:W-:Y:S01]  /*8cb0*/  PRMT R204, RZ, 0x7610, R204 ;  /* 0x00007610ffcc7816 */ /* 0x000fe200000000cc */
[----:B------:R-:W-:-:S02]  /*8cc0*/  @P0 IMAD.MOV.U32 R146, RZ, RZ, R192 ;  /* 0x000000ffff920224 */ /* 0x000fc400078e00c0 */
[----:B------:R-:W-:Y:S01]  /*8cd0*/  @P0 IMAD.MOV.U32 R147, RZ, RZ, R191 ;  /* 0x000000ffff930224 */ /* 0x000fe200078e00bf */
[----:B------:R-:W-:Y:S01]  /*8ce0*/  PRMT R175, RZ, 0x7610, R175 ;  /* 0x00007610ffaf7816 */ /* 0x000fe200000000af */
[--C-:B------:R-:W-:Y:S02]  /*8cf0*/  @!P4 IMAD.IADD R142, R142, 0x1, -R137.reuse ;  /* 0x000000018e8ec824 */ /* 0x100fe400078e0a89 */
[----:B------:R-:W-:Y:S01]  /*8d00*/  @!P1 IMAD.IADD R144, R144, 0x1, -R137 ;  /* 0x0000000190909824 */ /* 0x000fe200078e0a89 */
[----:B------:R1:W2:Y:S01]  /*8d10*/  @P0 LDG.E.U8 R204, desc[UR20][R146.64] ;  /* 0x0000001492cc0981 */ /* 0x0002a2000c1e1100 */
[----:B0-----:R-:W-:Y:S02]  /*8d20*/  @P0 IMAD.MOV.U32 R150, RZ, RZ, R184 ;  /* 0x000000ffff960224 */ /* 0x001fe400078e00b8 */
[----:B------:R-:W-:-:S05]  /*8d30*/  @P0 IMAD.MOV.U32 R151, RZ, RZ, R183 ;  /* 0x000000ffff970224 */ /* 0x000fca00078e00b7 */
[----:B------:R0:W2:Y:S01]  /*8d40*/  @P0 LDG.E.U8 R196, desc[UR20][R150.64] ;  /* 0x0000001496c40981 */ /* 0x0000a2000c1e1100 */
[----:B-1----:R-:W-:Y:S02]  /*8d50*/  @P0 IMAD.MOV.U32 R146, RZ, RZ, R200 ;  /* 0x000000ffff920224 */ /* 0x002fe400078e00c8 */
[----:B------:R-:W-:Y:S02]  /*8d60*/  @P0 IMAD.MOV.U32 R147, RZ, RZ, R199 ;  /* 0x000000ffff930224 */ /* 0x000fe400078e00c7 */
[----:B------:R-:W-:Y:S01]  /*8d70*/  @!P5 IMAD.MOV R142, RZ, RZ, -R142 ;  /* 0x000000ffff8ed224 */ /* 0x000fe200078e0a8e */
[----:B0-----:R-:W-:Y:S02]  /*8d80*/  LOP3.LUT R150, R141, 0xca, RZ, 0xfc, !PT ;  /* 0x000000ca8d967812 */ /* 0x001fe400078efcff */
[----:B------:R0:W2:Y:S02]  /*8d90*/  @P0 LDG.E.U8 R175, desc[UR20][R146.64] ;  /* 0x0000001492af0981 */ /* 0x0000a4000c1e1100 */
[----:B------:R-:W-:-:S02]  /*8da0*/  IABS R159, R150 ;  /* 0x00000096009f7213 */ /* 0x000fc40000000000 */
[----:B------:R-:W-:-:S03]  /*8db0*/  ISETP.GT.U32.AND P5, PT, R137, R144, PT ;  /* 0x000000908900720c */ /* 0x000fc60003fa4070 */
[----:B0-----:R-:W-:-:S04]  /*8dc0*/  IMAD.HI.U32 R147, R140, R159, RZ ;  /* 0x0000009f8c937227 */ /* 0x001fc800078e00ff */
[----:B------:R-:W-:-:S04]  /*8dd0*/  IMAD.MOV R147, RZ, RZ, -R147 ;  /* 0x000000ffff937224 */ /* 0x000fc800078e0a93 */
[----:B------:R-:W-:Y:S02]  /*8de0*/  IMAD R159, R137, R147, R159 ;  /* 0x00000093899f7224 */ /* 0x000fe400078e029f */
[----:B------:R-:W-:-:S03]  /*8df0*/  @!P5 IMAD.IADD R144, R144, 0x1, -R137 ;  /* 0x000000019090d824 */ /* 0x000fc600078e0a89 */
[----:B------:R-:W-:Y:S02]  /*8e00*/  ISETP.GT.U32.AND P5, PT, R137, R159, PT ;  /* 0x0000009f8900720c */ /* 0x000fe40003fa4070 */
[----:B------:R-:W-:Y:S02]  /*8e10*/  LOP3.LUT R146, R141, 0xcc, RZ, 0xfc, !PT ;  /* 0x000000cc8d927812 */ /* 0x000fe400078efcff */
[----:B------:R-:W-:Y:S02]  /*8e20*/  ISETP.GE.AND P1, PT, R150, RZ, PT ;  /* 0x000000ff9600720c */ /* 0x000fe40003f26270 */
[----:B------:R-:W-:-:S07]  /*8e30*/  IABS R150, R146 ;  /* 0x0000009200967213 */ /* 0x000fce0000000000 */
[----:B------:R-:W-:Y:S01]  /*8e40*/  @!P5 IMAD.IADD R159, R159, 0x1, -R137 ;  /* 0x000000019f9fd824 */ /* 0x000fe200078e0a89 */
[----:B------:R-:W-:Y:S01]  /*8e50*/  ISETP.GT.U32.AND P6, PT, R137, R145, PT ;  /* 0x000000918900720c */ /* 0x000fe20003fc4070 */
[----:B------:R-:W-:-:S03]  /*8e60*/  IMAD.HI.U32 R151, R140, R150, RZ ;  /* 0x000000968c977227 */ /* 0x000fc600078e00ff */
[----:B------:R-:W-:Y:S01]  /*8e70*/  ISETP.GT.U32.AND P5, PT, R137, R159, PT ;  /* 0x0000009f8900720c */ /* 0x000fe20003fa4070 */
[----:B------:R-:W-:Y:S01]  /*8e80*/  IMAD.MOV R151, RZ, RZ, -R151 ;  /* 0x000000ffff977224 */ /* 0x000fe200078e0a97 */
[----:B------:R-:W-:-:S03]  /*8e90*/  ISETP.GE.AND P4, PT, R163, RZ, PT ;  /* 0x000000ffa300720c */ /* 0x000fc60003f86270 */
[----:B------:R-:W-:-:S04]  /*8ea0*/  IMAD R150, R137, R151, R150 ;  /* 0x0000009789967224 */ /* 0x000fc800078e0296 */
[----:B------:R-:W-:-:S04]  /*8eb0*/  @!P6 IMAD.IADD R145, R145, 0x1, -R137 ;  /* 0x000000019191e824 */ /* 0x000fc800078e0a89 */
[----:B------:R-:W-:Y:S01]  /*8ec0*/  @!P5 IMAD.IADD R159, R159, 0x1, -R137 ;  /* 0x000000019f9fd824 */ /* 0x000fe200078e0a89 */
[----:B------:R-:W-:Y:S01]  /*8ed0*/  ISETP.GT.U32.AND P5, PT, R137, R150, PT ;  /* 0x000000968900720c */ /* 0x000fe20003fa4070 */
[----:B------:R-:W-:Y:S01]  /*8ee0*/  @!P4 IMAD.MOV R145, RZ, RZ, -R145 ;  /* 0x000000ffff91c224 */ /* 0x000fe200078e0a91 */
[----:B------:R-:W-:Y:S02]  /*8ef0*/  ISETP.GE.AND P6, PT, R161, RZ, PT ;  /* 0x000000ffa100720c */ /* 0x000fe40003fc6270 */
[----:B------:R-:W-:Y:S02]  /*8f00*/  ISETP.GE.AND P4, PT, R146, RZ, PT ;  /* 0x000000ff9200720c */ /* 0x000fe40003f86270 */
[C---:B------:R-:W-:Y:S02]  /*8f10*/  LOP3.LUT R146, R141.reuse, 0xce, RZ, 0xfc, !PT ;  /* 0x000000ce8d927812 */ /* 0x040fe400078efcff */
[----:B------:R-:W-:Y:S02]  /*8f20*/  LOP3.LUT R151, R141, 0xd2, RZ, 0xfc, !PT ;  /* 0x000000d28d977812 */ /* 0x000fe400078efcff */
[----:B------:R-:W-:Y:S01]  /*8f30*/  IABS R147, R146 ;  /* 0x0000009200937213 */ /* 0x000fe20000000000 */
[----:B------:R-:W-:Y:S01]  /*8f40*/  IMAD.MOV.U32 R154, RZ, RZ, R144 ;  /* 0x000000ffff9a7224 */ /* 0x000fe200078e0090 */
[----:B------:R-:W-:Y:S01]  /*8f50*/  IABS R158, R151 ;  /* 0x00000097009e7213 */ /* 0x000fe20000000000 */
[----:B------:R-:W-:-:S02]  /*8f60*/  @!P5 IMAD.IADD R150, R150, 0x1, -R137 ;  /* 0x000000019696d824 */ /* 0x000fc400078e0a89 */
[----:B------:R-:W-:-:S03]  /*8f70*/  IMAD.HI.U32 R144, R140, R147, RZ ;  /* 0x000000938c907227 */ /* 0x000fc600078e00ff */
[----:B------:R-:W-:Y:S01]  /*8f80*/  ISETP.GT.U32.AND P5, PT, R137, R150, PT ;  /* 0x000000968900720c */ /* 0x000fe20003fa4070 */
[----:B------:R-:W-:Y:S01]  /*8f90*/  @!P6 IMAD.MOV R154, RZ, RZ, -R154 ;  /* 0x000000ffff9ae224 */ /* 0x000fe200078e0a9a */
[----:B------:R-:W-:Y:S01]  /*8fa0*/  ISETP.GE.AND P6, PT, R146, RZ, PT ;  /* 0x000000ff9200720c */ /* 0x000fe20003fc6270 */
[----:B------:R-:W-:Y:S02]  /*8fb0*/  IMAD.MOV R144, RZ, RZ, -R144 ;  /* 0x000000ffff907224 */ /* 0x000fe400078e0a90 */
[----:B------:R-:W-:-:S04]  /*8fc0*/  IMAD.HI.U32 R146, R140, R158, RZ ;  /* 0x0000009e8c927227 */ /* 0x000fc800078e00ff */
[----:B------:R-:W-:Y:S01]  /*8fd0*/  IMAD R153, R137, R144, R147 ;  /* 0x0000009089997224 */ /* 0x000fe200078e0293 */
[----:B------:R-:W-:Y:S01]  /*8fe0*/  LOP3.LUT R144, R141, 0xd4, RZ, 0xfc, !PT ;  /* 0x000000d48d907812 */ /* 0x000fe200078efcff */
[----:B------:R-:W-:-:S03]  /*8ff0*/  IMAD.MOV R146, RZ, RZ, -R146 ;  /* 0x000000ffff927224 */ /* 0x000fc600078e0a92 */
[----:B------:R-:W-:Y:S01]  /*9000*/  IABS R147, R144 ;  /* 0x0000009000937213 */ /* 0x000fe20000000000 */
[C---:B------:R-:W-:Y:S02]  /*9010*/  IMAD R158, R137.reuse, R146, R158 ;  /* 0x00000092899e7224 */ /* 0x040fe400078e029e */
[----:B------:R-:W-:Y:S01]  /*9020*/  @!P1 IMAD.MOV R159, RZ, RZ, -R159 ;  /* 0x000000ffff9f9224 */ /* 0x000fe200078e0a9f */
[C---:B------:R-:W-:Y:S01]  /*9030*/  ISETP.GT.U32.AND P1, PT, R137.reuse, R153, PT ;  /* 0x000000998900720c */ /* 0x040fe20003f24070 */
[----:B------:R-:W-:Y:S01]  /*9040*/  @!P5 IMAD.IADD R150, R150, 0x1, -R137 ;  /* 0x000000019696d824 */ /* 0x000fe200078e0a89 */
[----:B------:R-:W-:Y:S01]  /*9050*/  ISETP.GT.U32.AND P5, PT, R137, R158, PT ;  /* 0x0000009e8900720c */ /* 0x000fe20003fa4070 */
[----:B------:R-:W-:-:S04]  /*9060*/  IMAD.HI.U32 R146, R140, R147, RZ ;  /* 0x000000938c927227 */ /* 0x000fc800078e00ff */
[----:B------:R-:W-:-:S04]  /*9070*/  IMAD.MOV R146, RZ, RZ, -R146 ;  /* 0x000000ffff927224 */ /* 0x000fc800078e0a92 */
[----:B------:R-:W-:Y:S01]  /*9080*/  IMAD R147, R137, R146, R147 ;  /* 0x0000009289937224 */ /* 0x000fe200078e0293 */
[----:B------:R-:W-:Y:S01]  /*9090*/  LOP3.LUT R146, R141, 0xd6, RZ, 0xfc, !PT ;  /* 0x000000d68d927812 */ /* 0x000fe200078efcff */
[--C-:B------:R-:W-:Y:S02]  /*90a0*/  @!P1 IMAD.IADD R153, R153, 0x1, -R137.reuse ;  /* 0x0000000199999824 */ /* 0x100fe400078e0a89 */
[----:B------:R-:W-:Y:S01]  /*90b0*/  @!P5 IMAD.IADD R158, R158, 0x1, -R137 ;  /* 0x000000019e9ed824 */ /* 0x000fe200078e0a89 */
[----:B------:R-:W-:Y:S01]  /*90c0*/  IABS R156, R146 ;  /* 0x00000092009c7213 */ /* 0x000fe20000000000 */
[----:B------:R-:W-:Y:S01]  /*90d0*/  @!P4 IMAD.MOV R150, RZ, RZ, -R150 ;  /* 0x000000ffff96c224 */ /* 0x000fe200078e0a96 */
[----:B------:R-:W-:Y:S02]  /*90e0*/  ISETP.GT.U32.AND P1, PT, R137, R153, PT ;  /* 0x000000998900720c */ /* 0x000fe40003f24070 */
[----:B------:R-:W-:Y:S01]  /*90f0*/  ISETP.GE.AND P4, PT, R151, RZ, PT ;  /* 0x000000ff9700720c */ /* 0x000fe20003f86270 */
[----:B------:R-:W-:Y:S01]  /*9100*/  IMAD.HI.U32 R151, R140, R156, RZ ;  /* 0x0000009c8c977227 */ /* 0x000fe200078e00ff */
[----:B------:R-:W-:-:S03]  /*9110*/  ISETP.GT.U32.AND P5, PT, R137, R158, PT ;  /* 0x0000009e8900720c */ /* 0x000fc60003fa4070 */
[----:B------:R-:W-:-:S04]  /*9120*/  IMAD.MOV R151, RZ, RZ, -R151 ;  /* 0x000000ffff977224 */ /* 0x000fc800078e0a97 */
[----:B------:R-:W-:Y:S02]  /*9130*/  IMAD R156, R137, R151, R156 ;  /* 0x00000097899c7224 */ /* 0x000fe400078e029c */
[----:B------:R-:W-:Y:S01]  /*9140*/  @!P1 IMAD.IADD R153, R153, 0x1, -R137 ;  /* 0x0000000199999824 */ /* 0x000fe200078e0a89 */
[----:B------:R-:W-:-:S03]  /*9150*/  ISETP.GT.U32.AND P1, PT, R137, R147, PT ;  /* 0x000000938900720c */ /* 0x000fc60003f24070 */
[----:B------:R-:W-:Y:S01]  /*9160*/  @!P5 IMAD.IADD R158, R158, 0x1, -R137 ;  /* 0x000000019e9ed824 */ /* 0x000fe200078e0a89 */
[----:B------:R-:W-:Y:S01]  /*9170*/  ISETP.GT.U32.AND P5, PT, R137, R156, PT ;  /* 0x0000009c8900720c */ /* 0x000fe20003fa4070 */
[----:B------:R-:W-:Y:S01]  /*9180*/  @!P6 IMAD.MOV R153, RZ, RZ, -R153 ;  /* 0x000000ffff99e224 */ /* 0x000fe200078e0a99 */
[----:B------:R-:W-:Y:S02]  /*9190*/  ISETP.GE.AND P6, PT, R144, RZ, PT ;  /* 0x000000ff9000720c */ /* 0x000fe40003fc6270 */
[----:B------:R-:W-:-:S05]  /*91a0*/  LOP3.LUT R144, R141, 0xda, RZ, 0xfc, !PT ;  /* 0x000000da8d907812 */ /* 0x000fca00078efcff */
[----:B------:R-:W-:Y:S01]  /*91b0*/  @!P1 IMAD.IADD R147, R147, 0x1, -R137 ;  /* 0x0000000193939824 */ /* 0x000fe200078e0a89 */
[----:B------:R-:W-:-:S03]  /*91c0*/  IABS R161, R144 ;  /* 0x0000009000a17213 */ /* 0x000fc60000000000 */
[----:B------:R-:W-:Y:S01]  /*91d0*/  @!P5 IMAD.IADD R156, R156, 0x1, -R137 ;  /* 0x000000019c9cd824 */ /* 0x000fe200078e0a89 */
[C---:B------:R-:W-:Y:S01]  /*91e0*/  ISETP.GT.U32.AND P1, PT, R137.reuse, R147, PT ;  /* 0x000000938900720c */ /* 0x040fe20003f24070 */
[----:B------:R-:W-:Y:S01]  /*91f0*/  @!P4 IMAD.MOV R158, RZ, RZ, -R158 ;  /* 0x000000ffff9ec224 */ /* 0x000fe200078e0a9e */
[----:B------:R-:W-:Y:S01]  /*9200*/  ISETP.GE.AND P4, PT, R146, RZ, PT ;  /* 0x000000ff9200720c */ /* 0x000fe20003f86270 */
[----:B------:R-:W-:Y:S01]  /*9210*/  IMAD.HI.U32 R146, R140, R161, RZ ;  /* 0x000000a18c927227 */ /* 0x000fe200078e00ff */
[----:B------:R-:W-:-:S03]  /*9220*/  ISETP.GT.U32.AND P5, PT, R137, R156, PT ;  /* 0x0000009c8900720c */ /* 0x000fc60003fa4070 */
[----:B------:R-:W-:-:S04]  /*9230*/  IMAD.MOV R146, RZ, RZ, -R146 ;  /* 0x000000ffff927224 */ /* 0x000fc800078e0a92 */
[----:B------:R-:W-:Y:S02]  /*9240*/  IMAD R161, R137, R146, R161 ;  /* 0x0000009289a17224 */ /* 0x000fe400078e02a1 */
[--C-:B------:R-:W-:Y:S01]  /*9250*/  @!P1 IMAD.IADD R147, R147, 0x1, -R137.reuse ;  /* 0x0000000193939824 */ /* 0x100fe200078e0a89 */
[----:B------:R-:W-:Y:S02]  /*9260*/  ISETP.GE.AND P1, PT, R144, RZ, PT ;  /* 0x000000ff9000720c */ /* 0x000fe40003f26270 */
[----:B------:R-:W-:Y:S01]  /*9270*/  LOP3.LUT R144, R141, 0xdc, RZ, 0xfc, !PT ;  /* 0x000000dc8d907812 */ /* 0x000fe200078efcff */
[----:B------:R-:W-:Y:S01]  /*9280*/  @!P5 IMAD.IADD R156, R156, 0x1, -R137 ;  /* 0x000000019c9cd824 */ /* 0x000fe200078e0a89 */
[----:B------:R-:W-:Y:S02]  /*9290*/  ISETP.GT.U32.AND P5, PT, R137, R161, PT ;  /* 0x000000a18900720c */ /* 0x000fe40003fa4070 */
[----:B------:R-:W-:Y:S01]  /*92a0*/  IABS R152, R144 ;  /* 0x0000009000987213 */ /* 0x000fe20000000000 */
[----:B------:R-:W-:Y:S01]  /*92b0*/  @!P6 IMAD.MOV R147, RZ, RZ, -R147 ;  /* 0x000000ffff93e224 */ /* 0x000fe200078e0a93 */
[----:B------:R-:W-:-:S03]  /*92c0*/  ISETP.GE.AND P6, PT, R144, RZ, PT ;  /* 0x000000ff9000720c */ /* 0x000fc60003fc6270 */
[----:B------:R-:W-:Y:S01]  /*92d0*/  IMAD.HI.U32 R144, R140, R152, RZ ;  /* 0x000000988c907227 */ /* 0x000fe200078e00ff */
[----:B------:R-:W-:-:S03]  /*92e0*/  LOP3.LUT R151, R141, 0xde, RZ, 0xfc, !PT ;  /* 0x000000de8d977812 */ /* 0x000fc600078efcff */
[----:B------:R-:W-:Y:S02]  /*92f0*/  IMAD.MOV R144, RZ, RZ, -R144 ;  /* 0x000000ffff907224 */ /* 0x000fe400078e0a90 */
[----:B------:R-:W-:Y:S01]  /*9300*/  @!P5 IMAD.IADD R161, R161, 0x1, -R137 ;  /* 0x00000001a1a1d824 */ /* 0x000fe200078e0a89 */
[----:B------:R-:W-:Y:S01]  /*9310*/  IABS R155, R151 ;  /* 0x00000097009b7213 */ /* 0x000fe20000000000 */
[----:B------:R-:W-:-:S03]  /*9320*/  IMAD R152, R137, R144, R152 ;  /* 0x0000009089987224 */ /* 0x000fc600078e0298 */
[C---:B------:R-:W-:Y:S01]  /*9330*/  ISETP.GT.U32.AND P5, PT, R137.reuse, R161, PT ;  /* 0x000000a18900720c */ /* 0x040fe20003fa4070 */
[----:B------:R-:W-:Y:S01]  /*9340*/  @!P4 IMAD.MOV R156, RZ, RZ, -R156 ;  /* 0x000000ffff9cc224 */ /* 0x000fe200078e0a9c */
[----:B------:R-:W-:Y:S01]  /*9350*/  ISETP.GT.U32.AND P4, PT, R137, R152, PT ;  /* 0x000000988900720c */ /* 0x000fe20003f84070 */
[----:B------:R-:W-:-:S04]  /*9360*/  IMAD.HI.U32 R157, R140, R155, RZ ;  /* 0x0000009b8c9d7227 */ /* 0x000fc800078e00ff */
[----:B------:R-:W-:Y:S01]  /*9370*/  IMAD.MOV R157, RZ, RZ, -R157 ;  /* 0x000000ffff9d7224 */ /* 0x000fe200078e0a9d */
[----:B------:R-:W-:-:S03]  /*9380*/  LOP3.LUT R146, R141, 0xe2, RZ, 0xfc, !PT ;  /* 0x000000e28d927812 */ /* 0x000fc600078efcff */
[----:B------:R-:W-:Y:S02]  /*9390*/  IMAD R155, R137, R157, R155 ;  /* 0x0000009d899b7224 */ /* 0x000fe400078e029b */
[--C-:B------:R-:W-:Y:S01]  /*93a0*/  @!P5 IMAD.IADD R161, R161, 0x1, -R137.reuse ;  /* 0x00000001a1a1d824 */ /* 0x100fe200078e0a89 */
[----:B------:R-:W-:Y:S01]  /*93b0*/  IABS R160, R146 ;  /* 0x0000009200a07213 */ /* 0x000fe20000000000 */
[----:B------:R-:W-:Y:S02]  /*93c0*/  @!P4 IMAD.IADD R152, R152, 0x1, -R137 ;  /* 0x000000019898c824 */ /* 0x000fe400078e0a89 */
[----:B------:R-:W-:Y:S01]  /*93d0*/  @!P1 IMAD.MOV R161, RZ, RZ, -R161 ;  /* 0x000000ffffa19224 */ /* 0x000fe200078e0aa1 */
[C---:B------:R-:W-:Y:S01]  /*93e0*/  ISETP.GT.U32.AND P1, PT, R137.reuse, R155, PT ;  /* 0x0000009b8900720c */ /* 0x040fe20003f24070 */
[----:B------:R-:W-:Y:S01]  /*93f0*/  IMAD.HI.U32 R144, R140, R160, RZ ;  /* 0x000000a08c907227 */ /* 0x000fe200078e00ff */
[----:B------:R-:W-:Y:S02]  /*9400*/  ISETP.GT.U32.AND P4, PT, R137, R152, PT ;  /* 0x000000988900720c */ /* 0x000fe40003f84070 */
[----:B------:R-:W-:Y:S01]  /*9410*/  LOP3.LUT R162, R141, 0xe4, RZ, 0xfc, !PT ;  /* 0x000000e48da27812 */ /* 0x000fe200078efcff */
[----:B------:R-:W-:Y:S01]  /*9420*/  IMAD.MOV R144, RZ, RZ, -R144 ;  /* 0x000000ffff907224 */ /* 0x000fe200078e0a90 */
[----:B------:R-:W-:-:S02]  /*9430*/  ISETP.GE.AND P5, PT, R151, RZ, PT ;  /* 0x000000ff9700720c */ /* 0x000fc40003fa6270 */
[----:B------:R-:W-:Y:S01]  /*9440*/  IABS R151, R162 ;  /* 0x000000a200977213 */ /* 0x000fe20000000000 */
[----:B------:R-:W-:-:S04]  /*9450*/  IMAD R160, R137, R144, R160 ;  /* 0x0000009089a07224 */ /* 0x000fc800078e02a0 */
[--C-:B------:R-:W-:Y:S02]  /*9460*/  @!P1 IMAD.IADD R155, R155, 0x1, -R137.reuse ;  /* 0x000000019b9b9824 */ /* 0x100fe400078e0a89 */
[----:B------:R-:W-:Y:S01]  /*9470*/  @!P4 IMAD.IADD R152, R152, 0x1, -R137 ;  /* 0x000000019898c824 */ /* 0x000fe200078e0a89 */
[C---:B------:R-:W-:Y:S01]  /*9480*/  ISETP.GT.U32.AND P4, PT, R137.reuse, R160, PT ;  /* 0x000000a08900720c */ /* 0x040fe20003f84070 */
[----:B------:R-:W-:Y:S01]  /*9490*/  IMAD.HI.U32 R163, R140, R151, RZ ;  /* 0x000000978ca37227 */ /* 0x000fe200078e00ff */
[----:B------:R-:W-:-:S03]  /*94a0*/  ISETP.GT.U32.AND P1, PT, R137, R155, PT ;  /* 0x0000009b8900720c */ /* 0x000fc60003f24070 */
[----:B------:R-:W-:-:S04]  /*94b0*/  IMAD.MOV R163, RZ, RZ, -R163 ;  /* 0x000000ffffa37224 */ /* 0x000fc800078e0aa3 */
[----:B------:R-:W-:-:S04]  /*94c0*/  IMAD R151, R137, R163, R151 ;  /* 0x000000a389977224 */ /* 0x000fc800078e0297 */
[--C-:B------:R-:W-:Y:S02]  /*94d0*/  @!P4 IMAD.IADD R160, R160, 0x1, -R137.reuse ;  /* 0x00000001a0a0c824 */ /* 0x100fe400078e0a89 */
[----:B------:R-:W-:Y:S01]  /*94e0*/  @!P1 IMAD.IADD R155, R155, 0x1, -R137 ;  /* 0x000000019b9b9824 */ /* 0x000fe200078e0a89 */
[C---:B------:R-:W-:Y:S02]  /*94f0*/  ISETP.GT.U32.AND P1, PT, R137.reuse, R151, PT ;  /* 0x000000978900720c */ /* 0x040fe40003f24070 */
[----:B------:R-:W-:Y:S01]  /*9500*/  ISETP.GT.U32.AND P4, PT, R137, R160, PT ;  /* 0x000000a08900720c */ /* 0x000fe20003f84070 */
[----:B------:R-:W-:Y:S01]  /*9510*/  @!P6 IMAD.MOV R152, RZ, RZ, -R152 ;  /* 0x000000ffff98e224 */ /* 0x000fe200078e0a98 */
[----:B------:R-:W-:Y:S02]  /*9520*/  ISETP.GE.AND P6, PT, R146, RZ, PT ;  /* 0x000000ff9200720c */ /* 0x000fe40003fc6270 */
[C---:B------:R-:W-:Y:S02]  /*9530*/  LOP3.LUT R144, R141.reuse, 0xe6, RZ, 0xfc, !PT ;  /* 0x000000e68d907812 */ /* 0x040fe400078efcff */
[----:B------:R-:W-:Y:S01]  /*9540*/  LOP3.LUT R146, R141, 0xea, RZ, 0xfc, !PT ;  /* 0x000000ea8d927812 */ /* 0x000fe200078efcff */
[----:B------:R-:W-:-:S04]  /*9550*/  @!P5 IMAD.MOV R155, RZ, RZ, -R155 ;  /* 0x000000ffff9bd224 */ /* 0x000fc800078e0a9b */
[--C-:B------:R-:W-:Y:S01]  /*9560*/  @!P1 IMAD.IADD R151, R151, 0x1, -R137.reuse ;  /* 0x0000000197979824 */ /* 0x100fe200078e0a89 */
[----:B------:R-:W-:Y:S01]  /*9570*/  ISETP.GE.AND P5, PT, R162, RZ, PT ;  /* 0x000000ffa200720c */ /* 0x000fe20003fa6270 */
[----:B------:R-:W-:Y:S01]  /*9580*/  @!P4 IMAD.IADD R160, R160, 0x1, -R137 ;  /* 0x00000001a0a0c824 */ /* 0x000fe200078e0a89 */
[----:B------:R-:W-:Y:S02]  /*9590*/  IABS R157, R144 ;  /* 0x00000090009d7213 */ /* 0x000fe40000000000 */
[----:B------:R-:W-:Y:S02]  /*95a0*/  IABS R162, R146 ;  /* 0x0000009200a27213 */ /* 0x000fe40000000000 */
[----:B------:R-:W-:Y:S01]  /*95b0*/  ISETP.GT.U32.AND P1, PT, R137, R151, PT ;  /* 0x000000978900720c */ /* 0x000fe20003f24070 */
[----:B------:R-:W-:Y:S01]  /*95c0*/  @!P6 IMAD.MOV R160, RZ, RZ, -R160 ;  /* 0x000000ffffa0e224 */ /* 0x000fe200078e0aa0 */
[----:B------:R-:W-:Y:S01]  /*95d0*/  ISETP.GE.AND P6, PT, R144, RZ, PT ;  /* 0x000000ff9000720c */ /* 0x000fe20003fc6270 */
[----:B------:R-:W-:-:S04]  /*95e0*/  IMAD.HI.U32 R163, R140, R157, RZ ;  /* 0x0000009d8ca37227 */ /* 0x000fc800078e00ff */
[----:B------:R-:W-:-:S04]  /*95f0*/  IMAD.HI.U32 R144, R140, R162, RZ ;  /* 0x000000a28c907227 */ /* 0x000fc800078e00ff */
[----:B------:R-:W-:Y:S02]  /*9600*/  IMAD.MOV R163, RZ, RZ, -R163 ;  /* 0x000000ffffa37224 */ /* 0x000fe400078e0aa3 */
[----:B------:R-:W-:Y:S02]  /*9610*/  IMAD.MOV R144, RZ, RZ, -R144 ;  /* 0x000000ffff907224 */ /* 0x000fe400078e0a90 */
[----:B------:R-:W-:Y:S02]  /*9620*/  IMAD R157, R137, R163, R157 ;  /* 0x000000a3899d7224 */ /* 0x000fe400078e029d */
[----:B------:R-:W-:Y:S02]  /*9630*/  @!P1 IMAD.IADD R151, R151, 0x1, -R137 ;  /* 0x0000000197979824 */ /* 0x000fe400078e0a89 */
[C---:B------:R-:W-:Y:S01]  /*9640*/  IMAD R162, R137.reuse, R144, R162 ;  /* 0x0000009089a27224 */ /* 0x040fe200078e02a2 */
[----:B------:R-:W-:Y:S01]  /*9650*/  ISETP.GT.U32.AND P4, PT, R137, R157, PT ;  /* 0x0000009d8900720c */ /* 0x000fe20003f84070 */
[----:B------:R-:W-:-:S03]  /*9660*/  @!P5 IMAD.MOV R151, RZ, RZ, -R151 ;  /* 0x000000ffff97d224 */ /* 0x000fc600078e0a97 */
[----:B------:R-:W-:Y:S02]  /*9670*/  ISETP.GT.U32.AND P5, PT, R137, R162, PT ;  /* 0x000000a28900720c */ /* 0x000fe40003fa4070 */
[----:B------:R-:W-:-:S04]  /*9680*/  LOP3.LUT R144, R141, 0xec, RZ, 0xfc, !PT ;  /* 0x000000ec8d907812 */ /* 0x000fc800078efcff */
[----:B------:R-:W-:-:S03]  /*9690*/  IABS R170, R144 ;  /* 0x0000009000aa7213 */ /* 0x000fc60000000000 */
[----:B------:R-:W-:-:S04]  /*96a0*/  @!P4 IMAD.IADD R157, R157, 0x1, -R137 ;  /* 0x000000019d9dc824 */ /* 0x000fc800078e0a89 */
[----:B------:R-:W-:Y:S01]  /*96b0*/  @!P5 IMAD.IADD R162, R162, 0x1, -R137 ;  /* 0x00000001a2a2d824 */ /* 0x000fe200078e0a89 */
[C---:B------:R-:W-:Y:S02]  /*96c0*/  ISETP.GT.U32.AND P4, PT, R137.reuse, R157, PT ;  /* 0x0000009d8900720c */ /* 0x040fe40003f84070 */
[----:B------:R-:W-:Y:S01]  /*96d0*/  ISETP.GE.AND P1, PT, R146, RZ, PT ;  /* 0x000000ff9200720c */ /* 0x000fe20003f26270 */
[----:B------:R-:W-:Y:S01]  /*96e0*/  IMAD.HI.U32 R146, R140, R170, RZ ;  /* 0x000000aa8c927227 */ /* 0x000fe200078e00ff */
[----:B------:R-:W-:-:S03]  /*96f0*/  ISETP.GT.U32.AND P5, PT, R137, R162, PT ;  /* 0x000000a28900720c */ /* 0x000fc60003fa4070 */
[----:B------:R-:W-:-:S04]  /*9700*/  IMAD.MOV R146, RZ, RZ, -R146 ;  /* 0x000000ffff927224 */ /* 0x000fc800078e0a92 */
[----:B------:R-:W-:Y:S02]  /*9710*/  IMAD R170, R137, R146, R170 ;  /* 0x0000009289aa7224 */ /* 0x000fe400078e02aa */
[----:B------:R-:W-:Y:S01]  /*9720*/  @!P4 IMAD.IADD R157, R157, 0x1, -R137 ;  /* 0x000000019d9dc824 */ /* 0x000fe200078e0a89 */
[----:B------:R-:W-:-:S03]  /*9730*/  ISETP.GE.AND P4, PT, R144, RZ, PT ;  /* 0x000000ff9000720c */ /* 0x000fc60003f86270 */
[----:B------:R-:W-:Y:S01]  /*9740*/  @!P5 IMAD.IADD R162, R162, 0x1, -R137 ;  /* 0x00000001a2a2d824 */ /* 0x000fe200078e0a89 */
[----:B------:R-:W-:Y:S02]  /*9750*/  ISETP.GT.U32.AND P5, PT, R137, R170, PT ;  /* 0x000000aa8900720c */ /* 0x000fe40003fa4070 */
[----:B------:R-:W-:Y:S01]  /*9760*/  LOP3.LUT R144, R141, 0xee, RZ, 0xfc, !PT ;  /* 0x000000ee8d907812 */ /* 0x000fe200078efcff */
[----:B------:R-:W-:-:S03]  /*9770*/  @!P6 IMAD.MOV R157, RZ, RZ, -R157 ;  /* 0x000000ffff9de224 */ /* 0x000fc600078e0a9d */
[----:B------:R-:W-:Y:S02]  /*9780*/  IABS R164, R144 ;  /* 0x0000009000a47213 */ /* 0x000fe40000000000 */
[----:B------:R-:W-:Y:S02]  /*9790*/  ISETP.GE.AND P6, PT, R144, RZ, PT ;  /* 0x000000ff9000720c */ /* 0x000fe40003fc6270 */
[----:B------:R-:W-:Y:S01]  /*97a0*/  LOP3.LUT R146, R141, 0xf2, RZ, 0xfc, !PT ;  /* 0x000000f28d927812 */ /* 0x000fe200078efcff */
[----:B------:R-:W-:-:S03]  /*97b0*/  IMAD.HI.U32 R144, R140, R164, RZ ;  /* 0x000000a48c907227 */ /* 0x000fc600078e00ff */
[----:B------:R-:W-:Y:S01]  /*97c0*/  IABS R167, R146 ;  /* 0x0000009200a77213 */ /* 0x000fe20000000000 */
[----:B------:R-:W-:Y:S02]  /*97d0*/  @!P5 IMAD.IADD R170, R170, 0x1, -R137 ;  /* 0x00000001aaaad824 */ /* 0x000fe400078e0a89 */
[----:B------:R-:W-:-:S03]  /*97e0*/  IMAD.MOV R144, RZ, RZ, -R144 ;  /* 0x000000ffff907224 */ /* 0x000fc600078e0a90 */
[C---:B------:R-:W-:Y:S01]  /*97f0*/  ISETP.GT.U32.AND P5, PT, R137.reuse, R170, PT ;  /* 0x000000aa8900720c */ /* 0x040fe20003fa4070 */
[----:B------:R-:W-:Y:S02]  /*9800*/  IMAD R164, R137, R144, R164 ;  /* 0x0000009089a47224 */ /* 0x000fe400078e02a4 */
[----:B------:R-:W-:-:S04]  /*9810*/  IMAD.HI.U32 R144, R140, R167, RZ ;  /* 0x000000a78c907227 */ /* 0x000fc800078e00ff */
[----:B------:R-:W-:Y:S01]  /*9820*/  @!P1 IMAD.MOV R162, RZ, RZ, -R162 ;  /* 0x000000ffffa29224 */ /* 0x000fe200078e0aa2 */
[----:B------:R-:W-:Y:S01]  /*9830*/  ISETP.GT.U32.AND P1, PT, R137, R164, PT ;  /* 0x000000a48900720c */ /* 0x000fe20003f24070 */
[----:B------:R-:W-:-:S04]  /*9840*/  IMAD.MOV R144, RZ, RZ, -R144 ;  /* 0x000000ffff907224 */ /* 0x000fc800078e0a90 */
[----:B------:R-:W-:Y:S02]  /*9850*/  IMAD R167, R137, R144, R167 ;  /* 0x0000009089a77224 */ /* 0x000fe400078e02a7 */
[----:B------:R-:W-:-:S03]  /*9860*/  @!P5 IMAD.IADD R170, R170, 0x1, -R137 ;  /* 0x00000001aaaad824 */ /* 0x000fc600078e0a89 */
[----:B------:R-:W-:-:S03]  /*9870*/  ISETP.GT.U32.AND P5, PT, R137, R167, PT ;  /* 0x000000a78900720c */ /* 0x000fc60003fa4070 */
[----:B------:R-:W-:Y:S01]  /*9880*/  @!P1 IMAD.IADD R164, R164, 0x1, -R137 ;  /* 0x00000001a4a49824 */ /* 0x000fe200078e0a89 */
[----:B------:R-:W-:-:S04]  /*9890*/  LOP3.LUT R168, R141, 0xf4, RZ, 0xfc, !PT ;  /* 0x000000f48da87812 */ /* 0x000fc800078efcff */
[----:B------:R-:W-:Y:S02]  /*98a0*/  ISETP.GT.U32.AND P1, PT, R137, R164, PT ;  /* 0x000000a48900720c */ /* 0x000fe40003f24070 */
[----:B------:R-:W-:-:S03]  /*98b0*/  IABS R163, R168 ;  /* 0x000000a800a37213 */ /* 0x000fc60000000000 */
[----:B------:R-:W-:Y:S01]  /*98c0*/  @!P5 IMAD.IADD R167, R167, 0x1, -R137 ;  /* 0x00000001a7a7d824 */ /* 0x000fe200078e0a89 */
[----:B------:R-:W-:Y:S01]  /*98d0*/  LOP3.LUT R166, R141, 0xf6, RZ, 0xfc, !PT ;  /* 0x000000f68da67812 */ /* 0x000fe200078efcff */
[----:B------:R-:W-:-:S03]  /*98e0*/  IMAD.HI.U32 R165, R140, R163, RZ ;  /* 0x000000a38ca57227 */ /* 0x000fc600078e00ff */
[C---:B------:R-:W-:Y:S01]  /*98f0*/  ISETP.GT.U32.AND P5, PT, R137.reuse, R167, PT ;  /* 0x000000a78900720c */ /* 0x040fe20003fa4070 */
[----:B------:R-:W-:Y:S01]  /*9900*/  IMAD.MOV R165, RZ, RZ, -R165 ;  /* 0x000000ffffa57224 */ /* 0x000fe200078e0aa5 */
[----:B------:R-:W-:Y:S01]  /*9910*/  IABS R144, R166 ;  /* 0x000000a600907213 */ /* 0x000fe20000000000 */
[----:B------:R-:W-:Y:S01]  /*9920*/  @!P1 IMAD.IADD R164, R164, 0x1, -R137 ;  /* 0x00000001a4a49824 */ /* 0x000fe200078e0a89 */
[----:B------:R-:W-:Y:S01]  /*9930*/  ISETP.GE.AND P1, PT, R146, RZ, PT ;  /* 0x000000ff9200720c */ /* 0x000fe20003f26270 */
[----:B------:R-:W-:Y:S02]  /*9940*/  IMAD R146, R137, R165, R163 ;  /* 0x000000a589927224 */ /* 0x000fe400078e02a3 */
[----:B------:R-:W-:Y:S01]  /*9950*/  IMAD.HI.U32 R163, R140, R144, RZ ;  /* 0x000000908ca37227 */ /* 0x000fe200078e00ff */
[----:B------:R-:W-:-:S03]  /*9960*/  LOP3.LUT R165, R141, 0xfa, RZ, 0xfc, !PT ;  /* 0x000000fa8da57812 */ /* 0x000fc600078efcff */
[----:B------:R-:W-:Y:S01]  /*9970*/  IMAD.MOV R163, RZ, RZ, -R163 ;  /* 0x000000ffffa37224 */ /* 0x000fe200078e0aa3 */
[----:B------:R-:W-:Y:S01]  /*9980*/  LOP3.LUT R141, R141, 0xfc, RZ, 0xfc, !PT ;  /* 0x000000fc8d8d7812 */ /* 0x000fe200078efcff */
[----:B------:R-:W-:Y:S01]  /*9990*/  @!P5 IMAD.IADD R167, R167, 0x1, -R137 ;  /* 0x00000001a7a7d824 */ /* 0x000fe200078e0a89 */
[C---:B------:R-:W-:Y:S01]  /*99a0*/  ISETP.GT.U32.AND P5, PT, R137.reuse, R146, PT ;  /* 0x000000928900720c */ /* 0x040fe20003fa4070 */
[----:B------:R-:W-:Y:S01]  /*99b0*/  IMAD R144, R137, R163, R144 ;  /* 0x000000a389907224 */ /* 0x000fe200078e0290 */
[----:B------:R-:W-:Y:S02]  /*99c0*/  IABS R163, R165 ;  /* 0x000000a500a37213 */ /* 0x000fe40000000000 */
[----:B------:R-:W-:-:S03]  /*99d0*/  IABS R171, R141 ;  /* 0x0000008d00ab7213 */ /* 0x000fc60000000000 */
[----:B------:R-:W-:-:S04]  /*99e0*/  IMAD.HI.U32 R173, R140, R163, RZ ;  /* 0x000000a38cad7227 */ /* 0x000fc800078e00ff */
[----:B------:R-:W-:-:S04]  /*99f0*/  IMAD.HI.U32 R140, R140, R171, RZ ;  /* 0x000000ab8c8c7227 */ /* 0x000fc800078e00ff */
[----:B------:R-:W-:Y:S01]  /*9a00*/  @!P5 IMAD.IADD R146, R146, 0x1, -R137 ;  /* 0x000000019292d824 */ /* 0x000fe200078e0a89 */
[----:B------:R-:W-:Y:S01]  /*9a10*/  ISETP.GT.U32.AND P5, PT, R137, R144, PT ;  /* 0x000000908900720c */ /* 0x000fe20003fa4070 */
[----:B------:R-:W-:-:S04]  /*9a20*/  IMAD.MOV R140, RZ, RZ, -R140 ;  /* 0x000000ffff8c7224 */ /* 0x000fc800078e0a8c */
[----:B------:R-:W-:Y:S01]  /*9a30*/  IMAD R140, R137, R140, R171 ;  /* 0x0000008c898c7224 */ /* 0x000fe200078e02ab */
[----:B------:R-:W-:Y:S01]  /*9a40*/  SEL R171, R136, R143, !P3 ;  /* 0x0000008f88ab7207 */ /* 0x000fe20005800000 */
[----:B------:R-:W-:Y:S02]  /*9a50*/  IMAD.MOV.U32 R143, RZ, RZ, R170 ;  /* 0x000000ffff8f7224 */ /* 0x000fe400078e00aa */
[----:B------:R-:W-:Y:S02]  /*9a60*/  IMAD.MOV R173, RZ, RZ, -R173 ;  /* 0x000000ffffad7224 */ /* 0x000fe400078e0aad */
[----:B------:R-:W-:Y:S02]  /*9a70*/  IMAD R171, R171, UR7, RZ ;  /* 0x00000007abab7c24 */ /* 0x000fe4000f8e02ff */
[----:B------:R-:W-:Y:S01]  /*9a80*/  @!P4 IMAD.MOV R143, RZ, RZ, -R143 ;  /* 0x000000ffff8fc224 */ /* 0x000fe200078e0a8f */
[----:B------:R-:W-:Y:S01]  /*9a90*/  ISETP.GT.U32.AND P4, PT, R137, R146, PT ;  /* 0x000000928900720c */ /* 0x000fe20003f84070 */
[----:B------:R-:W-:Y:S01]  /*9aa0*/  @!P5 IMAD.IADD R144, R144, 0x1, -R137 ;  /* 0x000000019090d824 */ /* 0x000fe200078e0a89 */
[----:B------:R-:W-:Y:S01]  /*9ab0*/  IADD3 R208, P5, PT, R171, R127, RZ ;  /* 0x0000007fabd07210 */ /* 0x000fe20007fbe0ff */
[----:B------:R-:W-:-:S03]  /*9ac0*/  IMAD R163, R137, R173, R163 ;  /* 0x000000ad89a37224 */ /* 0x000fc600078e02a3 */
[----:B------:R-:W-:Y:S02]  /*9ad0*/  LEA.HI.X.SX32 R207, R171, R126, 0x1, P5 ;  /* 0x0000007eabcf7211 */ /* 0x000fe400028f0eff */
[----:B------:R-:W-:-:S05]  /*9ae0*/  ISETP.GT.U32.AND P5, PT, R137, R163, PT ;  /* 0x000000a38900720c */ /* 0x000fca0003fa4070 */
[----:B------:R-:W-:Y:S01]  /*9af0*/  @!P4 IMAD.IADD R146, R146, 0x1, -R137 ;  /* 0x000000019292c824 */ /* 0x000fe200078e0a89 */
[----:B------:R-:W-:Y:S02]  /*9b00*/  ISETP.GT.U32.AND P4, PT, R137, R140, PT ;  /* 0x0000008c8900720c */ /* 0x000fe40003f84070 */
[----:B------:R-:W-:-:S05]  /*9b10*/  SEL R139, R136, R139, !P3 ;  /* 0x0000008b888b7207 */ /* 0x000fca0005800000 */
[----:B------:R-:W-:Y:S01]  /*9b20*/  @!P5 IMAD.IADD R163, R163, 0x1, -R137 ;  /* 0x00000001a3a3d824 */ /* 0x000fe200078e0a89 */
[----:B------:R-:W-:Y:S01]  /*9b30*/  ISETP.GE.AND P5, PT, R166, RZ, PT ;  /* 0x000000ffa600720c */ /* 0x000fe20003fa6270 */
[----:B------:R-:W-:Y:S02]  /*9b40*/  IMAD.MOV.U32 R166, RZ, RZ, R167 ;  /* 0x000000ffffa67224 */ /* 0x000fe400078e00a7 */
[----:B------:R-:W-:Y:S02]  /*9b50*/  IMAD R139, R139, UR7, RZ ;  /* 0x000000078b8b7c24 */ /* 0x000fe4000f8e02ff */
[----:B------:R-:W-:Y:S02]  /*9b60*/  @!P1 IMAD.MOV R166, RZ, RZ, -R166 ;  /* 0x000000ffffa69224 */ /* 0x000fe400078e0aa6 */
[----:B------:R-:W-:Y:S01]  /*9b70*/  @!P4 IMAD.IADD R140, R140, 0x1, -R137 ;  /* 0x000000018c8cc824 */ /* 0x000fe200078e0a89 */
[----:B------:R-:W-:Y:S01]  /*9b80*/  IADD3 R216, P1, PT, R139, R127, RZ ;  /* 0x0000007f8bd87210 */ /* 0x000fe20007f3e0ff */
[----:B------:R-:W-:Y:S01]  /*9b90*/  @!P6 IMAD.MOV R164, RZ, RZ, -R164 ;  /* 0x000000ffffa4e224 */ /* 0x000fe200078e0aa4 */
[----:B------:R-:W-:-:S02]  /*9ba0*/  ISETP.GT.U32.AND P6, PT, R137, R144, PT ;  /* 0x000000908900720c */ /* 0x000fc40003fc4070 */
[----:B------:R-:W-:Y:S02]  /*9bb0*/  LEA.HI.X.SX32 R215, R139, R126, 0x1, P1 ;  /* 0x0000007e8bd77211 */ /* 0x000fe400008f0eff */
[C---:B------:R-:W-:Y:S02]  /*9bc0*/  ISETP.GT.U32.AND P4, PT, R137.reuse, R163, PT ;  /* 0x000000a38900720c */ /* 0x040fe40003f84070 */
[----:B------:R-:W-:Y:S01]  /*9bd0*/  ISETP.GT.U32.AND P1, PT, R137, R140, PT ;  /* 0x0000008c8900720c */ /* 0x000fe20003f24070 */
[----:B------:R-:W-:Y:S04]  /*9be0*/  STL [R1+0x18c], R28 ;  /* 0x00018c1c01007387 */ /* 0x000fe80000100800 */
[----:B------:R0:W-:Y:S02]  /*9bf0*/  STL [R1+0x188], R29 ;  /* 0x0001881d01007387 */ /* 0x0001e40000100800 */
[----:B------:R-:W-:-:S02]  /*9c00*/  @!P6 IMAD.IADD R144, R144, 0x1, -R137 ;  /* 0x000000019090e824 */ /* 0x000fc400078e0a89 */
[----:B------:R-:W-:Y:S02]  /*9c10*/  STL [R1+0x1a4], R26 ;  /* 0x0001a41a01007387 */ /* 0x000fe40000100800 */
[--C-:B------:R-:W-:Y:S02]  /*9c20*/  @!P4 IMAD.IADD R163, R163, 0x1, -R137.reuse ;  /* 0x00000001a3a3c824 */ /* 0x100fe400078e0a89 */
[----:B------:R-:W-:Y:S01]  /*9c30*/  @!P1 IMAD.IADD R140, R140, 0x1, -R137 ;  /* 0x000000018c8c9824 */ /* 0x000fe200078e0a89 */
[----:B------:R-:W-:Y:S01]  /*9c40*/  SHF.R.S32.HI R137, RZ, 0x7, R25 ;  /* 0x00000007ff897819 */ /* 0x000fe20000011419 */
[----:B------:R-:W-:Y:S01]  /*9c50*/  STL [R1+0x1a0], R27 ;  /* 0x0001a01b01007387 */ /* 0x000fe20000100800 */
[C---:B------:R-:W-:Y:S02]  /*9c60*/  SEL R25, R136.reuse, R177, !P3 ;  /* 0x000000b188197207 */ /* 0x040fe40005800000 */
[----:B------:R-:W-:Y:S02]  /*9c70*/  SEL R177, R136, R108, !P3 ;  /* 0x0000006c88b17207 */ /* 0x000fe40005800000 */
[----:B------:R-:W2:Y:S01]  /*9c80*/  LDL.LU R108, [R1+0xb4] ;  /* 0x0000b400016c7983 */ /* 0x000ea20000300800 */
[----:B------:R-:W-:Y:S01]  /*9c90*/  PRMT R173, RZ, 0x7610, R173 ;  /* 0x00007610ffad7816 */ /* 0x000fe200000000ad */
[----:B------:R-:W-:-:S02]  /*9ca0*/  @P0 IMAD.MOV.U32 R170, RZ, RZ, R208 ;  /* 0x000000ffffaa0224 */ /* 0x000fc400078e00d0 */
[----:B------:R-:W2:Y:S01]  /*9cb0*/  LDL.LU R231, [R1+0xb0] ;  /* 0x0000b00001e77983 */ /* 0x000ea20000300800 */
[----:B------:R-:W-:Y:S01]  /*9cc0*/  @P0 IMAD.MOV.U32 R171, RZ, RZ, R207 ;  /* 0x000000ffffab0224 */ /* 0x000fe200078e00cf */
[----:B------:R-:W-:Y:S02]  /*9cd0*/  ISETP.GE.AND P4, PT, R165, RZ, PT ;  /* 0x000000ffa500720c */ /* 0x000fe40003f86270 */
[C---:B------:R-:W-:Y:S02]  /*9ce0*/  SEL R165, R136.reuse, R20, !P3 ;  /* 0x0000001488a57207 */ /* 0x040fe40005800000 */
[C---:B------:R-:W-:Y:S01]  /*9cf0*/  SEL R20, R136.reuse, R101, !P3 ;  /* 0x0000006588147207 */ /* 0x040fe20005800000 */
[----:B------:R-:W-:Y:S01]  /*9d00*/  IMAD.MOV.U32 R101, RZ, RZ, R0 ;  /* 0x000000ffff657224 */ /* 0x000fe200078e0000 */
[----:B------:R1:W3:Y:S02]  /*9d10*/  @P0 LDG.E.U8 R173, desc[UR20][R170.64] ;  /* 0x00000014aaad0981 */ /* 0x0002e4000c1e1100 */
[----:B-1----:R-:W-:-:S02]  /*9d20*/  SEL R171, R136, R15, !P3 ;  /* 0x0000000f88ab7207 */ /* 0x002fc40005800000 */
[C---:B------:R-:W-:Y:S01]  /*9d30*/  SEL R15, R136.reuse, R106, !P3 ;  /* 0x0000006a880f7207 */ /* 0x040fe20005800000 */
[----:B------:R-:W-:Y:S02]  /*9d40*/  IMAD.MOV.U32 R106, RZ, RZ, R101 ;  /* 0x000000ffff6a7224 */ /* 0x000fe400078e0065 */
[----:B------:R-:W3:Y:S01]  /*9d50*/  LDL.LU R101, [R1+0xbc] ;  /* 0x0000bc0001657983 */ /* 0x000ee20000300800 */
[----:B------:R-:W-:-:S03]  /*9d60*/  SEL R40, R136, R129, !P3 ;  /* 0x0000008188287207 */ /* 0x000fc60005800000 */
[----:B------:R-:W4:Y:S01]  /*9d70*/  LDL.LU R129, [R1+0xd4] ;  /* 0x0000d40001817983 */ /* 0x000f220000300800 */
[C---:B------:R-:W-:Y:S02]  /*9d80*/  SEL R193, R136.reuse, R172, !P3 ;  /* 0x000000ac88c17207 */ /* 0x040fe40005800000 */
[C---:B------:R-:W-:Y:S02]  /*9d90*/  SEL R167, R136.reuse, R138, !P3 ;  /* 0x0000008a88a77207 */ /* 0x040fe40005800000 */
[----:B------:R-:W-:Y:S02]  /*9da0*/  SEL R172, R136, R102, !P3 ;  /* 0x0000006688ac7207 */ /* 0x000fe40005800000 */
[----:B------:R-:W1:Y:S01]  /*9db0*/  S2R R102, SR_TID.X ;  /* 0x0000000000667919 */ /* 0x000e620000002100 */
[----:B------:R-:W-:Y:S01]  /*9dc0*/  IMAD R167, R167, UR7, RZ ;  /* 0x00000007a7a77c24 */ /* 0x000fe2000f8e02ff */
[----:B------:R-:W-:Y:S01]  /*9dd0*/  ISETP.GE.AND P6, PT, R168, RZ, PT ;  /* 0x000000ffa800720c */ /* 0x000fe20003fc6270 */
[----:B------:R-:W-:Y:S01]  /*9de0*/  @P0 IMAD.MOV.U32 R138, RZ, RZ, R216 ;  /* 0x000000ffff8a0224 */ /* 0x000fe200078e00d8 */
[----:B------:R-:W-:-:S02]  /*9df0*/  PRMT R168, RZ, 0x7610, R168 ;  /* 0x00007610ffa87816 */ /* 0x000fc400000000a8 */
[----:B------:R-:W-:Y:S01]  /*9e00*/  IADD3 R224, P1, PT, R167, R127, RZ ;  /* 0x0000007fa7e07210 */ /* 0x000fe20007f3e0ff */
[----:B------:R-:W-:-:S03]  /*9e10*/  @P0 IMAD.MOV.U32 R139, RZ, RZ, R215 ;  /* 0x000000ffff8b0224 */ /* 0x000fc600078e00d7 */
[----:B------:R-:W-:Y:S02]  /*9e20*/  LEA.HI.X.SX32 R223, R167, R126, 0x1, P1 ;  /* 0x0000007ea7df7211 */ /* 0x000fe400008f0eff */
[----:B------:R0:W4:Y:S01]  /*9e30*/  @P0 LDG.E.U8 R168, desc[UR20][R138.64] ;  /* 0x000000148aa80981 */ /* 0x000122000c1e1100 */
[----:B------:R-:W-:Y:S02]  /*9e40*/  PRMT R167, RZ, 0x7610, R167 ;  /* 0x00007610ffa77816 */ /* 0x000fe400000000a7 */
[----:B------:R-:W-:Y:S01]  /*9e50*/  ISETP.GE.AND P1, PT, R141, RZ, PT ;  /* 0x000000ff8d00720c */ /* 0x000fe20003f26270 */
[----:B0-----:R-:W-:Y:S02]  /*9e60*/  @P0 IMAD.MOV.U32 R138, RZ, RZ, R224 ;  /* 0x000000ffff8a0224 */ /* 0x001fe400078e00e0 */
[----:B------:R-:W-:Y:S01]  /*9e70*/  @P0 IMAD.MOV.U32 R139, RZ, RZ, R223 ;  /* 0x000000ffff8b0224 */ /* 0x000fe200078e00df */
[----:B------:R-:W-:-:S04]  /*9e80*/  @!UP2 UIADD3 UR4, UPT, UPT, -UR11, 0x100000, URZ ;  /* 0x001000000b04a890 */ /* 0x000fc8000fffe1ff */
[----:B------:R-:W-:Y:S02]  /*9e90*/  @!UP2 USHF.L.U32 UR5, UR4, 0xb, URZ ;  /* 0x0000000b0405a899 */ /* 0x000fe400080006ff */
[----:B------:R-:W-:Y:S01]  /*9ea0*/  @!UP2 USHF.L.U32 UR4, UR4, 0x1, URZ ;  /* 0x000000010404a899 */ /* 0x000fe200080006ff */
[C---:B------:R-:W-:Y:S01]  /*9eb0*/  SEL R104, R136.reuse, R104, !P3 ;  /* 0x0000006888687207 */ /* 0x040fe20005800000 */
[----:B------:R0:W4:Y:S01]  /*9ec0*/  @P0 LDG.E.U8 R167, desc[UR20][R138.64] ;  /* 0x000000148aa70981 */ /* 0x000122000c1e1100 */
[----:B------:R-:W-:Y:S01]  /*9ed0*/  IMAD.MOV.U32 R232, RZ, RZ, R7 ;  /* 0x000000ffffe87224 */ /* 0x000fe200078e0007 */
[----:B------:R-:W-:Y:S02]  /*9ee0*/  SEL R107, R136, R107, !P3 ;  /* 0x0000006b886b7207 */ /* 0x000fe40005800000 */
[----:B------:R-:W-:Y:S01]  /*9ef0*/  IMAD R104, R104, UR7, RZ ;  /* 0x0000000768687c24 */ /* 0x000fe2000f8e02ff */
[----:B0-----:R-:W-:Y:S02]  /*9f00*/  SGXT R138, R137, 0x1 ;  /* 0x00000001898a781a */ /* 0x001fe40000000200 */
[----:B------:R-:W-:-:S02]  /*9f10*/  SEL R137, R136, R24, !P3 ;  /* 0x0000001888897207 */ /* 0x000fc40005800000 */
[C---:B------:R-:W-:Y:S02]  /*9f20*/  SEL R24, R136.reuse, R201, !P3 ;  /* 0x000000c988187207 */ /* 0x040fe40005800000 */
[----:B------:R-:W-:Y:S02]  /*9f30*/  SEL R201, R136, R96, !P3 ;  /* 0x0000006088c97207 */ /* 0x000fe40005800000 */
[----:B------:R-:W-:Y:S01]  /*9f40*/  LOP3.LUT R96, R138, 0x90, RZ, 0xc0, !PT ;  /* 0x000000908a607812 */ /* 0x000fe200078ec0ff */
[----:B------:R-:W-:Y:S01]  /*9f50*/  VOTEU.ALL UP1, P2 ;  /* 0x0000000000ff7886 */ /* 0x000fe20001020000 */
[C---:B------:R-:W-:Y:S01]  /*9f60*/  SEL R30, R136.reuse, R16, !P3 ;  /* 0x00000010881e7207 */ /* 0x040fe20005800000 */
[----:B------:R-:W-:Y:S01]  /*9f70*/  @!P1 IMAD.MOV R140, RZ, RZ, -R140 ;  /* 0x000000ffff8c9224 */ /* 0x000fe200078e0a8c */
[C---:B------:R-:W-:Y:S01]  /*9f80*/  SEL R16, R136.reuse, R109, !P3 ;  /* 0x0000006d88107207 */ /* 0x040fe20005800000 */
[----:B------:R-:W-:Y:S01]  /*9f90*/  IMAD.MOV.U32 R109, RZ, RZ, R8 ;  /* 0x000000ffff6d7224 */ /* 0x000fe200078e0008 */
[----:B------:R-:W-:Y:S01]  /*9fa0*/  SEL R42, R136, R148, !P3 ;  /* 0x00000094882a7207 */ /* 0x000fe20005800000 */
[----:B------:R-:W-:Y:S01]  /*9fb0*/  IMAD.MOV.U32 R148, RZ, RZ, R232 ;  /* 0x000000ffff947224 */ /* 0x000fe200078e00e8 */
[----:B-1----:R-:W-:-:S02]  /*9fc0*/  LOP3.LUT R96, R96, 0x7f, R102, 0x78, !PT ;  /* 0x0000007f60607812 */ /* 0x002fc400078e7866 */
[C---:B------:R-:W-:Y:S01]  /*9fd0*/  SEL R29, R136.reuse, R19, !P3 ;  /* 0x00000013881d7207 */ /* 0x040fe20005800000 */
[----:B------:R-:W-:Y:S01]  /*9fe0*/  IMAD.MOV.U32 R240, RZ, RZ, R12 ;  /* 0x000000fffff07224 */ /* 0x000fe200078e000c */
[----:B------:R-:W-:Y:S01]  /*9ff0*/  SEL R19, R136, R99, !P3 ;  /* 0x0000006388137207 */ /* 0x000fe20005800000 */
[----:B------:R-:W-:Y:S01]  /*a000*/  IMAD.MOV.U32 R99, RZ, RZ, R2 ;  /* 0x000000ffff637224 */ /* 0x000fe200078e0002 */
[----:B------:R-:W-:Y:S01]  /*a010*/  IADD3 R232, P1, PT, R104, R127, RZ ;  /* 0x0000007f68e87210 */ /* 0x000fe20007f3e0ff */
[----:B------:R-:W-:Y:S01]  /*a020*/  IMAD R107, R107, UR7, RZ ;  /* 0x000000076b6b7c24 */ /* 0x000fe2000f8e02ff */
[C---:B------:R-:W-:Y:S01]  /*a030*/  SEL R209, R136.reuse, R98, !P3 ;  /* 0x0000006288d17207 */ /* 0x040fe20005800000 */
[----:B------:R-:W-:Y:S01]  /*a040*/  IMAD.MOV.U32 R98, RZ, RZ, R3 ;  /* 0x000000ffff627224 */ /* 0x000fe200078e0003 */
[C---:B------:R-:W-:Y:S01]  /*a050*/  SEL R110, R136.reuse, R110, !P3 ;  /* 0x0000006e886e7207 */ /* 0x040fe20005800000 */
[----:B------:R0:W1:Y:S01]  /*a060*/  @!UP1 SYNCS.EXCH.64 URZ, [UR9+0x14008], UR4 ;  /* 0x0140080409ff95b2 */ /* 0x0000620008000100 */
[C---:B------:R-:W-:Y:S01]  /*a070*/  SEL R170, R136.reuse, R17, !P3 ;  /* 0x0000001188aa7207 */ /* 0x040fe20005800000 */
[----:B------:R0:W-:Y:S01]  /*a080*/  STS.U8 [R96+UR9+0x10200], R109 ;  /* 0x0102006d60007988 */ /* 0x0001e20008000009 */
[C---:B------:R-:W-:Y:S01]  /*a090*/  SEL R17, R136.reuse, R103, !P3 ;  /* 0x0000006788117207 */ /* 0x040fe20005800000 */
[----:B------:R-:W-:Y:S01]  /*a0a0*/  IMAD.MOV.U32 R239, RZ, RZ, R13 ;  /* 0x000000ffffef7224 */ /* 0x000fe200078e000d */
[C---:B------:R-:W-:Y:S01]  /*a0b0*/  SEL R28, R136.reuse, R179, !P3 ;  /* 0x000000b3881c7207 */ /* 0x040fe20005800000 */
[----:B------:R-:W-:Y:S01]  /*a0c0*/  IMAD.MOV.U32 R103, RZ, RZ, R99 ;  /* 0x000000ffff677224 */ /* 0x000fe200078e0063 */
[----:B------:R-:W-:Y:S01]  /*a0d0*/  SEL R179, R136, R111, !P3 ;  /* 0x0000006f88b37207 */ /* 0x000fe20005800000 */
[----:B------:R-:W-:Y:S01]  /*a0e0*/  IMAD.MOV.U32 R102, RZ, RZ, R98 ;  /* 0x000000ffff667224 */ /* 0x000fe200078e0062 */
[----:B------:R-:W-:Y:S01]  /*a0f0*/  PRMT R111, RZ, 0x7610, R111 ;  /* 0x00007610ff6f7816 */ /* 0x000fe2000000006f */
[----:B------:R-:W-:-:S02]  /*a100*/  IMAD.MOV.U32 R248, RZ, RZ, R6 ;  /* 0x000000fffff87224 */ /* 0x000fc400078e0006 */
[----:B0-----:R-:W-:Y:S01]  /*a110*/  IMAD.MOV.U32 R109, RZ, RZ, R240 ;  /* 0x000000ffff6d7224 */ /* 0x001fe200078e00f0 */
[----:B------:R0:W-:Y:S01]  /*a120*/  STS.U8 [R96+UR9+0x10600], R106 ;  /* 0x0106006a60007988 */ /* 0x0001e20008000009 */
[----:B------:R-:W-:Y:S02]  /*a130*/  IMAD R110, R110, UR7, RZ ;  /* 0x000000076e6e7c24 */ /* 0x000fe4000f8e02ff */
[----:B------:R-:W-:Y:S01]  /*a140*/  @P0 IMAD.MOV.U32 R98, RZ, RZ, R232 ;  /* 0x000000ffff620224 */ /* 0x000fe200078e00e8 */
[C---:B------:R-:W-:Y:S01]  /*a150*/  SEL R141, R136.reuse, R22, !P3 ;  /* 0x00000016888d7207 */ /* 0x040fe20005800000 */
[----:B------:R-:W-:Y:S01]  /*a160*/  IMAD.MOV.U32 R247, RZ, RZ, R5 ;  /* 0x000000fffff77224 */ /* 0x000fe200078e0005 */
[----:B------:R-:W-:Y:S01]  /*a170*/  SEL R22, R136, R97, !P3 ;  /* 0x0000006188167207 */ /* 0x000fe20005800000 */
[----:B0-----:R-:W-:Y:S02]  /*a180*/  IMAD.MOV.U32 R106, RZ, RZ, R103 ;  /* 0x000000ffff6a7224 */ /* 0x001fe400078e0067 */
[----:B------:R-:W-:-:S02]  /*a190*/  IMAD.MOV.U32 R103, RZ, RZ, R102 ;  /* 0x000000ffff677224 */ /* 0x000fc400078e0066 */
[----:B------:R-:W-:Y:S01]  /*a1a0*/  IMAD.MOV.U32 R102, RZ, RZ, R248 ;  /* 0x000000ffff667224 */ /* 0x000fe200078e00f8 */
[C---:B------:R-:W-:Y:S02]  /*a1b0*/  SEL R97, R136.reuse, R113, !P3 ;  /* 0x0000007188617207 */ /* 0x040fe40005800000 */
[----:B------:R-:W-:Y:S02]  /*a1c0*/  PRMT R113, RZ, 0x7610, R113 ;  /* 0x00007610ff717816 */ /* 0x000fe40000000071 */
[C---:B------:R-:W-:Y:S02]  /*a1d0*/  SEL R13, R136.reuse, R112, !P3 ;  /* 0x00000070880d7207 */ /* 0x040fe40005800000 */
[----:B------:R-:W-:Y:S01]  /*a1e0*/  PRMT R112, RZ, 0x7610, R112 ;  /* 0x00007610ff707816 */ /* 0x000fe20000000070 */
[----:B------:R-:W-:Y:S01]  /*a1f0*/  IMAD R97, R97, UR7, RZ ;  /* 0x0000000761617c24 */ /* 0x000fe2000f8e02ff */
[C---:B------:R-:W-:Y:S02]  /*a200*/  SEL R116, R136.reuse, R116, !P3 ;  /* 0x0000007488747207 */ /* 0x040fe40005800000 */
[----:B------:R-:W-:-:S02]  /*a210*/  SEL R27, R136, R14, !P3 ;  /* 0x0000000e881b7207 */ /* 0x000fc40005800000 */
[----:B------:R-:W-:Y:S01]  /*a220*/  SEL R14, R136, R115, !P3 ;  /* 0x00000073880e7207 */ /* 0x000fe20005800000 */
[----:B------:R-:W-:Y:S01]  /*a230*/  IMAD R116, R116, UR7, RZ ;  /* 0x0000000774747c24 */ /* 0x000fe2000f8e02ff */
[----:B------:R-:W-:Y:S02]  /*a240*/  PRMT R115, RZ, 0x7610, R115 ;  /* 0x00007610ff737816 */ /* 0x000fe40000000073 */
[C---:B------:R-:W-:Y:S02]  /*a250*/  SEL R119, R136.reuse, R119, !P3 ;  /* 0x0000007788777207 */ /* 0x040fe40005800000 */
[----:B------:R-:W-:-:S03]  /*a260*/  SEL R45, R136, R114, !P3 ;  /* 0x00000072882d7207 */ /* 0x000fc60005800000 */
[----:B------:R-:W-:Y:S01]  /*a270*/  IMAD R119, R119, UR7, RZ ;  /* 0x0000000777777c24 */ /* 0x000fe2000f8e02ff */
[----:B------:R-:W-:Y:S02]  /*a280*/  PRMT R114, RZ, 0x7610, R114 ;  /* 0x00007610ff727816 */ /* 0x000fe40000000072 */
[C---:B------:R-:W-:Y:S01]  /*a290*/  SEL R122, R136.reuse, R122, !P3 ;  /* 0x0000007a887a7207 */ /* 0x040fe20005800000 */
[----:B------:R-:W-:Y:S01]  /*a2a0*/  STS.U8 [R96+UR9+0x11400], R103 ;  /* 0x0114006760007988 */ /* 0x000fe20008000009 */
[----:B------:R-:W-:-:S03]  /*a2b0*/  SEL R46, R136, R117, !P3 ;  /* 0x00000075882e7207 */ /* 0x000fc60005800000 */
[----:B------:R-:W-:Y:S01]  /*a2c0*/  IMAD R122, R122, UR7, RZ ;  /* 0x000000077a7a7c24 */ /* 0x000fe2000f8e02ff */
[----:B------:R-:W-:Y:S02]  /*a2d0*/  PRMT R117, RZ, 0x7610, R117 ;  /* 0x00007610ff757816 */ /* 0x000fe40000000075 */
[C---:B------:R-:W-:Y:S01]  /*a2e0*/  SEL R128, R136.reuse, R128, !P3 ;  /* 0x0000008088807207 */ /* 0x040fe20005800000 */
[----:B------:R-:W-:Y:S01]  /*a2f0*/  STS.U8 [R96+UR9+0x11600], R102 ;  /* 0x0116006660007988 */ /* 0x000fe20008000009 */
[----:B------:R-:W-:-:S03]  /*a300*/  SEL R32, R136, R21, !P3 ;  /* 0x0000001588207207 */ /* 0x000fc60005800000 */
[----:B------:R-:W-:Y:S01]  /*a310*/  IMAD R128, R128, UR7, RZ ;  /* 0x0000000780807c24 */ /* 0x000fe2000f8e02ff */
[C---:B------:R-:W-:Y:S02]  /*a320*/  SEL R21, R136.reuse, R169, !P3 ;  /* 0x000000a988157207 */ /* 0x040fe40005800000 */
[C---:B------:R-:W-:Y:S01]  /*a330*/  SEL R169, R136.reuse, R100, !P3 ;  /* 0x0000006488a97207 */ /* 0x040fe20005800000 */
[----:B------:R-:W-:Y:S01]  /*a340*/  IMAD.MOV.U32 R100, RZ, RZ, R10 ;  /* 0x000000ffff647224 */ /* 0x000fe200078e000a */
[----:B------:R-:W-:Y:S01]  /*a350*/  SEL R185, R136, R202, !P3 ;  /* 0x000000ca88b97207 */ /* 0x000fe20005800000 */
[----:B------:R-:W-:-:S03]  /*a360*/  IMAD.MOV.U32 R202, RZ, RZ, R9 ;  /* 0x000000ffffca7224 */ /* 0x000fc600078e0009 */
[----:B------:R-:W-:Y:S01]  /*a370*/  STS.U8 [R96+UR9+0x11a00], R100 ;  /* 0x011a006460007988 */ /* 0x000fe20008000009 */
[----:B------:R-:W-:-:S03]  /*a380*/  SEL R26, R136, R174, !P3 ;  /* 0x000000ae881a7207 */ /* 0x000fc60005800000 */
[----:B------:R-:W-:Y:S01]  /*a390*/  STS.U8 [R96+UR9+0x11c00], R202 ;  /* 0x011c00ca60007988 */ /* 0x000fe20008000009 */
[C---:B------:R-:W-:Y:S02]  /*a3a0*/  SEL R31, R136.reuse, R23, !P3 ;  /* 0x00000017881f7207 */ /* 0x040fe40005800000 */
[C---:B------:R-:W-:Y:S01]  /*a3b0*/  SEL R174, R136.reuse, R105, !P3 ;  /* 0x0000006988ae7207 */ /* 0x040fe20005800000 */
[----:B------:R-:W-:Y:S01]  /*a3c0*/  IMAD.MOV.U32 R105, RZ, RZ, R11 ;  /* 0x000000ffff697224 */ /* 0x000fe200078e000b */
[----:B------:R-:W-:Y:S01]  /*a3d0*/  SEL R23, R136, R210, !P3 ;  /* 0x000000d288177207 */ /* 0x000fe20005800000 */
[----:B------:R-:W-:Y:S01]  /*a3e0*/  IMAD.MOV.U32 R210, RZ, RZ, R4 ;  /* 0x000000ffffd27224 */ /* 0x000fe200078e0004 */
[----:B------:R-:W-:Y:S04]  /*a3f0*/  STS.U8 [R96+UR9+0x10a00], R148 ;  /* 0x010a009460007988 */ /* 0x000fe80008000009 */
[----:B------:R-:W-:Y:S04]  /*a400*/  STS.U8 [R96+UR9+0x10e00], R109 ;  /* 0x010e006d60007988 */ /* 0x000fe80008000009 */
[----:B------:R-:W-:Y:S04]  /*a410*/  STS.U8 [R96+UR9+0x11200], R106 ;  /* 0x0112006a60007988 */ /* 0x000fe80008000009 */
[----:B------:R-:W-:Y:S04]  /*a420*/  STS.U8 [R96+UR9+0x11e00], R105 ;  /* 0x011e006960007988 */ /* 0x000fe80008000009 */
[----:B--2---:R0:W-:Y:S04]  /*a430*/  STS.U8 [R96+UR9+0x10000], R231 ;  /* 0x010000e760007988 */ /* 0x0041e80008000009 */
[----:B------:R2:W-:Y:S01]  /*a440*/  STS.U8 [R96+UR9+0x10400], R108 ;  /* 0x0104006c60007988 */ /* 0x0005e20008000009 */
[----:B0-----:R-:W-:-:S02]  /*a450*/  LEA.HI.X.SX32 R231, R104, R126, 0x1, P1 ;  /* 0x0000007e68e77211 */ /* 0x001fc400008f0eff */
[CC--:B------:R-:W-:Y:S01]  /*a460*/  IADD3 R240, P1, PT, R107.reuse, R127.reuse, RZ ;  /* 0x0000007f6bf07210 */ /* 0x0c0fe20007f3e0ff */
[----:B--2---:R-:W-:Y:S02]  /*a470*/  IMAD.MOV.U32 R108, RZ, RZ, R239 ;  /* 0x000000ffff6c7224 */ /* 0x004fe400078e00ef */
[----:B------:R-:W-:Y:S01]  /*a480*/  @P0 IMAD.MOV.U32 R99, RZ, RZ, R231 ;  /* 0x000000ffff630224 */ /* 0x000fe200078e00e7 */
[----:B------:R-:W-:Y:S02]  /*a490*/  LEA.HI.X.SX32 R239, R107, R126, 0x1, P1 ;  /* 0x0000007e6bef7211 */ /* 0x000fe400008f0eff */
[----:B------:R-:W-:Y:S02]  /*a4a0*/  IADD3 R248, P1, PT, R110, R127, RZ ;  /* 0x0000007f6ef87210 */ /* 0x000fe40007f3e0ff */
[----:B------:R0:W2:Y:S04]  /*a4b0*/  @P0 LDG.E.U8 R111, desc[UR20][R98.64] ;  /* 0x00000014626f0981 */ /* 0x0000a8000c1e1100 */
[----:B---3--:R3:W-:Y:S01]  /*a4c0*/  STS.U8 [R96+UR9+0x10800], R101 ;  /* 0x0108006560007988 */ /* 0x0087e20008000009 */
[----:B0-----:R-:W-:-:S02]  /*a4d0*/  @P0 IMAD.MOV.U32 R98, RZ, RZ, R240 ;  /* 0x000000ffff620224 */ /* 0x001fc400078e00f0 */
[----:B------:R-:W-:Y:S02]  /*a4e0*/  @P0 IMAD.MOV.U32 R99, RZ, RZ, R239 ;  /* 0x000000ffff630224 */ /* 0x000fe400078e00ef */
[----:B---3--:R-:W-:Y:S01]  /*a4f0*/  IMAD.MOV.U32 R101, RZ, RZ, R247 ;  /* 0x000000ffff657224 */ /* 0x008fe200078e00f7 */
[----:B------:R-:W-:Y:S02]  /*a500*/  LEA.HI.X.SX32 R247, R110, R126, 0x1, P1 ;  /* 0x0000007e6ef77211 */ /* 0x000fe400008f0eff */
[----:B------:R0:W3:Y:S02]  /*a510*/  @P0 LDG.E.U8 R113, desc[UR20][R98.64] ;  /* 0x0000001462710981 */ /* 0x0000e4000c1e1100 */
[----:B0-----:R-:W-:Y:S02]  /*a520*/  @P0 IMAD.MOV.U32 R98, RZ, RZ, R248 ;  /* 0x000000ffff620224 */ /* 0x001fe400078e00f8 */
[----:B------:R-:W-:-:S05]  /*a530*/  @P0 IMAD.MOV.U32 R99, RZ, RZ, R247 ;  /* 0x000000ffff630224 */ /* 0x000fca00078e00f7 */
[----:B------:R0:W2:Y:S02]  /*a540*/  @P0 LDG.E.U8 R112, desc[UR20][R98.64] ;  /* 0x0000001462700981 */ /* 0x0000a4000c1e1100 */
[----:B0-----:R-:W-:-:S04]  /*a550*/  IADD3 R98, P1, PT, R97, R127, RZ ;  /* 0x0000007f61627210 */ /* 0x001fc80007f3e0ff */
[-C--:B------:R-:W-:Y:S02]  /*a560*/  LEA.HI.X.SX32 R99, R97, R126.reuse, 0x1, P1 ;  /* 0x0000007e61637211 */ /* 0x080fe400008f0eff */
[C---:B------:R-:W-:Y:S01]  /*a570*/  IADD3 R97, P1, PT, R116.reuse, R127, RZ ;  /* 0x0000007f74617210 */ /* 0x040fe20007f3e0ff */
[----:B------:R0:W-:Y:S04]  /*a580*/  STL [R1+0xc], R98 ;  /* 0x00000c6201007387 */ /* 0x0001e80000100800 */
[----:B------:R0:W2:Y:S04]  /*a590*/  @P0 LDG.E.U8 R115, desc[UR20][R98.64] ;  /* 0x0000001462730981 */ /* 0x0000a8000c1e1100 */
[----:B------:R1:W-:Y:S01]  /*a5a0*/  STL [R1+0x8], R99 ;  /* 0x0000086301007387 */ /* 0x0003e20000100800 */
[----:B0-----:R-:W-:-:S03]  /*a5b0*/  LEA.HI.X.SX32 R98, R116, R126, 0x1, P1 ;  /* 0x0000007e74627211 */ /* 0x001fc600008f0eff */
[----:B------:R-:W-:Y:S04]  /*a5c0*/  STL [R1+0x2c], R97 ;  /* 0x00002c6101007387 */ /* 0x000fe80000100800 */
[----:B------:R0:W-:Y:S01]  /*a5d0*/  STL [R1+0x28], R98 ;  /* 0x0000286201007387 */ /* 0x0001e20000100800 */
[----:B-1----:R-:W-:-:S03]  /*a5e0*/  @P0 IMAD.MOV.U32 R99, RZ, RZ, R98 ;  /* 0x000000ffff630224 */ /* 0x002fc600078e0062 */
[----:B------:R-:W2:Y:S01]  /*a5f0*/  LDL.LU R103, [R1+0x130] ;  /* 0x0001300001677983 */ /* 0x000ea20000300800 */
[----:B0-----:R-:W-:Y:S01]  /*a600*/  @P0 IMAD.MOV.U32 R98, RZ, RZ, R97 ;  /* 0x000000ffff620224 */ /* 0x001fe200078e0061 */
[----:B------:R-:W-:-:S04]  /*a610*/  IADD3 R97, P1, PT, R119, R127, RZ ;  /* 0x0000007f77617210 */ /* 0x000fc80007f3e0ff */
[----:B------:R0:W3:Y:S04]  /*a620*/  @P0 LDG.E.U8 R114, desc[UR20][R98.64] ;  /* 0x0000001462720981 */ /* 0x0000e8000c1e1100 */
[----:B------:R-:W-:Y:S01]  /*a630*/  STL [R1+0x4c], R97 ;  /* 0x00004c6101007387 */ /* 0x000fe20000100800 */
[----:B0-----:R-:W-:-:S05]  /*a640*/  LEA.HI.X.SX32 R98, R119, R126, 0x1, P1 ;  /* 0x0000007e77627211 */ /* 0x001fca00008f0eff */
[----:B------:R0:W-:Y:S01]  /*a650*/  STL [R1+0x48], R98 ;  /* 0x0000486201007387 */ /* 0x0001e20000100800 */
[----:B------:R-:W-:-:S03]  /*a660*/  @P0 IMAD.MOV.U32 R99, RZ, RZ, R98 ;  /* 0x000000ffff630224 */ /* 0x000fc600078e0062 */
[----:B------:R1:W-:Y:S01]  /*a670*/  STS.U8 [R96+UR9+0x11800], R101 ;  /* 0x0118006560007988 */ /* 0x0003e20008000009 */
[----:B------:R-:W-:-:S03]  /*a680*/  PRMT R116, RZ, 0x7610, R116 ;  /* 0x00007610ff747816 */ /* 0x000fc60000000074 */
[----:B------:R-:W3:Y:S01]  /*a690*/  LDL.LU R102, [R1+0x150] ;  /* 0x0001500001667983 */ /* 0x000ee20000300800 */
[----:B0-----:R-:W-:Y:S01]  /*a6a0*/  @P0 IMAD.MOV.U32 R98, RZ, RZ, R97 ;  /* 0x000000ffff620224 */ /* 0x001fe200078e0061 */
[C---:B------:R-:W-:Y:S02]  /*a6b0*/  IADD3 R97, P1, PT, R122.reuse, R127, RZ ;  /* 0x0000007f7a617210 */ /* 0x040fe40007f3e0ff */
[----:B-1----:R-:W3:Y:S04]  /*a6c0*/  LDL.LU R101, [R1+0x138] ;  /* 0x0001380001657983 */ /* 0x002ee80000300800 */
[----:B------:R0:W3:Y:S04]  /*a6d0*/  @P0 LDG.E.U8 R117, desc[UR20][R98.64] ;  /* 0x0000001462750981 */ /* 0x0000e8000c1e1100 */
[----:B------:R-:W-:Y:S01]  /*a6e0*/  STL [R1+0x6c], R97 ;  /* 0x00006c6101007387 */ /* 0x000fe20000100800 */
[----:B0-----:R-:W-:-:S05]  /*a6f0*/  LEA.HI.X.SX32 R98, R122, R126, 0x1, P1 ;  /* 0x0000007e7a627211 */ /* 0x001fca00008f0eff */
[----:B------:R0:W-:Y:S01]  /*a700*/  STL [R1+0x68], R98 ;  /* 0x0000686201007387 */ /* 0x0001e20000100800 */
[----:B------:R-:W-:-:S03]  /*a710*/  @P0 IMAD.MOV.U32 R99, RZ, RZ, R98 ;  /* 0x000000ffff630224 */ /* 0x000fc600078e0062 */
[----:B------:R-:W3:Y:S04]  /*a720*/  LDL.LU R100, [R1+0x154] ;  /* 0x0001540001647983 */ /* 0x000ee80000300800 */
[----:B------:R-:W3:Y:S01]  /*a730*/  LDL.LU R202, [R1+0x13c] ;  /* 0x00013c0001ca7983 */ /* 0x000ee20000300800 */
[----:B0-----:R-:W-:Y:S01]  /*a740*/  @P0 IMAD.MOV.U32 R98, RZ, RZ, R97 ;  /* 0x000000ffff620224 */ /* 0x001fe200078e0061 */
[----:B------:R-:W-:-:S04]  /*a750*/  IADD3 R97, P1, PT, R128, R127, RZ ;  /* 0x0000007f80617210 */ /* 0x000fc80007f3e0ff */
[----:B------:R0:W3:Y:S04]  /*a760*/  @P0 LDG.E.U8 R116, desc[UR20][R98.64] ;  /* 0x0000001462740981 */ /* 0x0000e8000c1e1100 */
[----:B------:R-:W-:Y:S01]  /*a770*/  STL [R1+0x8c], R97 ;  /* 0x00008c6101007387 */ /* 0x000fe20000100800 */
[----:B0-----:R-:W-:-:S05]  /*a780*/  LEA.HI.X.SX32 R98, R128, R126, 0x1, P1 ;  /* 0x0000007e80627211 */ /* 0x001fca00008f0eff */
[----:B------:R0:W-:Y:S01]  /*a790*/  STL [R1+0x88], R98 ;  /* 0x0000886201007387 */ /* 0x0001e20000100800 */
[----:B------:R-:W-:-:S03]  /*a7a0*/  @P0 IMAD.MOV.U32 R99, RZ, RZ, R98 ;  /* 0x000000ffff630224 */ /* 0x000fc600078e0062 */
[----:B----4-:R-:W-:Y:S04]  /*a7b0*/  STS.U8 [R96+UR9+0x10c00], R129 ;  /* 0x010c008160007988 */ /* 0x010fe80008000009 */
[----:B------:R-:W-:Y:S01]  /*a7c0*/  STS.U8 [R96+UR9+0x11000], R108 ;  /* 0x0110006c60007988 */ /* 0x000fe20008000009 */
[----:B0-----:R-:W-:Y:S01]  /*a7d0*/  @P0 IMAD.MOV.U32 R98, RZ, RZ, R97 ;  /* 0x000000ffff620224 */ /* 0x001fe200078e0061 */
[----:B------:R-:W-:Y:S02]  /*a7e0*/  LOP3.LUT R97, R96, 0x20, RZ, 0x3c, !PT ;  /* 0x0000002060617812 */ /* 0x000fe400078e3cff */
[----:B------:R-:W4:Y:S04]  /*a7f0*/  LDL.LU R106, [R1+0x15c] ;  /* 0x00015c00016a7983 */ /* 0x000f280000300800 */
[----:B------:R0:W-:Y:S04]  /*a800*/  STS.U8 [R97+UR9+0x10100], R210 ;  /* 0x010100d261007988 */ /* 0x0001e80008000009 */
[----:B0-----:R-:W4:Y:S01]  /*a810*/  LDL.LU R210, [R1+0x158] ;  /* 0x0001580001d27983 */ /* 0x001f220000300800 */
[----:B------:R-:W-:-:S02]  /*a820*/  SEL R131, R136, R131, !P3 ;  /* 0x0000008388837207 */ /* 0x000fc40005800000 */
[----:B------:R-:W-:-:S03]  /*a830*/  PRMT R119, RZ, 0x7610, R119 ;  /* 0x00007610ff777816 */ /* 0x000fc60000000077 */
[----:B------:R-:W-:Y:S01]  /*a840*/  IMAD R131, R131, UR7, RZ ;  /* 0x0000000783837c24 */ /* 0x000fe2000f8e02ff */
[C---:B------:R-:W-:Y:S02]  /*a850*/  SEL R142, R136.reuse, R142, !P3 ;  /* 0x0000008e888e7207 */ /* 0x040fe40005800000 */
[----:B------:R0:W4:Y:S01]  /*a860*/  @P0 LDG.E.U8 R119, desc[UR20][R98.64] ;  /* 0x0000001462770981 */ /* 0x000122000c1e1100 */
[----:B------:R-:W-:Y:S02]  /*a870*/  SEL R11, R136, R118, !P3 ;  /* 0x00000076880b7207 */ /* 0x000fe40005800000 */
[----:B------:R-:W-:Y:S01]  /*a880*/  PRMT R118, RZ, 0x7610, R118 ;  /* 0x00007610ff767816 */ /* 0x000fe20000000076 */
[----:B------:R-:W-:Y:S01]  /*a890*/  IMAD R142, R142, UR7, RZ ;  /* 0x000000078e8e7c24 */ /* 0x000fe2000f8e02ff */
[----:B0-----:R-:W-:-:S04]  /*a8a0*/  IADD3 R98, P1, PT, R131, R127, RZ ;  /* 0x0000007f83627210 */ /* 0x001fc80007f3e0ff */
[----:B------:R-:W-:Y:S01]  /*a8b0*/  LEA.HI.X.SX32 R99, R131, R126, 0x1, P1 ;  /* 0x0000007e83637211 */ /* 0x000fe200008f0eff */
[----:B------:R0:W-:Y:S01]  /*a8c0*/  STL [R1+0xb4], R98 ;  /* 0x0000b46201007387 */ /* 0x0001e20000100800 */
[----:B------:R-:W-:-:S03]  /*a8d0*/  SEL R159, R136, R159, !P3 ;  /* 0x0000009f889f7207 */ /* 0x000fc60005800000 */
[----:B------:R0:W4:Y:S01]  /*a8e0*/  @P0 LDG.E.U8 R118, desc[UR20][R98.64] ;  /* 0x0000001462760981 */ /* 0x000122000c1e1100 */
[----:B------:R-:W-:Y:S02]  /*a8f0*/  SEL R12, R136, R121, !P3 ;  /* 0x00000079880c7207 */ /* 0x000fe40005800000 */
[----:B------:R-:W-:Y:S01]  /*a900*/  PRMT R121, RZ, 0x7610, R121 ;  /* 0x00007610ff797816 */ /* 0x000fe20000000079 */
[----:B------:R1:W-:Y:S01]  /*a910*/  STL [R1+0xb0], R99 ;  /* 0x0000b06301007387 */ /* 0x0003e20000100800 */
[----:B------:R-:W-:-:S03]  /*a920*/  IMAD R159, R159, UR7, RZ ;  /* 0x000000079f9f7c24 */ /* 0x000fc6000f8e02ff */
[----:B------:R-:W4:Y:S01]  /*a930*/  LDL.LU R105, [R1+0x178] ;  /* 0x0001780001697983 */ /* 0x000f220000300800 */
[----:B0-----:R-:W-:-:S04]  /*a940*/  IADD3 R98, P1, PT, R142, R127, RZ ;  /* 0x0000007f8e627210 */ /* 0x001fc80007f3e0ff */
[----:B-1----:R-:W-:-:S05]  /*a950*/  LEA.HI.X.SX32 R99, R142, R126, 0x1, P1 ;  /* 0x0000007e8e637211 */ /* 0x002fca00008f0eff */
[----:B------:R0:W4:Y:S04]  /*a960*/  @P0 LDG.E.U8 R121, desc[UR20][R98.64] ;  /* 0x0000001462790981 */ /* 0x000128000c1e1100 */
[----:B--2---:R1:W-:Y:S04]  /*a970*/  STS.U8 [R97+UR9+0x10500], R103 ;  /* 0x0105006761007988 */ /* 0x0043e80008000009 */
[----:B-1----:R-:W2:Y:S04]  /*a980*/  LDL.LU R103, [R1+0x174] ;  /* 0x0001740001677983 */ /* 0x002ea80000300800 */
[----:B------:R0:W-:Y:S04]  /*a990*/  STL [R1+0xd4], R98 ;  /* 0x0000d46201007387 */ /* 0x0001e80000100800 */
[----:B------:R1:W-:Y:S01]  /*a9a0*/  STL [R1+0xd0], R99 ;  /* 0x0000d06301007387 */ /* 0x0003e20000100800 */
[----:B0-----:R-:W-:-:S04]  /*a9b0*/  IADD3 R98, P1, PT, R159, R127, RZ ;  /* 0x0000007f9f627210 */ /* 0x001fc80007f3e0ff */
[----:B-1----:R-:W-:Y:S01]  /*a9c0*/  LEA.HI.X.SX32 R99, R159, R126, 0x1, P1 ;  /* 0x0000007e9f637211 */ /* 0x002fe200008f0eff */
[----:B---3--:R0:W-:Y:S04]  /*a9d0*/  STS.U8 [R97+UR9+0x10900], R102 ;  /* 0x0109006661007988 */ /* 0x0081e80008000009 */
[----:B------:R1:W-:Y:S04]  /*a9e0*/  STS.U8 [R97+UR9+0x10d00], R101 ;  /* 0x010d006561007988 */ /* 0x0003e80008000009 */
[----:B0-----:R-:W3:Y:S04]  /*a9f0*/  LDL.LU R102, [R1+0x19c] ;  /* 0x00019c0001667983 */ /* 0x001ee80000300800 */
[----:B-1----:R-:W3:Y:S04]  /*aa00*/  LDL.LU R101, [R1+0x170] ;  /* 0x0001700001657983 */ /* 0x002ee80000300800 */
[----:B------:R0:W-:Y:S04]  /*aa10*/  STS.U8 [R97+UR9+0x11100], R100 ;  /* 0x0111006461007988 */ /* 0x0001e80008000009 */
[----:B------:R1:W-:Y:S04]  /*aa20*/  STS.U8 [R97+UR9+0x11500], R202 ;  /* 0x011500ca61007988 */ /* 0x0003e80008000009 */
[----:B0-----:R-:W3:Y:S04]  /*aa30*/  LDL.LU R100, [R1+0x198] ;  /* 0x0001980001647983 */ /* 0x001ee80000300800 */
[----:B-1----:R-:W3:Y:S04]  /*aa40*/  LDL.LU R202, [R1+0x194] ;  /* 0x0001940001ca7983 */ /* 0x002ee80000300800 */
[----:B------:R-:W-:Y:S04]  /*aa50*/  STL [R1+0xf4], R98 ;  /* 0x0000f46201007387 */ /* 0x000fe80000100800 */
[----:B------:R-:W-:Y:S04]  /*aa60*/  STL [R1+0xf0], R99 ;  /* 0x0000f06301007387 */ /* 0x000fe80000100800 */
[----:B----4-:R-:W-:Y:S04]  /*aa70*/  STS.U8 [R97+UR9+0x11900], R106 ;  /* 0x0119006a61007988 */ /* 0x010fe80008000009 */
[----:B------:R0:W-:Y:S04]  /*aa80*/  STS.U8 [R97+UR9+0x11d00], R210 ;  /* 0x011d00d261007988 */ /* 0x0001e80008000009 */
[----:B0-----:R-:W4:Y:S01]  /*aa90*/  LDL.LU R210, [R1+0x190] ;  /* 0x0001900001d27983 */ /* 0x001f220000300800 */
[----:B------:R-:W-:-:S02]  /*aaa0*/  SEL R158, R136, R158, !P3 ;  /* 0x0000009e889e7207 */ /* 0x000fc40005800000 */
[----:B------:R-:W-:Y:S02]  /*aab0*/  SEL R43, R136, R120, !P3 ;  /* 0x00000078882b7207 */ /* 0x000fe40005800000 */
[----:B------:R-:W-:Y:S01]  /*aac0*/  PRMT R120, RZ, 0x7610, R120 ;  /* 0x00007610ff787816 */ /* 0x000fe20000000078 */
[----:B------:R-:W-:Y:S01]  /*aad0*/  IMAD R158, R158, UR7, RZ ;  /* 0x000000079e9e7c24 */ /* 0x000fe2000f8e02ff */
[----:B------:R-:W-:-:S04]  /*aae0*/  SEL R161, R136, R161, !P3 ;  /* 0x000000a188a17207 */ /* 0x000fc80005800000 */
        /* <DEDUP_REMOVED lines=9> */
[----:B------:R-:W-:Y:S01]  /*ab80*/  PRMT R122, RZ, 0x7610, R122 ;  /* 0x00007610ff7a7816 */ /* 0x000fe2000000007a */
[----:B------:R-:W-:Y:S02]  /*ab90*/  IMAD R160, R160, UR7, RZ ;  /* 0x00000007a0a07c24 */ /* 0x000fe4000f8e02ff */
[----:B------:R1:W-:Y:S01]  /*aba0*/  STL [R1+0x110], R99 ;  /* 0x0001106301007387 */ /* 0x0003e20000100800 */
[----:B0-----:R-:W-:-:S04]  /*abb0*/  IADD3 R98, P1, PT, R161, R127, RZ ;  /* 0x0000007fa1627210 */ /* 0x001fc80007f3e0ff */
[----:B-1----:R-:W-:Y:S01]  /*abc0*/  LEA.HI.X.SX32 R99, R161, R126, 0x1, P1 ;  /* 0x0000007ea1637211 */ /* 0x002fe200008f0eff */
[----:B------:R0:W-:Y:S01]  /*abd0*/  STL [R1+0x134], R98 ;  /* 0x0001346201007387 */ /* 0x0001e20000100800 */
[----:B------:R-:W-:-:S03]  /*abe0*/  SEL R162, R136, R162, !P3 ;  /* 0x000000a288a27207 */ /* 0x000fc60005800000 */
[----:B------:R0:W4:Y:S01]  /*abf0*/  @P0 LDG.E.U8 R122, desc[UR20][R98.64] ;  /* 0x00000014627a0981 */ /* 0x000122000c1e1100 */
[----:B------:R-:W-:Y:S02]  /*ac00*/  SEL R10, R136, R130, !P3 ;  /* 0x00000082880a7207 */ /* 0x000fe40005800000 */
[----:B------:R-:W-:Y:S01]  /*ac10*/  PRMT R130, RZ, 0x7610, R130 ;  /* 0x00007610ff827816 */ /* 0x000fe20000000082 */
[----:B------:R1:W-:Y:S01]  /*ac20*/  STL [R1+0x130], R99 ;  /* 0x0001306301007387 */ /* 0x0003e20000100800 */
[----:B------:R-:W-:Y:S01]  /*ac30*/  IMAD R162, R162, UR7, RZ ;  /* 0x00000007a2a27c24 */ /* 0x000fe2000f8e02ff */
[----:B0-----:R-:W-:Y:S02]  /*ac40*/  IADD3 R98, P1, PT, R160, R127, RZ ;  /* 0x0000007fa0627210 */ /* 0x001fe40007f3e0ff */
[----:B------:R-:W-:Y:S02]  /*ac50*/  SEL R166, R136, R166, !P3 ;  /* 0x000000a688a67207 */ /* 0x000fe40005800000 */
[----:B-1----:R-:W-:Y:S01]  /*ac60*/  LEA.HI.X.SX32 R99, R160, R126, 0x1, P1 ;  /* 0x0000007ea0637211 */ /* 0x002fe200008f0eff */
[----:B------:R-:W-:Y:S01]  /*ac70*/  STS.U8 [R97+UR9+0x10300], R105 ;  /* 0x0103006961007988 */ /* 0x000fe20008000009 */
[----:B------:R-:W-:Y:S01]  /*ac80*/  SEL R9, R136, R124, !P3 ;  /* 0x0000007c88097207 */ /* 0x000fe20005800000 */
[----:B------:R-:W-:-:S02]  /*ac90*/  IMAD R166, R166, UR7, RZ ;  /* 0x00000007a6a67c24 */ /* 0x000fc4000f8e02ff */
[----:B------:R0:W-:Y:S04]  /*aca0*/  STL [R1+0x154], R98 ;  /* 0x0001546201007387 */ /* 0x0001e80000100800 */
[----:B------:R0:W4:Y:S01]  /*acb0*/  @P0 LDG.E.U8 R130, desc[UR20][R98.64] ;  /* 0x0000001462820981 */ /* 0x000122000c1e1100 */
[----:B------:R-:W-:Y:S01]  /*acc0*/  @!P4 IMAD.MOV R163, RZ, RZ, -R163 ;  /* 0x000000ffffa3c224 */ /* 0x000fe200078e0aa3 */
[----:B------:R-:W-:Y:S02]  /*acd0*/  PRMT R124, RZ, 0x7610, R124 ;  /* 0x00007610ff7c7816 */ /* 0x000fe4000000007c */
[----:B------:R1:W-:Y:S01]  /*ace0*/  STL [R1+0x150], R99 ;  /* 0x0001506301007387 */ /* 0x0003e20000100800 */
[----:B0-----:R-:W-:-:S04]  /*acf0*/  IADD3 R98, P1, PT, R162, R127, RZ ;  /* 0x0000007fa2627210 */ /* 0x001fc80007f3e0ff */
[----:B-1----:R-:W-:Y:S01]  /*ad00*/  LEA.HI.X.SX32 R99, R162, R126, 0x1, P1 ;  /* 0x0000007ea2637211 */ /* 0x002fe200008f0eff */
[----:B------:R-:W-:Y:S01]  /*ad10*/  STL [R1+0x174], R98 ;  /* 0x0001746201007387 */ /* 0x000fe20000100800 */
[----:B------:R-:W-:-:S03]  /*ad20*/  SEL R163, R136, R163, !P3 ;  /* 0x000000a388a37207 */ /* 0x000fc60005800000 */
[----:B------:R0:W4:Y:S02]  /*ad30*/  @P0 LDG.E.U8 R124, desc[UR20][R98.64] ;  /* 0x00000014627c0981 */ /* 0x000124000c1e1100 */
[----:B------:R-:W-:Y:S02]  /*ad40*/  IMAD R163, R163, UR7, RZ ;  /* 0x00000007a3a37c24 */ /* 0x000fe4000f8e02ff */
[----:B------:R-:W-:Y:S01]  /*ad50*/  STL [R1+0x170], R99 ;  /* 0x0001706301007387 */ /* 0x000fe20000100800 */
[----:B------:R-:W-:Y:S01]  /*ad60*/  PRMT R138, RZ, 0x7610, R138 ;  /* 0x00007610ff8a7816 */ /* 0x000fe2000000008a */
[----:B------:R-:W-:Y:S01]  /*ad70*/  IMAD R137, R137, UR7, RZ ;  /* 0x0000000789897c24 */ /* 0x000fe2000f8e02ff */
[----:B------:R-:W-:Y:S01]  /*ad80*/  PRMT R131, RZ, 0x7610, R131 ;  /* 0x00007610ff837816 */ /* 0x000fe20000000083 */
[----:B------:R-:W-:Y:S01]  /*ad90*/  IMAD R141, R141, UR7, RZ ;  /* 0x000000078d8d7c24 */ /* 0x000fe2000f8e02ff */
[----:B------:R-:W-:Y:S01]  /*ada0*/  PRMT R139, RZ, 0x7610, R139 ;  /* 0x00007610ff8b7816 */ /* 0x000fe2000000008b */
[----:B------:R-:W-:Y:S01]  /*adb0*/  IMAD R165, R165, UR7, RZ ;  /* 0x00000007a5a57c24 */ /* 0x000fe2000f8e02ff */
[----:B------:R-:W-:-:S02]  /*adc0*/  SEL R34, R136, R140, !P3 ;  /* 0x0000008c88227207 */ /* 0x000fc40005800000 */
[----:B------:R-:W-:Y:S01]  /*add0*/  PRMT R140, RZ, 0x7610, R140 ;  /* 0x00007610ff8c7816 */ /* 0x000fe2000000008c */
[----:B--2---:R-:W-:Y:S04]  /*ade0*/  STS.U8 [R97+UR9+0x10700], R103 ;  /* 0x0107006761007988 */ /* 0x004fe80008000009 */
[----:B---3--:R-:W-:Y:S04]  /*adf0*/  STS.U8 [R97+UR9+0x10b00], R102 ;  /* 0x010b006661007988 */ /* 0x008fe80008000009 */
[----:B------:R-:W-:Y:S04]  /*ae00*/  STS.U8 [R97+UR9+0x10f00], R101 ;  /* 0x010f006561007988 */ /* 0x000fe80008000009 */
[----:B------:R-:W-:Y:S04]  /*ae10*/  STS.U8 [R97+UR9+0x11300], R100 ;  /* 0x0113006461007988 */ /* 0x000fe80008000009 */
[----:B------:R-:W-:Y:S04]  /*ae20*/  STS.U8 [R97+UR9+0x11700], R202 ;  /* 0x011700ca61007988 */ /* 0x000fe80008000009 */
[----:B----4-:R-:W-:Y:S04]  /*ae30*/  STS.U8 [R97+UR9+0x11b00], R210 ;  /* 0x011b00d261007988 */ /* 0x010fe80008000009 */
[----:B------:R1:W-:Y:S02]  /*ae40*/  STS.U8 [R97+UR9+0x11f00], R62 ;  /* 0x011f003e61007988 */ /* 0x0003e40008000009 */
[----:B-1----:R-:W-:-:S02]  /*ae50*/  IADD3 R97, P1, PT, R166, R127, RZ ;  /* 0x0000007fa6617210 */ /* 0x002fc40007f3e0ff */
[----:B------:R-:W5:Y:S02]  /*ae60*/  LDL.LU R62, [R1+0x2b8] ;  /* 0x0002b800013e7983 */ /* 0x000f640000300800 */
[-C--:B0-----:R-:W-:Y:S02]  /*ae70*/  LEA.HI.X.SX32 R98, R166, R126.reuse, 0x1, P1 ;  /* 0x0000007ea6627211 */ /* 0x081fe400008f0eff */
[----:B------:R-:W-:Y:S04]  /*ae80*/  STL [R1+0x194], R97 ;  /* 0x0001946101007387 */ /* 0x000fe80000100800 */
[----:B------:R0:W-:Y:S01]  /*ae90*/  STL [R1+0x190], R98 ;  /* 0x0001906201007387 */ /* 0x0001e20000100800 */
[----:B------:R-:W-:Y:S02]  /*aea0*/  @P0 IMAD.MOV.U32 R99, RZ, RZ, R98 ;  /* 0x000000ffff630224 */ /* 0x000fe400078e0062 */
[----:B0-----:R-:W-:Y:S01]  /*aeb0*/  @P0 IMAD.MOV.U32 R98, RZ, RZ, R97 ;  /* 0x000000ffff620224 */ /* 0x001fe200078e0061 */
[C---:B------:R-:W-:Y:S01]  /*aec0*/  IADD3 R97, P1, PT, R163.reuse, R127, RZ ;  /* 0x0000007fa3617210 */ /* 0x040fe20007f3e0ff */
[----:B------:R0:W-:Y:S04]  /*aed0*/  STS.U8 [R96+UR9], R59 ;  /* 0x0000003b60007988 */ /* 0x0001e80008000009 */
[----:B------:R1:W2:Y:S04]  /*aee0*/  @P0 LDG.E.U8 R138, desc[UR20][R98.64] ;  /* 0x00000014628a0981 */ /* 0x0002a8000c1e1100 */
[----:B0-----:R-:W5:Y:S01]  /*aef0*/  LDL.LU R59, [R1+0x2b4] ;  /* 0x0002b400013b7983 */ /* 0x001f620000300800 */
[----:B-1----:R-:W-:-:S03]  /*af00*/  LEA.HI.X.SX32 R98, R163, R126, 0x1, P1 ;  /* 0x0000007ea3627211 */ /* 0x002fc600008f0eff */
[----:B------:R-:W-:Y:S04]  /*af10*/  STL [R1+0x1ac], R97 ;  /* 0x0001ac6101007387 */ /* 0x000fe80000100800 */
[----:B------:R0:W-:Y:S01]  /*af20*/  STL [R1+0x1a8], R98 ;  /* 0x0001a86201007387 */ /* 0x0001e20000100800 */
[----:B------:R-:W-:Y:S02]  /*af30*/  @P0 IMAD.MOV.U32 R99, RZ, RZ, R98 ;  /* 0x000000ffff630224 */ /* 0x000fe400078e0062 */
[----:B0-----:R-:W-:Y:S01]  /*af40*/  @P0 IMAD.MOV.U32 R98, RZ, RZ, R97 ;  /* 0x000000ffff620224 */ /* 0x001fe200078e0061 */
[----:B------:R-:W-:-:S04]  /*af50*/  IADD3 R97, P1, PT, R137, R127, RZ ;  /* 0x0000007f89617210 */ /* 0x000fc80007f3e0ff */
[----:B------:R0:W3:Y:S01]  /*af60*/  @P0 LDG.E.U8 R131, desc[UR20][R98.64] ;  /* 0x0000001462830981 */ /* 0x0000e2000c1e1100 */
[----:B------:R-:W-:Y:S01]  /*af70*/  @P0 IMAD.MOV.U32 R100, RZ, RZ, R97 ;  /* 0x000000ffff640224 */ /* 0x000fe200078e0061 */
[----:B0-----:R-:W-:Y:S02]  /*af80*/  LEA.HI.X.SX32 R98, R137, R126, 0x1, P1 ;  /* 0x0000007e89627211 */ /* 0x001fe400008f0eff */
[----:B------:R-:W-:-:S03]  /*af90*/  IADD3 R99, P1, PT, R141, R127, RZ ;  /* 0x0000007f8d637210 */ /* 0x000fc60007f3e0ff */
[----:B------:R-:W-:-:S05]  /*afa0*/  @P0 IMAD.MOV.U32 R101, RZ, RZ, R98 ;  /* 0x000000ffff650224 */ /* 0x000fca00078e0062 */
[----:B------:R0:W4:Y:S01]  /*afb0*/  @P0 LDG.E.U8 R139, desc[UR20][R100.64] ;  /* 0x00000014648b0981 */ /* 0x000122000c1e1100 */
[----:B------:R-:W-:Y:S01]  /*afc0*/  @P0 IMAD.MOV.U32 R102, RZ, RZ, R99 ;  /* 0x000000ffff660224 */ /* 0x000fe200078e0063 */
[----:B0-----:R-:W-:Y:S02]  /*afd0*/  LEA.HI.X.SX32 R100, R141, R126, 0x1, P1 ;  /* 0x0000007e8d647211 */ /* 0x001fe400008f0eff */
[----:B------:R-:W-:-:S03]  /*afe0*/  PRMT R141, RZ, 0x7610, R141 ;  /* 0x00007610ff8d7816 */ /* 0x000fc6000000008d */
[----:B------:R-:W-:Y:S01]  /*aff0*/  @P0 IMAD.MOV.U32 R103, RZ, RZ, R100 ;  /* 0x000000ffff670224 */ /* 0x000fe200078e0064 */
[----:B------:R-:W-:-:S04]  /*b000*/  IADD3 R101, P1, PT, R165, R127, RZ ;  /* 0x0000007fa5657210 */ /* 0x000fc80007f3e0ff */
[----:B------:R0:W2:Y:S01]  /*b010*/  @P0 LDG.E.U8 R141, desc[UR20][R102.64] ;  /* 0x00000014668d0981 */ /* 0x0000a2000c1e1100 */
[----:B------:R-:W-:Y:S01]  /*b020*/  @P0 IMAD.MOV.U32 R104, RZ, RZ, R101 ;  /* 0x000000ffff680224 */ /* 0x000fe200078e0065 */
[----:B0-----:R-:W-:-:S05]  /*b030*/  LEA.HI.X.SX32 R102, R165, R126, 0x1, P1 ;  /* 0x0000007ea5667211 */ /* 0x001fca00008f0eff */
[----:B------:R-:W-:-:S05]  /*b040*/  @P0 IMAD.MOV.U32 R105, RZ, RZ, R102 ;  /* 0x000000ffff690224 */ /* 0x000fca00078e0066 */
[----:B------:R0:W2:Y:S02]  /*b050*/  @P0 LDG.E.U8 R140, desc[UR20][R104.64] ;  /* 0x00000014688c0981 */ /* 0x0000a4000c1e1100 */
[----:B0-----:R-:W-:-:S05]  /*b060*/  IMAD R104, R170, UR7, RZ ;  /* 0x00000007aa687c24 */ /* 0x001fca000f8e02ff */
[----:B------:R-:W-:-:S04]  /*b070*/  IADD3 R103, P1, PT, R104, R127, RZ ;  /* 0x0000007f68677210 */ /* 0x000fc80007f3e0ff */
[----:B------:R-:W-:Y:S02]  /*b080*/  LEA.HI.X.SX32 R104, R104, R126, 0x1, P1 ;  /* 0x0000007e68687211 */ /* 0x000fe400008f0eff */
[----:B------:R-:W-:Y:S01]  /*b090*/  SEL R36, R136, R143, !P3 ;  /* 0x0000008f88247207 */ /* 0x000fe20005800000 */
[----:B------:R-:W-:Y:S01]  /*b0a0*/  @P0 IMAD.MOV.U32 R106, RZ, RZ, R103 ;  /* 0x000000ffff6a0224 */ /* 0x000fe200078e0067 */
[----:B------:R-:W-:Y:S01]  /*b0b0*/  PRMT R143, RZ, 0x7610, R143 ;  /* 0x00007610ff8f7816 */ /* 0x000fe2000000008f */
[----:B------:R-:W-:-:S05]  /*b0c0*/  @P0 IMAD.MOV.U32 R107, RZ, RZ, R104 ;  /* 0x000000ffff6b0224 */ /* 0x000fca00078e0068 */
[----:B------:R0:W2:Y:S02]  /*b0d0*/  @P0 LDG.E.U8 R143, desc[UR20][R106.64] ;  /* 0x000000146a8f0981 */ /* 0x0000a4000c1e1100 */
[----:B0-----:R-:W-:-:S05]  /*b0e0*/  IMAD R106, R171, UR7, RZ ;  /* 0x00000007ab6a7c24 */ /* 0x001fca000f8e02ff */
[----:B------:R-:W-:-:S04]  /*b0f0*/  IADD3 R105, P1, PT, R106, R127, RZ ;  /* 0x0000007f6a697210 */ /* 0x000fc80007f3e0ff */
[----:B------:R-:W-:Y:S01]  /*b100*/  LEA.HI.X.SX32 R106, R106, R126, 0x1, P1 ;  /* 0x0000007e6a6a7211 */ /* 0x000fe200008f0eff */
[----:B------:R-:W-:Y:S01]  /*b110*/  @P0 IMAD.MOV.U32 R108, RZ, RZ, R105 ;  /* 0x000000ffff6c0224 */ /* 0x000fe200078e0069 */
[----:B------:R-:W-:Y:S02]  /*b120*/  PRMT R142, RZ, 0x7610, R142 ;  /* 0x00007610ff8e7816 */ /* 0x000fe4000000008e */
[C---:B------:R-:W-:Y:S01]  /*b130*/  SEL R180, R136.reuse, R180, !P3 ;  /* 0x000000b488b47207 */ /* 0x040fe20005800000 */
[----:B------:R-:W-:Y:S01]  /*b140*/  @P0 IMAD.MOV.U32 R109, RZ, RZ, R106 ;  /* 0x000000ffff6d0224 */ /* 0x000fe200078e006a */
[----:B------:R-:W-:-:S04]  /*b150*/  SEL R178, R136, R178, !P3 ;  /* 0x000000b288b27207 */ /* 0x000fc80005800000 */
[----:B------:R0:W2:Y:S01]  /*b160*/  @P0 LDG.E.U8 R142, desc[UR20][R108.64] ;  /* 0x000000146c8e0981 */ /* 0x0000a2000c1e1100 */
[----:B------:R-:W-:Y:S02]  /*b170*/  IMAD R110, R178, UR7, RZ ;  /* 0x00000007b26e7c24 */ /* 0x000fe4000f8e02ff */
[----:B0-----:R-:W-:-:S05]  /*b180*/  IMAD R108, R180, UR7, RZ ;  /* 0x00000007b46c7c24 */ /* 0x001fca000f8e02ff */
[----:B------:R-:W-:-:S04]  /*b190*/  IADD3 R107, P1, PT, R108, R127, RZ ;  /* 0x0000007f6c6b7210 */ /* 0x000fc80007f3e0ff */
[-C--:B------:R-:W-:Y:S02]  /*b1a0*/  LEA.HI.X.SX32 R108, R108, R126.reuse, 0x1, P1 ;  /* 0x0000007e6c6c7211 */ /* 0x080fe400008f0eff */
[----:B------:R-:W-:Y:S01]  /*b1b0*/  IADD3 R109, P1, PT, R110, R127, RZ ;  /* 0x0000007f6e6d7210 */ /* 0x000fe20007f3e0ff */
[----:B------:R-:W-:Y:S01]  /*b1c0*/  @!P5 IMAD.MOV R144, RZ, RZ, -R144 ;  /* 0x000000ffff90d224 */ /* 0x000fe200078e0a90 */
[----:B------:R-:W-:Y:S01]  /*b1d0*/  SEL R39, R136, R145, !P3 ;  /* 0x0000009188277207 */ /* 0x000fe20005800000 */
[----:B------:R-:W-:Y:S01]  /*b1e0*/  @P0 IMAD.MOV.U32 R128, RZ, RZ, R107 ;  /* 0x000000ffff800224 */ /* 0x000fe200078e006b */
[----:B------:R-:W-:Y:S01]  /*b1f0*/  PRMT R145, RZ, 0x7610, R145 ;  /* 0x00007610ff917816 */ /* 0x000fe20000000091 */
[----:B------:R-:W-:Y:S01]  /*b200*/  @P0 IMAD.MOV.U32 R129, RZ, RZ, R108 ;  /* 0x000000ffff810224 */ /* 0x000fe200078e006c */
[----:B------:R-:W-:Y:S02]  /*b210*/  LEA.HI.X.SX32 R110, R110, R126, 0x1, P1 ;  /* 0x0000007e6e6e7211 */ /* 0x000fe400008f0eff */
[----:B------:R-:W-:-:S02]  /*b220*/  SEL R3, R136, R144, !P3 ;  /* 0x0000009088037207 */ /* 0x000fc40005800000 */
[----:B------:R0:W2:Y:S01]  /*b230*/  @P0 LDG.E.U8 R145, desc[UR20][R128.64] ;  /* 0x0000001480910981 */ /* 0x0000a2000c1e1100 */
[----:B------:R-:W-:Y:S02]  /*b240*/  PRMT R144, RZ, 0x7610, R144 ;  /* 0x00007610ff907816 */ /* 0x000fe40000000090 */
[----:B------:R-:W-:Y:S01]  /*b250*/  SEL R176, R136, R176, !P3 ;  /* 0x000000b088b07207 */ /* 0x000fe20005800000 */
[----:B0-----:R-:W-:Y:S02]  /*b260*/  @P0 IMAD.MOV.U32 R128, RZ, RZ, R109 ;  /* 0x000000ffff800224 */ /* 0x001fe400078e006d */
[----:B------:R-:W-:-:S05]  /*b270*/  @P0 IMAD.MOV.U32 R129, RZ, RZ, R110 ;  /* 0x000000ffff810224 */ /* 0x000fca00078e006e */
[----:B------:R0:W2:Y:S01]  /*b280*/  @P0 LDG.E.U8 R144, desc[UR20][R128.64] ;  /* 0x0000001480900981 */ /* 0x0000a2000c1e1100 */
[----:B------:R-:W-:Y:S02]  /*b290*/  @!P6 IMAD.MOV R146, RZ, RZ, -R146 ;  /* 0x000000ffff92e224 */ /* 0x000fe400078e0a92 */
[----:B0-----:R-:W-:-:S05]  /*b2a0*/  IMAD R128, R176, UR7, RZ ;  /* 0x00000007b0807c24 */ /* 0x001fca000f8e02ff */
[----:B------:R-:W-:-:S04]  /*b2b0*/  IADD3 R129, P1, PT, R128, R127, RZ ;  /* 0x0000007f80817210 */ /* 0x000fc80007f3e0ff */
[----:B------:R-:W-:Y:S02]  /*b2c0*/  LEA.HI.X.SX32 R128, R128, R126, 0x1, P1 ;  /* 0x0000007e80807211 */ /* 0x000fe400008f0eff */
[C---:B------:R-:W-:Y:S02]  /*b2d0*/  SEL R37, R136.reuse, R147, !P3 ;  /* 0x0000009388257207 */ /* 0x040fe40005800000 */
[C---:B------:R-:W-:Y:S01]  /*b2e0*/  SEL R211, R136.reuse, R211, !P3 ;  /* 0x000000d388d37207 */ /* 0x040fe20005800000 */
[----:B------:R-:W-:Y:S01]  /*b2f0*/  @P0 IMAD.MOV.U32 R137, RZ, RZ, R128 ;  /* 0x000000ffff890224 */ /* 0x000fe200078e0080 */
[C---:B------:R-:W-:Y:S02]  /*b300*/  SEL R7, R136.reuse, R149, !P3 ;  /* 0x0000009588077207 */ /* 0x040fe40005800000 */
[C---:B------:R-:W-:Y:S02]  /*b310*/  SEL R8, R136.reuse, R154, !P3 ;  /* 0x0000009a88087207 */ /* 0x040fe40005800000 */
[----:B------:R-:W-:-:S02]  /*b320*/  SEL R41, R136, R150, !P3 ;  /* 0x0000009688297207 */ /* 0x000fc40005800000 */
[C---:B------:R-:W-:Y:S02]  /*b330*/  SEL R5, R136.reuse, R153, !P3 ;  /* 0x0000009988057207 */ /* 0x040fe40005800000 */
[C---:B------:R-:W-:Y:S02]  /*b340*/  SEL R6, R136.reuse, R156, !P3 ;  /* 0x0000009c88067207 */ /* 0x040fe40005800000 */
[C---:B------:R-:W-:Y:S02]  /*b350*/  SEL R38, R136.reuse, R152, !P3 ;  /* 0x0000009888267207 */ /* 0x040fe40005800000 */
[C---:B------:R-:W-:Y:S02]  /*b360*/  SEL R2, R136.reuse, R155, !P3 ;  /* 0x0000009b88027207 */ /* 0x040fe40005800000 */
[C---:B------:R-:W-:Y:S02]  /*b370*/  SEL R35, R136.reuse, R151, !P3 ;  /* 0x0000009788237207 */ /* 0x040fe40005800000 */
[----:B------:R-:W-:-:S02]  /*b380*/  SEL R4, R136, R157, !P3 ;  /* 0x0000009d88047207 */ /* 0x000fc40005800000 */
[C---:B------:R-:W-:Y:S02]  /*b390*/  SEL R0, R136.reuse, R164, !P3 ;  /* 0x000000a488007207 */ /* 0x040fe40005800000 */
[----:B------:R-:W-:Y:S01]  /*b3a0*/  SEL R33, R136, R146, !P3 ;  /* 0x0000009288217207 */ /* 0x000fe20005800000 */
[----:B------:R-:W-:Y:S01]  /*b3b0*/  @P0 IMAD.MOV.U32 R136, RZ, RZ, R129 ;  /* 0x000000ffff880224 */ /* 0x000fe200078e0081 */
[----:B------:R-:W-:-:S06]  /*b3c0*/  PRMT R147, RZ, 0x7610, R147 ;  /* 0x00007610ff937816 */ /* 0x000fcc0000000093 */
[----:B------:R0:W2:Y:S01]  /*b3d0*/  @P0 LDG.E.U8 R147, desc[UR20][R136.64] ;  /* 0x0000001488930981 */ /* 0x0000a2000c1e1100 */
[----:B------:R-:W-:Y:S02]  /*b3e0*/  IMAD R185, R185, UR7, RZ ;  /* 0x00000007b9b97c24 */ /* 0x000fe4000f8e02ff */
[----:B0-----:R-:W-:-:S05]  /*b3f0*/  IMAD R136, R211, UR7, RZ ;  /* 0x00000007d3887c24 */ /* 0x001fca000f8e02ff */
[CC--:B------:R-:W-:Y:S01]  /*b400*/  IADD3 R137, P1, PT, R136.reuse, R127.reuse, RZ ;  /* 0x0000007f88897210 */ /* 0x0c0fe20007f3e0ff */
[----:B------:R0:W-:Y:S03]  /*b410*/  STS.U8 [R96+UR9+0x5400], R186 ;  /* 0x005400ba60007988 */ /* 0x0001e60008000009 */
[-C--:B------:R-:W-:Y:S01]  /*b420*/  LEA.HI.X.SX32 R136, R136, R126.reuse, 0x1, P1 ;  /* 0x0000007e88887211 */ /* 0x080fe200008f0eff */
[----:B------:R-:W-:Y:S01]  /*b430*/  IMAD R193, R193, UR7, RZ ;  /* 0x00000007c1c17c24 */ /* 0x000fe2000f8e02ff */
[----:B------:R-:W-:Y:S01]  /*b440*/  PRMT R146, RZ, 0x7610, R146 ;  /* 0x00007610ff927816 */ /* 0x000fe20000000092 */
[----:B------:R-:W-:Y:S02]  /*b450*/  @P0 IMAD.MOV.U32 R148, RZ, RZ, R137 ;  /* 0x000000ffff940224 */ /* 0x000fe400078e0089 */
[----:B------:R-:W-:Y:S01]  /*b460*/  @P0 IMAD.MOV.U32 R149, RZ, RZ, R136 ;  /* 0x000000ffff950224 */ /* 0x000fe200078e0088 */
[C---:B0-----:R-:W-:Y:S01]  /*b470*/  IADD3 R186, P1, PT, R185.reuse, R127, RZ ;  /* 0x0000007fb9ba7210 */ /* 0x041fe20007f3e0ff */
[----:B------:R0:W-:Y:S03]  /*b480*/  STS.U8 [R96+UR9+0x5c00], R194 ;  /* 0x005c00c260007988 */ /* 0x0001e60008000009 */
[----:B------:R-:W-:Y:S01]  /*b490*/  LEA.HI.X.SX32 R185, R185, R126, 0x1, P1 ;  /* 0x0000007eb9b97211 */ /* 0x000fe200008f0eff */
[----:B------:R1:W2:Y:S01]  /*b4a0*/  @P0 LDG.E.U8 R146, desc[UR20][R148.64] ;  /* 0x0000001494920981 */ /* 0x0002a2000c1e1100 */
[----:B------:R-:W-:-:S02]  /*b4b0*/  IMAD R201, R201, UR7, RZ ;  /* 0x00000007c9c97c24 */ /* 0x000fc4000f8e02ff */
[----:B------:R-:W-:Y:S01]  /*b4c0*/  @P0 IMAD.MOV.U32 R150, RZ, RZ, R186 ;  /* 0x000000ffff960224 */ /* 0x000fe200078e00ba */
[CC--:B0-----:R-:W-:Y:S01]  /*b4d0*/  IADD3 R194, P1, PT, R193.reuse, R127.reuse, RZ ;  /* 0x0000007fc1c27210 */ /* 0x0c1fe20007f3e0ff */
[----:B------:R-:W-:Y:S01]  /*b4e0*/  @P0 IMAD.MOV.U32 R151, RZ, RZ, R185 ;  /* 0x000000ffff970224 */ /* 0x000fe200078e00b9 */
[----:B-1----:R-:W-:Y:S02]  /*b4f0*/  PRMT R149, RZ, 0x7610, R149 ;  /* 0x00007610ff957816 */ /* 0x002fe40000000095 */
[----:B------:R-:W-:Y:S01]  /*b500*/  LEA.HI.X.SX32 R193, R193, R126, 0x1, P1 ;  /* 0x0000007ec1c17211 */ /* 0x000fe200008f0eff */
[----:B------:R-:W-:Y:S01]  /*b510*/  IMAD R209, R209, UR7, RZ ;  /* 0x00000007d1d17c24 */ /* 0x000fe2000f8e02ff */
[----:B------:R-:W-:Y:S02]  /*b520*/  IADD3 R202, P1, PT, R201, R127, RZ ;  /* 0x0000007fc9ca7210 */ /* 0x000fe40007f3e0ff */
[----:B------:R0:W2:Y:S01]  /*b530*/  @P0 LDG.E.U8 R149, desc[UR20][R150.64] ;  /* 0x0000001496950981 */ /* 0x0000a2000c1e1100 */
[----:B------:R-:W-:-:S02]  /*b540*/  PRMT R148, RZ, 0x7610, R148 ;  /* 0x00007610ff947816 */ /* 0x000fc40000000094 */
[----:B------:R-:W-:Y:S01]  /*b550*/  LEA.HI.X.SX32 R201, R201, R126, 0x1, P1 ;  /* 0x0000007ec9c97211 */ /* 0x000fe200008f0eff */
[----:B------:R1:W-:Y:S01]  /*b560*/  STS.U8 [R96+UR9+0x6c00], R217 ;  /* 0x006c00d960007988 */ /* 0x0003e20008000009 */
[----:B------:R-:W-:Y:S01]  /*b570*/  IADD3 R210, P1, PT, R209, R127, RZ ;  /* 0x0000007fd1d27210 */ /* 0x000fe20007f3e0ff */
[----:B0-----:R-:W-:Y:S02]  /*b580*/  @P0 IMAD.MOV.U32 R150, RZ, RZ, R194 ;  /* 0x000000ffff960224 */ /* 0x001fe400078e00c2 */
[----:B------:R-:W-:Y:S02]  /*b590*/  @P0 IMAD.MOV.U32 R151, RZ, RZ, R193 ;  /* 0x000000ffff970224 */ /* 0x000fe400078e00c1 */
[----:B-1----:R-:W-:-:S03]  /*b5a0*/  IMAD R217, R169, UR7, RZ ;  /* 0x00000007a9d97c24 */ /* 0x002fc6000f8e02ff */
[----:B------:R0:W2:Y:S01]  /*b5b0*/  @P0 LDG.E.U8 R148, desc[UR20][R150.64] ;  /* 0x0000001496940981 */ /* 0x0000a2000c1e1100 */
[----:B------:R-:W-:Y:S01]  /*b5c0*/  @P0 IMAD.MOV.U32 R152, RZ, RZ, R202 ;  /* 0x000000ffff980224 */ /* 0x000fe200078e00ca */
[----:B------:R-:W-:Y:S01]  /*b5d0*/  LEA.HI.X.SX32 R209, R209, R126, 0x1, P1 ;  /* 0x0000007ed1d17211 */ /* 0x000fe200008f0eff */
[----:B------:R-:W-:Y:S01]  /*b5e0*/  @P0 IMAD.MOV.U32 R153, RZ, RZ, R201 ;  /* 0x000000ffff990224 */ /* 0x000fe200078e00c9 */
[----:B------:R1:W-:Y:S01]  /*b5f0*/  STS.U8 [R96+UR9+0x7400], R218 ;  /* 0x007400da60007988 */ /* 0x0003e20008000009 */
[----:B0-----:R-:W-:-:S03]  /*b600*/  PRMT R151, RZ, 0x7610, R151 ;  /* 0x00007610ff977816 */ /* 0x001fc60000000097 */
[----:B------:R0:W-:Y:S01]  /*b610*/  STS.U8 [R96+UR9+0x6400], R225 ;  /* 0x006400e160007988 */ /* 0x0001e20008000009 */
[----:B------:R-:W-:Y:S02]  /*b620*/  PRMT R150, RZ, 0x7610, R150 ;  /* 0x00007610ff967816 */ /* 0x000fe40000000096 */
[C---:B-1----:R-:W-:Y:S01]  /*b630*/  IADD3 R218, P1, PT, R217.reuse, R127, RZ ;  /* 0x0000007fd9da7210 */ /* 0x042fe20007f3e0ff */
[----:B------:R1:W2:Y:S03]  /*b640*/  @P0 LDG.E.U8 R151, desc[UR20][R152.64] ;  /* 0x0000001498970981 */ /* 0x0002a6000c1e1100 */
[----:B------:R-:W-:Y:S01]  /*b650*/  LEA.HI.X.SX32 R217, R217, R126, 0x1, P1 ;  /* 0x0000007ed9d97211 */ /* 0x000fe200008f0eff */
[----:B0-----:R-:W-:Y:S01]  /*b660*/  IMAD R225, R172, UR7, RZ ;  /* 0x00000007ace17c24 */ /* 0x001fe2000f8e02ff */
[----:B------:R0:W-:Y:S01]  /*b670*/  STS.U8 [R96+UR9+0x4c00], R226 ;  /* 0x004c00e260007988 */ /* 0x0001e20008000009 */
[----:B-1----:R-:W-:-:S02]  /*b680*/  @P0 IMAD.MOV.U32 R152, RZ, RZ, R210 ;  /* 0x000000ffff980224 */ /* 0x002fc400078e00d2 */
[----:B------:R-:W-:Y:S01]  /*b690*/  @P0 IMAD.MOV.U32 R153, RZ, RZ, R209 ;  /* 0x000000ffff990224 */ /* 0x000fe200078e00d1 */
[----:B------:R1:W-:Y:S01]  /*b6a0*/  STS.U8 [R96+UR9+0x3c00], R233 ;  /* 0x003c00e960007988 */ /* 0x0003e20008000009 */
[----:B0-----:R-:W-:-:S03]  /*b6b0*/  IADD3 R226, P1, PT, R225, R127, RZ ;  /* 0x0000007fe1e27210 */ /* 0x001fc60007f3e0ff */
[----:B------:R0:W2:Y:S01]  /*b6c0*/  @P0 LDG.E.U8 R150, desc[UR20][R152.64] ;  /* 0x0000001498960981 */ /* 0x0000a2000c1e1100 */
[----:B------:R-:W-:Y:S02]  /*b6d0*/  @P0 IMAD.MOV.U32 R154, RZ, RZ, R218 ;  /* 0x000000ffff9a0224 */ /* 0x000fe400078e00da */
[----:B------:R-:W-:Y:S01]  /*b6e0*/  @P0 IMAD.MOV.U32 R155, RZ, RZ, R217 ;  /* 0x000000ffff9b0224 */ /* 0x000fe200078e00d9 */
[----:B------:R-:W-:Y:S01]  /*b6f0*/  LEA.HI.X.SX32 R225, R225, R126, 0x1, P1 ;  /* 0x0000007ee1e17211 */ /* 0x000fe200008f0eff */
[----:B-1----:R-:W-:Y:S01]  /*b700*/  IMAD R233, R174, UR7, RZ ;  /* 0x00000007aee97c24 */ /* 0x002fe2000f8e02ff */
[----:B0-----:R-:W-:Y:S01]  /*b710*/  PRMT R153, RZ, 0x7610, R153 ;  /* 0x00007610ff997816 */ /* 0x001fe20000000099 */
[----:B------:R0:W-:Y:S01]  /*b720*/  STS.U8 [R96+UR9+0x3400], R234 ;  /* 0x003400ea60007988 */ /* 0x0001e20008000009 */
[----:B------:R-:W-:-:S03]  /*b730*/  PRMT R152, RZ, 0x7610, R152 ;  /* 0x00007610ff987816 */ /* 0x000fc60000000098 */
[----:B------:R1:W-:Y:S04]  /*b740*/  STS.U8 [R96+UR9+0x2c00], R241 ;  /* 0x002c00f160007988 */ /* 0x0003e80008000009 */
[----:B------:R3:W2:Y:S01]  /*b750*/  @P0 LDG.E.U8 R153, desc[UR20][R154.64] ;  /* 0x000000149a990981 */ /* 0x0006a2000c1e1100 */
[----:B0-----:R-:W-:Y:S01]  /*b760*/  IADD3 R234, P1, PT, R233, R127, RZ ;  /* 0x0000007fe9ea7210 */ /* 0x001fe20007f3e0ff */
[----:B-1----:R-:W-:-:S03]  /*b770*/  IMAD R241, R177, UR7, RZ ;  /* 0x00000007b1f17c24 */ /* 0x002fc6000f8e02ff */
[----:B------:R-:W-:Y:S01]  /*b780*/  LEA.HI.X.SX32 R233, R233, R126, 0x1, P1 ;  /* 0x0000007ee9e97211 */ /* 0x000fe200008f0eff */
[----:B---3--:R-:W-:Y:S02]  /*b790*/  @P0 IMAD.MOV.U32 R154, RZ, RZ, R226 ;  /* 0x000000ffff9a0224 */ /* 0x008fe400078e00e2 */
[----:B------:R-:W-:Y:S01]  /*b7a0*/  @P0 IMAD.MOV.U32 R155, RZ, RZ, R225 ;  /* 0x000000ffff9b0224 */ /* 0x000fe200078e00e1 */
[----:B------:R0:W-:Y:S01]  /*b7b0*/  STS.U8 [R96+UR9+0x2400], R242 ;  /* 0x002400f260007988 */ /* 0x0001e20008000009 */
[----:B------:R-:W-:-:S03]  /*b7c0*/  @P0 IMAD.MOV.U32 R156, RZ, RZ, R234 ;  /* 0x000000ffff9c0224 */ /* 0x000fc600078e00ea */
[----:B------:R1:W-:Y:S01]  /*b7d0*/  STS.U8 [R96+UR9+0xc00], R249 ;  /* 0x000c00f960007988 */ /* 0x0003e20008000009 */
[----:B------:R-:W-:-:S03]  /*b7e0*/  @P0 IMAD.MOV.U32 R157, RZ, RZ, R233 ;  /* 0x000000ffff9d0224 */ /* 0x000fc600078e00e9 */
[----:B------:R3:W2:Y:S01]  /*b7f0*/  @P0 LDG.E.U8 R152, desc[UR20][R154.64] ;  /* 0x000000149a980981 */ /* 0x0006a2000c1e1100 */
[----:B0-----:R-:W-:Y:S01]  /*b800*/  IADD3 R242, P1, PT, R241, R127, RZ ;  /* 0x0000007ff1f27210 */ /* 0x001fe20007f3e0ff */
[----:B-1----:R-:W-:-:S03]  /*b810*/  IMAD R249, R179, UR7, RZ ;  /* 0x00000007b3f97c24 */ /* 0x002fc6000f8e02ff */
[----:B------:R-:W-:Y:S02]  /*b820*/  LEA.HI.X.SX32 R241, R241, R126, 0x1, P1 ;  /* 0x0000007ef1f17211 */ /* 0x000fe400008f0eff */
[----:B---3--:R-:W-:Y:S01]  /*b830*/  PRMT R155, RZ, 0x7610, R155 ;  /* 0x00007610ff9b7816 */ /* 0x008fe2000000009b */
[----:B------:R0:W-:Y:S01]  /*b840*/  STS.U8 [R96+UR9+0x7800], R250 ;  /* 0x007800fa60007988 */ /* 0x0001e20008000009 */
[----:B------:R-:W-:-:S04]  /*b850*/  PRMT R154, RZ, 0x7610, R154 ;  /* 0x00007610ff9a7816 */ /* 0x000fc8000000009a */
[----:B------:R1:W3:Y:S01]  /*b860*/  @P0 LDG.E.U8 R155, desc[UR20][R156.64] ;  /* 0x000000149c9b0981 */ /* 0x0002e2000c1e1100 */
[----:B0-----:R-:W-:-:S04]  /*b870*/  IADD3 R250, P1, PT, R249, R127, RZ ;  /* 0x0000007ff9fa7210 */ /* 0x001fc80007f3e0ff */
[----:B------:R-:W-:Y:S01]  /*b880*/  LEA.HI.X.SX32 R249, R249, R126, 0x1, P1 ;  /* 0x0000007ef9f97211 */ /* 0x000fe200008f0eff */
[----:B-1----:R-:W-:Y:S02]  /*b890*/  @P0 IMAD.MOV.U32 R156, RZ, RZ, R242 ;  /* 0x000000ffff9c0224 */ /* 0x002fe400078e00f2 */
[----:B------:R-:W-:Y:S01]  /*b8a0*/  @P0 IMAD.MOV.U32 R157, RZ, RZ, R241 ;  /* 0x000000ffff9d0224 */ /* 0x000fe200078e00f1 */
[----:B------:R-:W-:-:S04]  /*b8b0*/  PRMT R161, RZ, 0x7610, R161 ;  /* 0x00007610ffa17816 */ /* 0x000fc800000000a1 */
[----:B------:R0:W2:Y:S04]  /*b8c0*/  @P0 LDG.E.U8 R154, desc[UR20][R156.64] ;  /* 0x000000149c9a0981 */ /* 0x0000a8000c1e1100 */
[----:B------:R1:W-:Y:S01]  /*b8d0*/  STS.U8 [R96+UR9+0x800], R60 ;  /* 0x0008003c60007988 */ /* 0x0003e20008000009 */
[----:B0-----:R-:W-:Y:S02]  /*b8e0*/  @P0 IMAD.MOV.U32 R156, RZ, RZ, R250 ;  /* 0x000000ffff9c0224 */ /* 0x001fe400078e00fa */
[----:B------:R-:W-:Y:S01]  /*b8f0*/  @P0 IMAD.MOV.U32 R157, RZ, RZ, R249 ;  /* 0x000000ffff9d0224 */ /* 0x000fe200078e00f9 */
[----:B------:R0:W-:Y:S04]  /*b900*/  STS.U8 [R96+UR9+0x1000], R57 ;  /* 0x0010003960007988 */ /* 0x0001e80008000009 */
[----:B-1----:R-:W5:Y:S04]  /*b910*/  LDL.LU R60, [R1+0x2b0] ;  /* 0x0002b000013c7983 */ /* 0x002f680000300800 */
[----:B------:R1:W2:Y:S04]  /*b920*/  @P0 LDG.E.U8 R161, desc[UR20][R156.64] ;  /* 0x000000149ca10981 */ /* 0x0002a8000c1e1100 */
[----:B0-----:R-:W5:Y:S04]  /*b930*/  LDL.LU R57, [R1+0x2ac] ;  /* 0x0002ac0001397983 */ /* 0x001f680000300800 */
[----:B------:R0:W-:Y:S01]  /*b940*/  STS.U8 [R96+UR9+0x1800], R58 ;  /* 0x0018003a60007988 */ /* 0x0001e20008000009 */
[----:B-1----:R-:W-:-:S03]  /*b950*/  IMAD R156, R45, UR7, RZ ;  /* 0x000000072d9c7c24 */ /* 0x002fc6000f8e02ff */
[----:B------:R1:W-:Y:S04]  /*b960*/  STS.U8 [R96+UR9+0x2000], R55 ;  /* 0x0020003760007988 */ /* 0x0003e80008000009 */
[----:B------:R4:W-:Y:S04]  /*b970*/  STS.U8 [R96+UR9+0x2800], R56 ;  /* 0x0028003860007988 */ /* 0x0009e80008000009 */
[----:B0-----:R-:W5:Y:S01]  /*b980*/  LDL.LU R58, [R1+0x2a8] ;  /* 0x0002a800013a7983 */ /* 0x001f620000300800 */
[----:B------:R-:W-:-:S03]  /*b990*/  IADD3 R157, P1, PT, R156, R127, RZ ;  /* 0x0000007f9c9d7210 */ /* 0x000fc60007f3e0ff */
[----:B-1----:R-:W5:Y:S04]  /*b9a0*/  LDL.LU R55, [R1+0x2a4] ;  /* 0x0002a40001377983 */ /* 0x002f680000300800 */
[----:B----4-:R-:W5:Y:S04]  /*b9b0*/  LDL.LU R56, [R1+0x2a0] ;  /* 0x0002a00001387983 */ /* 0x010f680000300800 */
[----:B------:R0:W-:Y:S04]  /*b9c0*/  STS.U8 [R96+UR9+0x3000], R53 ;  /* 0x0030003560007988 */ /* 0x0001e80008000009 */
[----:B------:R1:W-:Y:S04]  /*b9d0*/  STS.U8 [R96+UR9+0x3800], R54 ;  /* 0x0038003660007988 */ /* 0x0003e80008000009 */
[----:B------:R4:W-:Y:S04]  /*b9e0*/  STS.U8 [R96+UR9+0x4000], R51 ;  /* 0x0040003360007988 */ /* 0x0009e80008000009 */
[----:B0-----:R-:W5:Y:S04]  /*b9f0*/  LDL.LU R53, [R1+0x29c] ;  /* 0x00029c0001357983 */ /* 0x001f680000300800 */
[----:B-1----:R-:W5:Y:S01]  /*ba00*/  LDL.LU R54, [R1+0x298] ;  /* 0x0002980001367983 */ /* 0x002f620000300800 */
[----:B------:R-:W-:-:S03]  /*ba10*/  LEA.HI.X.SX32 R174, R156, R126, 0x1, P1 ;  /* 0x0000007e9cae7211 */ /* 0x000fc600008f0eff */
[----:B----4-:R-:W5:Y:S04]  /*ba20*/  LDL.LU R51, [R1+0x294] ;  /* 0x0002940001337983 */ /* 0x010f680000300800 */
[----:B------:R0:W-:Y:S04]  /*ba30*/  STS.U8 [R96+UR9+0x4800], R52 ;  /* 0x0048003460007988 */ /* 0x0001e80008000009 */
[----:B------:R1:W-:Y:S04]  /*ba40*/  STS.U8 [R96+UR9+0x5000], R49 ;  /* 0x0050003160007988 */ /* 0x0003e80008000009 */
[----:B------:R4:W-:Y:S04]  /*ba50*/  STS.U8 [R96+UR9+0x5800], R50 ;  /* 0x0058003260007988 */ /* 0x0009e80008000009 */
[----:B0-----:R-:W5:Y:S04]  /*ba60*/  LDL.LU R52, [R1+0x290] ;  /* 0x0002900001347983 */ /* 0x001f680000300800 */
[----:B-1----:R-:W5:Y:S04]  /*ba70*/  LDL.LU R49, [R1+0x28c] ;  /* 0x00028c0001317983 */ /* 0x002f680000300800 */
[----:B----4-:R-:W5:Y:S04]  /*ba80*/  LDL.LU R50, [R1+0x288] ;  /* 0x0002880001327983 */ /* 0x010f680000300800 */
[----:B------:R0:W-:Y:S01]  /*ba90*/  STS.U8 [R96+UR9+0x6000], R47 ;  /* 0x0060002f60007988 */ /* 0x0001e20008000009 */
[----:B------:R-:W-:-:S03]  /*baa0*/  PRMT R160, RZ, 0x7610, R160 ;  /* 0x00007610ffa07816 */ /* 0x000fc600000000a0 */
[----:B------:R1:W-:Y:S01]  /*bab0*/  STS.U8 [R96+UR9+0x6800], R48 ;  /* 0x0068003060007988 */ /* 0x0003e20008000009 */
[----:B------:R-:W-:-:S03]  /*bac0*/  @P0 IMAD.MOV.U32 R156, RZ, RZ, R157 ;  /* 0x000000ffff9c0224 */ /* 0x000fc600078e009d */
[----:B0-----:R-:W5:Y:S04]  /*bad0*/  LDL.LU R47, [R1+0x284] ;  /* 0x00028400012f7983 */ /* 0x001f680000300800 */
[----:B-1----:R-:W5:Y:S04]  /*bae0*/  LDL.LU R48, [R1+0x280] ;  /* 0x0002800001307983 */ /* 0x002f680000300800 */
[----:B------:R-:W5:Y:S04]  /*baf0*/  LDL.LU R45, [R1+0x27c] ;  /* 0x00027c00012d7983 */ /* 0x000f680000300800 */
[----:B------:R0:W-:Y:S02]  /*bb00*/  STL [R1+0x14], R157 ;  /* 0x0000149d01007387 */ /* 0x0001e40000100800 */
[----:B0-----:R-:W-:-:S05]  /*bb10*/  @P0 IMAD.MOV.U32 R157, RZ, RZ, R174 ;  /* 0x000000ffff9d0224 */ /* 0x001fca00078e00ae */
[----:B------:R0:W4:Y:S02]  /*bb20*/  @P0 LDG.E.U8 R160, desc[UR20][R156.64] ;  /* 0x000000149ca00981 */ /* 0x000124000c1e1100 */
[----:B0-----:R-:W-:Y:S02]  /*bb30*/  IMAD R156, R46, UR7, RZ ;  /* 0x000000072e9c7c24 */ /* 0x001fe4000f8e02ff */
[----:B------:R0:W-:Y:S03]  /*bb40*/  STL [R1+0x10], R174 ;  /* 0x000010ae01007387 */ /* 0x0001e60000100800 */
[C---:B------:R-:W-:Y:S01]  /*bb50*/  IADD3 R157, P1, PT, R156.reuse, R127, RZ ;  /* 0x0000007f9c9d7210 */ /* 0x040fe20007f3e0ff */
[----:B------:R-:W5:Y:S01]  /*bb60*/  LDL.LU R46, [R1+0x278] ;  /* 0x00027800012e7983 */ /* 0x000f620000300800 */
[----:B------:R-:W-:Y:S02]  /*bb70*/  PRMT R166, RZ, 0x7610, R166 ;  /* 0x00007610ffa67816 */ /* 0x000fe400000000a6 */
[----:B0-----:R-:W-:Y:S01]  /*bb80*/  LEA.HI.X.SX32 R174, R156, R126, 0x1, P1 ;  /* 0x0000007e9cae7211 */ /* 0x001fe200008f0eff */
[----:B------:R0:W-:Y:S01]  /*bb90*/  STL [R1+0x34], R157 ;  /* 0x0000349d01007387 */ /* 0x0001e20000100800 */
[----:B------:R-:W-:-:S03]  /*bba0*/  @P0 IMAD.MOV.U32 R156, RZ, RZ, R157 ;  /* 0x000000ffff9c0224 */ /* 0x000fc600078e009d */
[----:B0-----:R-:W-:-:S05]  /*bbb0*/  @P0 IMAD.MOV.U32 R157, RZ, RZ, R174 ;  /* 0x000000ffff9d0224 */ /* 0x001fca00078e00ae */
[----:B------:R0:W2:Y:S02]  /*bbc0*/  @P0 LDG.E.U8 R166, desc[UR20][R156.64] ;  /* 0x000000149ca60981 */ /* 0x0000a4000c1e1100 */
        /* <DEDUP_REMOVED lines=11> */
[----:B------:R0:W-:Y:S03]  /*bc80*/  STS.U8 [R96+UR9+0x400], R251 ;  /* 0x000400fb60007988 */ /* 0x0001e60008000009 */
[----:B------:R-:W-:Y:S01]  /*bc90*/  IADD3 R157, P1, PT, R156, R127, RZ ;  /* 0x0000007f9c9d7210 */ /* 0x000fe20007f3e0ff */
[----:B------:R1:W-:Y:S01]  /*bca0*/  STL [R1+0x50], R174 ;  /* 0x000050ae01007387 */ /* 0x0003e20000100800 */
[----:B------:R-:W-:-:S03]  /*bcb0*/  PRMT R172, RZ, 0x7610, R172 ;  /* 0x00007610ffac7816 */ /* 0x000fc600000000ac */
[----:B------:R-:W5:Y:S01]  /*bcc0*/  LDL.LU R44, [R1+0x270] ;  /* 0x00027000012c7983 */ /* 0x000f620000300800 */
[----:B0-----:R-:W-:Y:S02]  /*bcd0*/  LOP3.LUT R251, R96, 0x20, RZ, 0x3c, !PT ;  /* 0x0000002060fb7812 */ /* 0x001fe400078e3cff */
[----:B-1----:R-:W-:Y:S01]  /*bce0*/  LEA.HI.X.SX32 R174, R156, R126, 0x1, P1 ;  /* 0x0000007e9cae7211 */ /* 0x002fe200008f0eff */
[----:B------:R-:W-:Y:S01]  /*bcf0*/  STS.U8 [R96+UR9+0x1400], R244 ;  /* 0x001400f460007988 */ /* 0x000fe20008000009 */
[----:B------:R-:W-:-:S03]  /*bd00*/  @P0 IMAD.MOV.U32 R156, RZ, RZ, R157 ;  /* 0x000000ffff9c0224 */ /* 0x000fc600078e009d */
[----:B------:R-:W-:Y:S04]  /*bd10*/  STS.U8 [R96+UR9+0x1c00], R243 ;  /* 0x001c00f360007988 */ /* 0x000fe80008000009 */
[----:B------:R-:W-:Y:S04]  /*bd20*/  STS.U8 [R96+UR9+0x4400], R228 ;  /* 0x004400e460007988 */ /* 0x000fe80008000009 */
[----:B------:R-:W-:Y:S04]  /*bd30*/  STS.U8 [R96+UR9+0x7000], R252 ;  /* 0x007000fc60007988 */ /* 0x000fe80008000009 */
[----:B------:R-:W-:Y:S04]  /*bd40*/  STS.U8 [R96+UR9+0x7c00], R219 ;  /* 0x007c00db60007988 */ /* 0x000fe80008000009 */
[----:B------:R0:W-:Y:S04]  /*bd50*/  STL [R1+0x74], R157 ;  /* 0x0000749d01007387 */ /* 0x0001e80000100800 */
[----:B------:R-:W-:Y:S04]  /*bd60*/  STS.U8 [R251+UR9+0x100], R236 ;  /* 0x000100ecfb007988 */ /* 0x000fe80008000009 */
[----:B------:R-:W-:Y:S01]  /*bd70*/  STS.U8 [R251+UR9+0x500], R235 ;  /* 0x000500ebfb007988 */ /* 0x000fe20008000009 */
[----:B0-----:R-:W-:-:S03]  /*bd80*/  @P0 IMAD.MOV.U32 R157, RZ, RZ, R174 ;  /* 0x000000ffff9d0224 */ /* 0x001fc600078e00ae */
[----:B------:R-:W-:Y:S04]  /*bd90*/  STS.U8 [R251+UR9+0x900], R227 ;  /* 0x000900e3fb007988 */ /* 0x000fe80008000009 */
[----:B------:R-:W-:Y:S04]  /*bda0*/  STS.U8 [R251+UR9+0xd00], R188 ;  /* 0x000d00bcfb007988 */ /* 0x000fe80008000009 */
[----:B------:R-:W-:Y:S04]  /*bdb0*/  STS.U8 [R251+UR9+0x1100], R203 ;  /* 0x001100cbfb007988 */ /* 0x000fe80008000009 */
[----:B------:R-:W-:Y:S04]  /*bdc0*/  STS.U8 [R251+UR9+0x1500], R187 ;  /* 0x001500bbfb007988 */ /* 0x000fe80008000009 */
[----:B------:R0:W2:Y:S04]  /*bdd0*/  @P0 LDG.E.U8 R172, desc[UR20][R156.64] ;  /* 0x000000149cac0981 */ /* 0x0000a8000c1e1100 */
[----:B------:R-:W-:Y:S04]  /*bde0*/  STS.U8 [R251+UR9+0x1900], R220 ;  /* 0x001900dcfb007988 */ /* 0x000fe80008000009 */
[----:B------:R-:W-:Y:S01]  /*bdf0*/  STS.U8 [R251+UR9+0x1d00], R195 ;  /* 0x001d00c3fb007988 */ /* 0x000fe20008000009 */
[----:B0-----:R-:W-:-:S03]  /*be00*/  IMAD R156, R40, UR7, RZ ;  /* 0x00000007289c7c24 */ /* 0x001fc6000f8e02ff */
[----:B------:R-:W-:Y:S04]  /*be10*/  STS.U8 [R251+UR9+0x2100], R212 ;  /* 0x002100d4fb007988 */ /* 0x000fe80008000009 */
[----:B------:R-:W-:Y:S01]  /*be20*/  STS.U8 [R251+UR9+0x2500], R196 ;  /* 0x002500c4fb007988 */ /* 0x000fe20008000009 */
[----:B------:R-:W-:-:S03]  /*be30*/  IADD3 R157, P1, PT, R156, R127, RZ ;  /* 0x0000007f9c9d7210 */ /* 0x000fc60007f3e0ff */
[----:B------:R-:W-:Y:S04]  /*be40*/  STS.U8 [R251+UR9+0x2900], R204 ;  /* 0x002900ccfb007988 */ /* 0x000fe80008000009 */
[----:B------:R-:W-:Y:S04]  /*be50*/  STS.U8 [R251+UR9+0x2d00], R175 ;  /* 0x002d00affb007988 */ /* 0x000fe80008000009 */
[----:B------:R0:W-:Y:S04]  /*be60*/  STS.U8 [R251+UR9+0x3100], R173 ;  /* 0x003100adfb007988 */ /* 0x0001e80008000009 */
[----:B------:R-:W-:Y:S04]  /*be70*/  STS.U8 [R251+UR9+0x3500], R168 ;  /* 0x003500a8fb007988 */ /* 0x000fe80008000009 */
[----:B------:R-:W-:Y:S01]  /*be80*/  STS.U8 [R251+UR9+0x3900], R167 ;  /* 0x003900a7fb007988 */ /* 0x000fe20008000009 */
[----:B0-----:R-:W-:-:S03]  /*be90*/  LEA.HI.X.SX32 R173, R156, R126, 0x1, P1 ;  /* 0x0000007e9cad7211 */ /* 0x001fc600008f0eff */
[----:B------:R0:W-:Y:S01]  /*bea0*/  STS.U8 [R251+UR9+0x3d00], R111 ;  /* 0x003d006ffb007988 */ /* 0x0001e20008000009 */
[----:B------:R-:W-:-:S03]  /*beb0*/  @P0 IMAD.MOV.U32 R156, RZ, RZ, R157 ;  /* 0x000000ffff9c0224 */ /* 0x000fc600078e009d */
[----:B------:R-:W-:Y:S04]  /*bec0*/  STL [R1+0x70], R174 ;  /* 0x000070ae01007387 */ /* 0x000fe80000100800 */
[----:B------:R-:W5:Y:S01]  /*bed0*/  LDL.LU R40, [R1+0x26c] ;  /* 0x00026c0001287983 */ /* 0x000f620000300800 */
[----:B0-----:R-:W-:-:S03]  /*bee0*/  IMAD R111, R42, UR7, RZ ;  /* 0x000000072a6f7c24 */ /* 0x001fc6000f8e02ff */
[----:B------:R0:W-:Y:S04]  /*bef0*/  STL [R1+0x94], R157 ;  /* 0x0000949d01007387 */ /* 0x0001e80000100800 */
[----:B------:R1:W-:Y:S01]  /*bf00*/  STL [R1+0x90], R173 ;  /* 0x000090ad01007387 */ /* 0x0003e20000100800 */
[----:B------:R-:W-:-:S03]  /*bf10*/  PRMT R171, RZ, 0x7610, R171 ;  /* 0x00007610ffab7816 */ /* 0x000fc600000000ab */
[----:B------:R3:W-:Y:S01]  /*bf20*/  STS.U8 [R251+UR9+0x4100], R113 ;  /* 0x00410071fb007988 */ /* 0x0007e20008000009 */
[----:B0-----:R-:W-:Y:S01]  /*bf30*/  @P0 IMAD.MOV.U32 R157, RZ, RZ, R173 ;  /* 0x000000ffff9d0224 */ /* 0x001fe200078e00ad */
[----:B------:R-:W-:Y:S02]  /*bf40*/  PRMT R168, RZ, 0x7610, R168 ;  /* 0x00007610ffa87816 */ /* 0x000fe400000000a8 */
[----:B------:R-:W5:Y:S01]  /*bf50*/  LDL.LU R42, [R1+0x268] ;  /* 0x00026800012a7983 */ /* 0x000f620000300800 */
[----:B-1----:R-:W-:-:S04]  /*bf60*/  IADD3 R173, P1, PT, R111, R127, RZ ;  /* 0x0000007f6fad7210 */ /* 0x002fc80007f3e0ff */
[----:B------:R-:W-:Y:S01]  /*bf70*/  LEA.HI.X.SX32 R174, R111, R126, 0x1, P1 ;  /* 0x0000007e6fae7211 */ /* 0x000fe200008f0eff */
[----:B------:R0:W-:Y:S01]  /*bf80*/  STS.U8 [R251+UR9+0x4500], R112 ;  /* 0x00450070fb007988 */ /* 0x0001e20008000009 */
[----:B------:R-:W-:-:S03]  /*bf90*/  IMAD R111, R39, UR7, RZ ;  /* 0x00000007276f7c24 */ /* 0x000fc6000f8e02ff */
[----:B---3--:R-:W-:Y:S02]  /*bfa0*/  @P0 IMAD.MOV.U32 R113, RZ, RZ, R174 ;  /* 0x000000ffff710224 */ /* 0x008fe400078e00ae */
[----:B0-----:R-:W-:-:S05]  /*bfb0*/  @P0 IMAD.MOV.U32 R112, RZ, RZ, R173 ;  /* 0x000000ffff700224 */ /* 0x001fca00078e00ad */
[----:B------:R0:W3:Y:S04]  /*bfc0*/  @P0 LDG.E.U8 R171, desc[UR20][R112.64] ;  /* 0x0000001470ab0981 */ /* 0x0000e8000c1e1100 */
[----:B------:R-:W-:Y:S01]  /*bfd0*/  STL [R1+0xbc], R173 ;  /* 0x0000bcad01007387 */ /* 0x000fe20000100800 */
[----:B0-----:R-:W-:-:S03]  /*bfe0*/  IADD3 R112, P1, PT, R111, R127, RZ ;  /* 0x0000007f6f707210 */ /* 0x001fc60007f3e0ff */
[----:B------:R-:W-:Y:S01]  /*bff0*/  STL [R1+0xb8], R174 ;  /* 0x0000b8ae01007387 */ /* 0x000fe20000100800 */
[----:B------:R-:W-:Y:S01]  /*c000*/  LEA.HI.X.SX32 R113, R111, R126, 0x1, P1 ;  /* 0x0000007e6f717211 */ /* 0x000fe200008f0eff */
[----:B------:R-:W-:Y:S02]  /*c010*/  IMAD R111, R41, UR7, RZ ;  /* 0x00000007296f7c24 */ /* 0x000fe4000f8e02ff */
[----:B------:R-:W5:Y:S04]  /*c020*/  LDL.LU R39, [R1+0x264] ;  /* 0x0002640001277983 */ /* 0x000f680000300800 */
[----:B------:R0:W-:Y:S04]  /*c030*/  STL [R1+0xdc], R112 ;  /* 0x0000dc7001007387 */ /* 0x0001e80000100800 */
[----:B------:R0:W3:Y:S01]  /*c040*/  @P0 LDG.E.U8 R168, desc[UR20][R112.64] ;  /* 0x0000001470a80981 */ /* 0x0000e2000c1e1100 */
[----:B------:R-:W-:-:S03]  /*c050*/  PRMT R169, RZ, 0x7610, R169 ;  /* 0x00007610ffa97816 */ /* 0x000fc600000000a9 */
[----:B------:R1:W-:Y:S04]  /*c060*/  STL [R1+0xd8], R113 ;  /* 0x0000d87101007387 */ /* 0x0003e80000100800 */
[----:B------:R-:W5:Y:S01]  /*c070*/  LDL.LU R41, [R1+0x260] ;  /* 0x0002600001297983 */ /* 0x000f620000300800 */
[----:B0-----:R-:W-:-:S04]  /*c080*/  IADD3 R112, P1, PT, R111, R127, RZ ;  /* 0x0000007f6f707210 */ /* 0x001fc80007f3e0ff */
[----:B-1----:R-:W-:Y:S01]  /*c090*/  LEA.HI.X.SX32 R113, R111, R126, 0x1, P1 ;  /* 0x0000007e6f717211 */ /* 0x002fe200008f0eff */
[----:B------:R-:W-:Y:S01]  /*c0a0*/  IMAD R111, R37, UR7, RZ ;  /* 0x00000007256f7c24 */ /* 0x000fe2000f8e02ff */
        /* <DEDUP_REMOVED lines=47> */
[----:B------:R0:W-:Y:S04]  /*c3a0*/  STL [R1+0x1b4], R112 ;  /* 0x0001b47001007387 */ /* 0x0001e80000100800 */
[----:B------:R0:W3:Y:S01]  /*c3b0*/  @P0 LDG.E.U8 R158, desc[UR20][R112.64] ;  /* 0x00000014709e0981 */ /* 0x0000e2000c1e1100 */
[----:B------:R-:W-:-:S03]  /*c3c0*/  PRMT R170, RZ, 0x7610, R170 ;  /* 0x00007610ffaa7816 */ /* 0x000fc600000000aa */
[----:B------:R1:W-:Y:S04]  /*c3d0*/  STS.U8 [R251+UR9+0x4900], R115 ;  /* 0x00490073fb007988 */ /* 0x0003e80008000009 */
[----:B------:R1:W3:Y:S01]  /*c3e0*/  @P0 LDG.E.U8 R170, desc[UR20][R156.64] ;  /* 0x000000149caa0981 */ /* 0x0002e2000c1e1100 */
[----:B0-----:R-:W-:-:S05]  /*c3f0*/  IMAD R112, R31, UR7, RZ ;  /* 0x000000071f707c24 */ /* 0x001fca000f8e02ff */
[----:B------:R-:W-:-:S04]  /*c400*/  IADD3 R111, P1, PT, R112, R127, RZ ;  /* 0x0000007f706f7210 */ /* 0x000fc80007f3e0ff */
[----:B------:R-:W-:Y:S01]  /*c410*/  LEA.HI.X.SX32 R112, R112, R126, 0x1, P1 ;  /* 0x0000007e70707211 */ /* 0x000fe200008f0eff */
[----:B------:R0:W-:Y:S01]  /*c420*/  STS.U8 [R251+UR9+0x4d00], R114 ;  /* 0x004d0072fb007988 */ /* 0x0001e20008000009 */
[----:B-1----:R-:W-:-:S03]  /*c430*/  PRMT R157, RZ, 0x7610, R157 ;  /* 0x00007610ff9d7816 */ /* 0x002fc6000000009d */
[----:B------:R-:W-:Y:S02]  /*c440*/  @P0 IMAD.MOV.U32 R115, RZ, RZ, R112 ;  /* 0x000000ffff730224 */ /* 0x000fe400078e0070 */
[----:B0-----:R-:W-:-:S05]  /*c450*/  @P0 IMAD.MOV.U32 R114, RZ, RZ, R111 ;  /* 0x000000ffff720224 */ /* 0x001fca00078e006f */
[----:B------:R0:W3:Y:S04]  /*c460*/  @P0 LDG.E.U8 R157, desc[UR20][R114.64] ;  /* 0x00000014729d0981 */ /* 0x0000e8000c1e1100 */
[----:B------:R1:W-:Y:S01]  /*c470*/  STL [R1+0x1b0], R113 ;  /* 0x0001b07101007387 */ /* 0x0003e20000100800 */
[----:B------:R-:W-:-:S03]  /*c480*/  PRMT R156, RZ, 0x7610, R156 ;  /* 0x00007610ff9c7816 */ /* 0x000fc6000000009c */
[----:B------:R2:W-:Y:S01]  /*c490*/  STS.U8 [R251+UR9+0x5100], R117 ;  /* 0x00510075fb007988 */ /* 0x0005e20008000009 */
[----:B0-----:R-:W-:Y:S01]  /*c4a0*/  IMAD R114, R32, UR7, RZ ;  /* 0x0000000720727c24 */ /* 0x001fe2000f8e02ff */
[----:B------:R-:W-:Y:S01]  /*c4b0*/  LOP3.LUT R173, R96, 0x40, RZ, 0x3c, !PT ;  /* 0x0000004060ad7812 */ /* 0x000fe200078e3cff */
[----:B------:R-:W-:Y:S01]  /*c4c0*/  IMAD R179, R23, UR7, RZ ;  /* 0x0000000717b37c24 */ /* 0x000fe2000f8e02ff */
[----:B------:R-:W5:Y:S02]  /*c4d0*/  LDL.LU R31, [R1+0x244] ;  /* 0x00024400011f7983 */ /* 0x000f640000300800 */
[C---:B-1----:R-:W-:Y:S02]  /*c4e0*/  IADD3 R113, P1, PT, R114.reuse, R127, RZ ;  /* 0x0000007f72717210 */ /* 0x042fe40007f3e0ff */
[----:B------:R0:W-:Y:S02]  /*c4f0*/  STS.U8 [R251+UR9+0x5500], R116 ;  /* 0x00550074fb007988 */ /* 0x0001e40008000009 */
[----:B------:R-:W-:Y:S01]  /*c500*/  LEA.HI.X.SX32 R114, R114, R126, 0x1, P1 ;  /* 0x0000007e72727211 */ /* 0x000fe200008f0eff */
[----:B------:R-:W-:Y:S01]  /*c510*/  IMAD R187, R24, UR7, RZ ;  /* 0x0000000718bb7c24 */ /* 0x000fe2000f8e02ff */
[----:B------:R-:W5:Y:S03]  /*c520*/  LDL.LU R32, [R1+0x240] ;  /* 0x0002400001207983 */ /* 0x000f660000300800 */
[----:B--2---:R-:W-:-:S02]  /*c530*/  @P0 IMAD.MOV.U32 R117, RZ, RZ, R114 ;  /* 0x000000ffff750224 */ /* 0x004fc400078e0072 */
[----:B0-----:R-:W-:Y:S01]  /*c540*/  @P0 IMAD.MOV.U32 R116, RZ, RZ, R113 ;  /* 0x000000ffff740224 */ /* 0x001fe200078e0071 */
[----:B------:R-:W-:Y:S04]  /*c550*/  STS.U8 [R251+UR9+0x5900], R119 ;  /* 0x00590077fb007988 */ /* 0x000fe80008000009 */
[----:B------:R0:W-:Y:S04]  /*c560*/  STS.U8 [R251+UR9+0x5d00], R118 ;  /* 0x005d0076fb007988 */ /* 0x0001e80008000009 */
[----:B------:R1:W2:Y:S04]  /*c570*/  @P0 LDG.E.U8 R156, desc[UR20][R116.64] ;  /* 0x00000014749c0981 */ /* 0x0002a8000c1e1100 */
[----:B------:R-:W-:Y:S04]  /*c580*/  STS.U8 [R251+UR9+0x6100], R121 ;  /* 0x00610079fb007988 */ /* 0x000fe80008000009 */
[----:B------:R-:W-:Y:S01]  /*c590*/  STS.U8 [R251+UR9+0x6500], R120 ;  /* 0x00650078fb007988 */ /* 0x000fe20008000009 */
[----:B-1----:R-:W-:-:S03]  /*c5a0*/  IMAD R116, R29, UR7, RZ ;  /* 0x000000071d747c24 */ /* 0x002fc6000f8e02ff */
[----:B------:R-:W-:Y:S04]  /*c5b0*/  STS.U8 [R251+UR9+0x6900], R123 ;  /* 0x0069007bfb007988 */ /* 0x000fe80008000009 */
[----:B------:R-:W-:Y:S01]  /*c5c0*/  STS.U8 [R251+UR9+0x6d00], R122 ;  /* 0x006d007afb007988 */ /* 0x000fe20008000009 */
[----:B------:R-:W-:-:S03]  /*c5d0*/  IADD3 R115, P1, PT, R116, R127, RZ ;  /* 0x0000007f74737210 */ /* 0x000fc60007f3e0ff */
[----:B------:R-:W-:Y:S04]  /*c5e0*/  STS.U8 [R251+UR9+0x7100], R130 ;  /* 0x00710082fb007988 */ /* 0x000fe80008000009 */
[----:B------:R-:W-:Y:S01]  /*c5f0*/  STS.U8 [R251+UR9+0x7500], R124 ;  /* 0x0075007cfb007988 */ /* 0x000fe20008000009 */
[----:B------:R-:W-:-:S03]  /*c600*/  LEA.HI.X.SX32 R116, R116, R126, 0x1, P1 ;  /* 0x0000007e74747211 */ /* 0x000fc600008f0eff */
[----:B------:R-:W-:Y:S04]  /*c610*/  STS.U8 [R251+UR9+0x7900], R138 ;  /* 0x0079008afb007988 */ /* 0x000fe80008000009 */
[----:B------:R-:W-:Y:S04]  /*c620*/  STS.U8 [R251+UR9+0x7d00], R131 ;  /* 0x007d0083fb007988 */ /* 0x000fe80008000009 */
[----:B------:R-:W-:Y:S04]  /*c630*/  STS.U8 [R173+UR9+0x200], R139 ;  /* 0x0002008bad007988 */ /* 0x000fe80008000009 */
[----:B------:R-:W-:Y:S04]  /*c640*/  STS.U8 [R173+UR9+0x600], R141 ;  /* 0x0006008dad007988 */ /* 0x000fe80008000009 */
[----:B------:R-:W-:Y:S01]  /*c650*/  STS.U8 [R173+UR9+0xa00], R140 ;  /* 0x000a008cad007988 */ /* 0x000fe20008000009 */
[----:B0-----:R-:W-:-:S03]  /*c660*/  @P0 IMAD.MOV.U32 R118, RZ, RZ, R115 ;  /* 0x000000ffff760224 */ /* 0x001fc600078e0073 */
[----:B------:R-:W-:Y:S01]  /*c670*/  STS.U8 [R173+UR9+0xe00], R143 ;  /* 0x000e008fad007988 */ /* 0x000fe20008000009 */
[----:B------:R-:W-:-:S03]  /*c680*/  @P0 IMAD.MOV.U32 R119, RZ, RZ, R116 ;  /* 0x000000ffff770224 */ /* 0x000fc600078e0074 */
[----:B------:R0:W-:Y:S01]  /*c690*/  STS.U8 [R173+UR9+0x1200], R142 ;  /* 0x0012008ead007988 */ /* 0x0001e20008000009 */
[----:B------:R-:W-:Y:S02]  /*c6a0*/  IMAD R195, R21, UR7, RZ ;  /* 0x0000000715c37c24 */ /* 0x000fe4000f8e02ff */
[----:B------:R-:W-:Y:S01]  /*c6b0*/  IMAD R203, R22, UR7, RZ ;  /* 0x0000000716cb7c24 */ /* 0x000fe2000f8e02ff */
[----:B------:R-:W5:Y:S01]  /*c6c0*/  LDL.LU R29, [R1+0x23c] ;  /* 0x00023c00011d7983 */ /* 0x000f620000300800 */
[----:B0-----:R-:W-:-:S06]  /*c6d0*/  PRMT R142, RZ, 0x7610, R142 ;  /* 0x00007610ff8e7816 */ /* 0x001fcc000000008e */
[----:B------:R0:W2:Y:S02]  /*c6e0*/  @P0 LDG.E.U8 R142, desc[UR20][R118.64] ;  /* 0x00000014768e0981 */ /* 0x0000a4000c1e1100 */
[----:B0-----:R-:W-:Y:S01]  /*c6f0*/  IMAD R118, R30, UR7, RZ ;  /* 0x000000071e767c24 */ /* 0x001fe2000f8e02ff */
[----:B------:R-:W-:Y:S02]  /*c700*/  PRMT R141, RZ, 0x7610, R141 ;  /* 0x00007610ff8d7816 */ /* 0x000fe4000000008d */
[----:B------:R-:W-:Y:S01]  /*c710*/  PRMT R138, RZ, 0x7610, R138 ;  /* 0x00007610ff8a7816 */ /* 0x000fe2000000008a */
[----:B------:R-:W-:Y:S01]  /*c720*/  IMAD R124, R25, UR7, RZ ;  /* 0x00000007197c7c24 */ /* 0x000fe2000f8e02ff */
[C---:B------:R-:W-:Y:S02]  /*c730*/  IADD3 R117, P1, PT, R118.reuse, R127, RZ ;  /* 0x0000007f76757210 */ /* 0x040fe40007f3e0ff */
[----:B------:R-:W-:Y:S02]  /*c740*/  PRMT R140, RZ, 0x7610, R140 ;  /* 0x00007610ff8c7816 */ /* 0x000fe4000000008c */
[----:B------:R-:W-:Y:S01]  /*c750*/  PRMT R139, RZ, 0x7610, R139 ;  /* 0x00007610ff8b7816 */ /* 0x000fe2000000008b */
[----:B------:R0:W-:Y:S01]  /*c760*/  STS.U8 [R173+UR9+0x1600], R145 ;  /* 0x00160091ad007988 */ /* 0x0001e20008000009 */
[----:B------:R-:W-:Y:S01]  /*c770*/  LEA.HI.X.SX32 R118, R118, R126, 0x1, P1 ;  /* 0x0000007e76767211 */ /* 0x000fe200008f0eff */
[----:B------:R-:W-:Y:S01]  /*c780*/  @P0 IMAD.MOV.U32 R120, RZ, RZ, R117 ;  /* 0x000000ffff780224 */ /* 0x000fe200078e0075 */
[----:B------:R-:W-:Y:S01]  /*c790*/  PRMT R143, RZ, 0x7610, R143 ;  /* 0x00007610ff8f7816 */ /* 0x000fe2000000008f */
[----:B------:R-:W-:Y:S01]  /*c7a0*/  IMAD R211, R19, UR7, RZ ;  /* 0x0000000713d37c24 */ /* 0x000fe2000f8e02ff */
[----:B------:R-:W5:Y:S01]  /*c7b0*/  LDL.LU R30, [R1+0x238] ;  /* 0x00023800011e7983 */ /* 0x000f620000300800 */
[----:B------:R-:W-:-:S05]  /*c7c0*/  @P0 IMAD.MOV.U32 R121, RZ, RZ, R118 ;  /* 0x000000ffff790224 */ /* 0x000fca00078e0076 */
[----:B------:R1:W2:Y:S02]  /*c7d0*/  @P0 LDG.E.U8 R141, desc[UR20][R120.64] ;  /* 0x00000014788d0981 */ /* 0x0002a4000c1e1100 */
[----:B-1----:R-:W-:Y:S02]  /*c7e0*/  IMAD R120, R27, UR7, RZ ;  /* 0x000000071b787c24 */ /* 0x002fe4000f8e02ff */
[----:B------:R1:W-:Y:S03]  /*c7f0*/  STS.U8 [R173+UR9+0x1a00], R144 ;  /* 0x001a0090ad007988 */ /* 0x0003e60008000009 */
[----:B------:R-:W-:Y:S01]  /*c800*/  IADD3 R119, P1, PT, R120, R127, RZ ;  /* 0x0000007f78777210 */ /* 0x000fe20007f3e0ff */
[----:B------:R-:W-:Y:S01]  /*c810*/  IMAD R219, R20, UR7, RZ ;  /* 0x0000000714db7c24 */ /* 0x000fe2000f8e02ff */
[----:B0-----:R-:W-:Y:S01]  /*c820*/  PRMT R145, RZ, 0x7610, R145 ;  /* 0x00007610ff917816 */ /* 0x001fe20000000091 */
[----:B------:R-:W-:Y:S01]  /*c830*/  IMAD R227, R17, UR7, RZ ;  /* 0x0000000711e37c24 */ /* 0x000fe2000f8e02ff */
[----:B------:R-:W-:Y:S01]  /*c840*/  LEA.HI.X.SX32 R120, R120, R126, 0x1, P1 ;  /* 0x0000007e78787211 */ /* 0x000fe200008f0eff */
[----:B------:R-:W-:Y:S01]  /*c850*/  @P0 IMAD.MOV.U32 R122, RZ, RZ, R119 ;  /* 0x000000ffff7a0224 */ /* 0x000fe200078e0077 */
[----:B------:R-:W5:Y:S03]  /*c860*/  LDL.LU R27, [R1+0x234] ;  /* 0x00023400011b7983 */ /* 0x000f660000300800 */
[----:B------:R-:W-:-:S05]  /*c870*/  @P0 IMAD.MOV.U32 R123, RZ, RZ, R120 ;  /* 0x000000ffff7b0224 */ /* 0x000fca00078e0078 */
[----:B------:R0:W2:Y:S02]  /*c880*/  @P0 LDG.E.U8 R138, desc[UR20][R122.64] ;  /* 0x000000147a8a0981 */ /* 0x0000a4000c1e1100 */
[----:B0-----:R-:W-:Y:S02]  /*c890*/  IMAD R122, R28, UR7, RZ ;  /* 0x000000071c7a7c24 */ /* 0x001fe4000f8e02ff */
[----:B------:R-:W-:Y:S03]  /*c8a0*/  STS.U8 [R173+UR9+0x1e00], R147 ;  /* 0x001e0093ad007988 */ /* 0x000fe60008000009 */
[-C--:B------:R-:W-:Y:S01]  /*c8b0*/  IADD3 R121, P1, PT, R122, R127.reuse, RZ ;  /* 0x0000007f7a797210 */ /* 0x080fe20007f3e0ff */
[----:B------:R-:W-:Y:S01]  /*c8c0*/  IMAD R235, R15, UR7, RZ ;  /* 0x000000070feb7c24 */ /* 0x000fe2000f8e02ff */
[----:B-1----:R-:W-:Y:S01]  /*c8d0*/  PRMT R144, RZ, 0x7610, R144 ;  /* 0x00007610ff907816 */ /* 0x002fe20000000090 */
[----:B------:R-:W-:Y:S01]  /*c8e0*/  IMAD R243, R16, UR7, RZ ;  /* 0x0000000710f37c24 */ /* 0x000fe2000f8e02ff */
[-C--:B------:R-:W-:Y:S01]  /*c8f0*/  LEA.HI.X.SX32 R122, R122, R126.reuse, 0x1, P1 ;  /* 0x0000007e7a7a7211 */ /* 0x080fe200008f0eff */
[----:B------:R-:W-:Y:S01]  /*c900*/  IMAD R251, R13, UR7, RZ ;  /* 0x000000070dfb7c24 */ /* 0x000fe2000f8e02ff */
[C---:B------:R-:W-:Y:S01]  /*c910*/  IADD3 R123, P1, PT, R124.reuse, R127, RZ ;  /* 0x0000007f7c7b7210 */ /* 0x040fe20007f3e0ff */
[----:B------:R-:W-:Y:S01]  /*c920*/  @P0 IMAD.MOV.U32 R130, RZ, RZ, R121 ;  /* 0x000000ffff820224 */ /* 0x000fe200078e0079 */
[----:B------:R-:W5:Y:S01]  /*c930*/  LDL.LU R28, [R1+0x230] ;  /* 0x00023000011c7983 */ /* 0x000f620000300800 */
[----:B------:R-:W-:Y:S01]  /*c940*/  @P0 IMAD.MOV.U32 R131, RZ, RZ, R122 ;  /* 0x000000ffff830224 */ /* 0x000fe200078e007a */
[----:B------:R-:W-:-:S02]  /*c950*/  LEA.HI.X.SX32 R124, R124, R126, 0x1, P1 ;  /* 0x0000007e7c7c7211 */ /* 0x000fc400008f0eff */
[----:B------:R0:W-:Y:S04]  /*c960*/  STS.U8 [R173+UR9+0x2200], R146 ;  /* 0x00220092ad007988 */ /* 0x0001e80008000009 */
[----:B------:R1:W2:Y:S04]  /*c970*/  @P0 LDG.E.U8 R140, desc[UR20][R130.64] ;  /* 0x00000014828c0981 */ /* 0x0002a8000c1e1100 */
[----:B------:R-:W5:Y:S01]  /*c980*/  LDL.LU R25, [R1+0x22c] ;  /* 0x00022c0001197983 */ /* 0x000f620000300800 */
[----:B-1----:R-:W-:Y:S02]  /*c990*/  @P0 IMAD.MOV.U32 R130, RZ, RZ, R123 ;  /* 0x000000ffff820224 */ /* 0x002fe400078e007b */
[----:B------:R-:W-:-:S05]  /*c9a0*/  @P0 IMAD.MOV.U32 R131, RZ, RZ, R124 ;  /* 0x000000ffff830224 */ /* 0x000fca00078e007c */
[----:B------:R1:W2:Y:S02]  /*c9b0*/  @P0 LDG.E.U8 R139, desc[UR20][R130.64] ;  /* 0x00000014828b0981 */ /* 0x0002a4000c1e1100 */
[----:B-1----:R-:W-:Y:S02]  /*c9c0*/  IMAD R130, R26, UR7, RZ ;  /* 0x000000071a827c24 */ /* 0x002fe4000f8e02ff */
[----:B------:R-:W-:Y:S03]  /*c9d0*/  STS.U8 [R173+UR9+0x2600], R149 ;  /* 0x00260095ad007988 */ /* 0x000fe60008000009 */
[CC--:B------:R-:W-:Y:S01]  /*c9e0*/  IADD3 R131, P1, PT, R130.reuse, R127.reuse, RZ ;  /* 0x0000007f82837210 */ /* 0x0c0fe20007f3e0ff */
[----:B------:R-:W5:Y:S03]  /*c9f0*/  LDL.LU R26, [R1+0x228] ;  /* 0x00022800011a7983 */ /* 0x000f660000300800 */
[-C--:B------:R-:W-:Y:S01]  /*ca00*/  LEA.HI.X.SX32 R130, R130, R126.reuse, 0x1, P1 ;  /* 0x0000007e82827211 */ /* 0x080fe200008f0eff */
[----:B0-----:R-:W-:Y:S01]  /*ca10*/  @P0 IMAD.MOV.U32 R146, RZ, RZ, R131 ;  /* 0x000000ffff920224 */ /* 0x001fe200078e0083 */
[CC--:B------:R-:W-:Y:S01]  /*ca20*/  IADD3 R180, P1, PT, R179.reuse, R127.reuse, RZ ;  /* 0x0000007fb3b47210 */ /* 0x0c0fe20007f3e0ff */
[----:B------:R0:W-:Y:S02]  /*ca30*/  STS.U8 [R173+UR9+0x2a00], R148 ;  /* 0x002a0094ad007988 */ /* 0x0001e40008000009 */
[----:B------:R-:W-:Y:S01]  /*ca40*/  @P0 IMAD.MOV.U32 R147, RZ, RZ, R130 ;  /* 0x000000ffff930224 */ /* 0x000fe200078e0082 */
[----:B------:R-:W-:Y:S01]  /*ca50*/  LEA.HI.X.SX32 R179, R179, R126, 0x1, P1 ;  /* 0x0000007eb3b37211 */ /* 0x000fe200008f0eff */
[----:B------:R-:W5:Y:S01]  /*ca60*/  LDL.LU R23, [R1+0x224] ;  /* 0x0002240001177983 */ /* 0x000f620000300800 */
[----:B------:R-:W-:-:S03]  /*ca70*/  IADD3 R188, P1, PT, R187, R127, RZ ;  /* 0x0000007fbbbc7210 */ /* 0x000fc60007f3e0ff */
[----:B------:R1:W2:Y:S01]  /*ca80*/  @P0 LDG.E.U8 R144, desc[UR20][R146.64] ;  /* 0x0000001492900981 */ /* 0x0002a2000c1e1100 */
[-C--:B------:R-:W-:Y:S02]  /*ca90*/  LEA.HI.X.SX32 R187, R187, R126.reuse, 0x1, P1 ;  /* 0x0000007ebbbb7211 */ /* 0x080fe400008f0eff */
[C---:B------:R-:W-:Y:S01]  /*caa0*/  IADD3 R196, P1, PT, R195.reuse, R127, RZ ;  /* 0x0000007fc3c47210 */ /* 0x040fe20007f3e0ff */
[----:B------:R0:W-:Y:S04]  /*cab0*/  STS.U8 [R173+UR9+0x2e00], R151 ;  /* 0x002e0097ad007988 */ /* 0x0001e80008000009 */
[----:B------:R-:W5:Y:S01]  /*cac0*/  LDL.LU R24, [R1+0x220] ;  /* 0x0002200001187983 */ /* 0x000f620000300800 */
[----:B-1----:R-:W-:Y:S02]  /*cad0*/  @P0 IMAD.MOV.U32 R146, RZ, RZ, R180 ;  /* 0x000000ffff920224 */ /* 0x002fe400078e00b4 */
[----:B------:R-:W-:Y:S01]  /*cae0*/  @P0 IMAD.MOV.U32 R147, RZ, RZ, R179 ;  /* 0x000000ffff930224 */ /* 0x000fe200078e00b3 */
[----:B------:R-:W-:Y:S01]  /*caf0*/  LEA.HI.X.SX32 R195, R195, R126, 0x1, P1 ;  /* 0x0000007ec3c37211 */ /* 0x000fe200008f0eff */
[----:B0-----:R-:W-:-:S02]  /*cb00*/  @P0 IMAD.MOV.U32 R148, RZ, RZ, R188 ;  /* 0x000000ffff940224 */ /* 0x001fc400078e00bc */
[----:B------:R-:W-:Y:S01]  /*cb10*/  @P0 IMAD.MOV.U32 R149, RZ, RZ, R187 ;  /* 0x000000ffff950224 */ /* 0x000fe200078e00bb */
[----:B------:R0:W2:Y:S04]  /*cb20*/  @P0 LDG.E.U8 R143, desc[UR20][R146.64] ;  /* 0x00000014928f0981 */ /* 0x0000a8000c1e1100 */
[----:B------:R1:W-:Y:S01]  /*cb30*/  STS.U8 [R173+UR9+0x3200], R150 ;  /* 0x00320096ad007988 */ /* 0x0003e20008000009 */
[----:B------:R-:W-:-:S03]  /*cb40*/  PRMT R151, RZ, 0x7610, R151 ;  /* 0x00007610ff977816 */ /* 0x000fc60000000097 */
[----:B------:R-:W5:Y:S01]  /*cb50*/  LDL.LU R21, [R1+0x21c] ;  /* 0x00021c0001157983 */ /* 0x000f620000300800 */
[----:B0-----:R-:W-:Y:S02]  /*cb60*/  PRMT R146, RZ, 0x7610, R146 ;  /* 0x00007610ff927816 */ /* 0x001fe40000000092 */
[C---:B------:R-:W-:Y:S01]  /*cb70*/  IADD3 R204, P1, PT, R203.reuse, R127, RZ ;  /* 0x0000007fcbcc7210 */ /* 0x040fe20007f3e0ff */
[----:B------:R-:W-:Y:S04]  /*cb80*/  STS.U8 [R173+UR9+0x3600], R153 ;  /* 0x00360099ad007988 */ /* 0x000fe80008000009 */
[----:B------:R0:W2:Y:S01]  /*cb90*/  @P0 LDG.E.U8 R146, desc[UR20][R148.64] ;  /* 0x0000001494920981 */ /* 0x0000a2000c1e1100 */
[----:B-1----:R-:W-:Y:S02]  /*cba0*/  PRMT R150, RZ, 0x7610, R150 ;  /* 0x00007610ff967816 */ /* 0x002fe40000000096 */
[----:B------:R-:W-:Y:S01]  /*cbb0*/  PRMT R147, RZ, 0x7610, R147 ;  /* 0x00007610ff937816 */ /* 0x000fe20000000093 */
[----:B------:R-:W5:Y:S01]  /*cbc0*/  LDL.LU R22, [R1+0x218] ;  /* 0x0002180001167983 */ /* 0x000f620000300800 */
[----:B------:R-:W-:Y:S01]  /*cbd0*/  LEA.HI.X.SX32 R203, R203, R126, 0x1, P1 ;  /* 0x0000007ecbcb7211 */ /* 0x000fe200008f0eff */
[----:B0-----:R-:W-:-:S02]  /*cbe0*/  @P0 IMAD.MOV.U32 R148, RZ, RZ, R196 ;  /* 0x000000ffff940224 */ /* 0x001fc400078e00c4 */
[----:B------:R-:W-:Y:S01]  /*cbf0*/  @P0 IMAD.MOV.U32 R149, RZ, RZ, R195 ;  /* 0x000000ffff950224 */ /* 0x000fe200078e00c3 */
[----:B------:R0:W-:Y:S04]  /*cc00*/  STS.U8 [R173+UR9+0x3a00], R152 ;  /* 0x003a0098ad007988 */ /* 0x0001e80008000009 */
[----:B------:R1:W2:Y:S01]  /*cc10*/  @P0 LDG.E.U8 R145, desc[UR20][R148.64] ;  /* 0x0000001494910981 */ /* 0x0002a2000c1e1100 */
[----:B------:R-:W-:-:S03]  /*cc20*/  IADD3 R212, P1, PT, R211, R127, RZ ;  /* 0x0000007fd3d47210 */ /* 0x000fc60007f3e0ff */
[----:B------:R-:W5:Y:S01]  /*cc30*/  LDL.LU R19, [R1+0x214] ;  /* 0x0002140001137983 */ /* 0x000f620000300800 */
[-C--:B------:R-:W-:Y:S02]  /*cc40*/  LEA.HI.X.SX32 R211, R211, R126.reuse, 0x1, P1 ;  /* 0x0000007ed3d37211 */ /* 0x080fe400008f0eff */
[CC--:B------:R-:W-:Y:S01]  /*cc50*/  IADD3 R220, P1, PT, R219.reuse, R127.reuse, RZ ;  /* 0x0000007fdbdc7210 */ /* 0x0c0fe20007f3e0ff */
[----:B------:R-:W-:Y:S03]  /*cc60*/  STS.U8 [R173+UR9+0x3e00], R155 ;  /* 0x003e009bad007988 */ /* 0x000fe60008000009 */
[----:B------:R-:W-:Y:S01]  /*cc70*/  LEA.HI.X.SX32 R219, R219, R126, 0x1, P1 ;  /* 0x0000007edbdb7211 */ /* 0x000fe200008f0eff */
[----:B------:R0:W-:Y:S01]  /*cc80*/  STS.U8 [R173+UR9+0x4200], R154 ;  /* 0x0042009aad007988 */ /* 0x0001e20008000009 */
[----:B------:R-:W-:Y:S01]  /*cc90*/  IADD3 R228, P1, PT, R227, R127, RZ ;  /* 0x0000007fe3e47210 */ /* 0x000fe20007f3e0ff */
[----:B-1----:R-:W-:-:S02]  /*cca0*/  @P0 IMAD.MOV.U32 R148, RZ, RZ, R204 ;  /* 0x000000ffff940224 */ /* 0x002fc400078e00cc */
[----:B------:R-:W-:Y:S01]  /*ccb0*/  STS.U8 [R173+UR9+0x4600], R161 ;  /* 0x004600a1ad007988 */ /* 0x000fe20008000009 */
[----:B------:R-:W-:Y:S01]  /*ccc0*/  @P0 IMAD.MOV.U32 R149, RZ, RZ, R203 ;  /* 0x000000ffff950224 */ /* 0x000fe200078e00cb */
[----:B------:R-:W-:Y:S02]  /*ccd0*/  LEA.HI.X.SX32 R227, R227, R126, 0x1, P1 ;  /* 0x0000007ee3e37211 */ /* 0x000fe400008f0eff */
[----:B----4-:R-:W-:Y:S01]  /*cce0*/  STS.U8 [R173+UR9+0x4a00], R160 ;  /* 0x004a00a0ad007988 */ /* 0x010fe20008000009 */
[----:B------:R-:W-:-:S03]  /*ccf0*/  IADD3 R236, P1, PT, R235, R127, RZ ;  /* 0x0000007febec7210 */ /* 0x000fc60007f3e0ff */
[----:B------:R-:W-:Y:S04]  /*cd00*/  STS.U8 [R173+UR9+0x4e00], R166 ;  /* 0x004e00a6ad007988 */ /* 0x000fe80008000009 */
[----:B------:R-:W-:Y:S04]  /*cd10*/  STS.U8 [R173+UR9+0x5200], R165 ;  /* 0x005200a5ad007988 */ /* 0x000fe80008000009 */
[----:B------:R-:W-:Y:S01]  /*cd20*/  STS.U8 [R173+UR9+0x5600], R172 ;  /* 0x005600acad007988 */ /* 0x000fe20008000009 */
[----:B0-----:R-:W-:-:S03]  /*cd30*/  @P0 IMAD.MOV.U32 R152, RZ, RZ, R212 ;  /* 0x000000ffff980224 */ /* 0x001fc600078e00d4 */
[----:B---3--:R-:W-:Y:S01]  /*cd40*/  STS.U8 [R173+UR9+0x5a00], R170 ;  /* 0x005a00aaad007988 */ /* 0x008fe20008000009 */
[----:B------:R-:W-:Y:S01]  /*cd50*/  @P0 IMAD.MOV.U32 R153, RZ, RZ, R211 ;  /* 0x000000ffff990224 */ /* 0x000fe200078e00d3 */
[----:B------:R-:W-:Y:S02]  /*cd60*/  LEA.HI.X.SX32 R235, R235, R126, 0x1, P1 ;  /* 0x0000007eebeb7211 */ /* 0x000fe400008f0eff */
[----:B------:R-:W-:Y:S01]  /*cd70*/  STS.U8 [R173+UR9+0x5e00], R171 ;  /* 0x005e00abad007988 */ /* 0x000fe20008000009 */
[----:B------:R-:W-:-:S03]  /*cd80*/  IADD3 R244, P1, PT, R243, R127, RZ ;  /* 0x0000007ff3f47210 */ /* 0x000fc60007f3e0ff */
[----:B------:R0:W3:Y:S01]  /*cd90*/  @P0 LDG.E.U8 R151, desc[UR20][R148.64] ;  /* 0x0000001494970981 */ /* 0x0000e2000c1e1100 */
[----:B------:R-:W-:-:S03]  /*cda0*/  LOP3.LUT R154, R96, 0x60, RZ, 0x3c, !PT ;  /* 0x00000060609a7812 */ /* 0x000fc600078e3cff */
[----:B------:R-:W-:Y:S04]  /*cdb0*/  STS.U8 [R173+UR9+0x6200], R168 ;  /* 0x006200a8ad007988 */ /* 0x000fe80008000009 */
[----:B------:R-:W-:Y:S01]  /*cdc0*/  STS.U8 [R173+UR9+0x6600], R169 ;  /* 0x006600a9ad007988 */ /* 0x000fe20008000009 */
[----:B0-----:R-:W-:-:S03]  /*cdd0*/  PRMT R148, RZ, 0x7610, R148 ;  /* 0x00007610ff947816 */ /* 0x001fc60000000094 */
[----:B------:R-:W-:Y:S01]  /*cde0*/  STS.U8 [R173+UR9+0x6a00], R164 ;  /* 0x006a00a4ad007988 */ /* 0x000fe20008000009 */
[----:B------:R-:W-:-:S03]  /*cdf0*/  LEA.HI.X.SX32 R243, R243, R126, 0x1, P1 ;  /* 0x0000007ef3f37211 */ /* 0x000fc600008f0eff */
[----:B------:R-:W-:Y:S01]  /*ce00*/  STS.U8 [R173+UR9+0x6e00], R167 ;  /* 0x006e00a7ad007988 */ /* 0x000fe20008000009 */
[----:B------:R-:W-:-:S03]  /*ce10*/  IADD3 R252, P1, PT, R251, R127, RZ ;  /* 0x0000007ffbfc7210 */ /* 0x000fc60007f3e0ff */
[----:B------:R-:W-:Y:S04]  /*ce20*/  STS.U8 [R173+UR9+0x7200], R162 ;  /* 0x007200a2ad007988 */ /* 0x000fe80008000009 */
[----:B------:R-:W-:Y:S04]  /*ce30*/  STS.U8 [R173+UR9+0x7600], R163 ;  /* 0x007600a3ad007988 */ /* 0x000fe80008000009 */
[----:B------:R0:W4:Y:S04]  /*ce40*/  @P0 LDG.E.U8 R148, desc[UR20][R152.64] ;  /* 0x0000001498940981 */ /* 0x000128000c1e1100 */
[----:B------:R-:W-:Y:S04]  /*ce50*/  STS.U8 [R173+UR9+0x7a00], R159 ;  /* 0x007a009fad007988 */ /* 0x000fe80008000009 */
[----:B------:R-:W-:Y:S01]  /*ce60*/  STS.U8 [R173+UR9+0x7e00], R158 ;  /* 0x007e009ead007988 */ /* 0x000fe20008000009 */
[----:B0-----:R-:W-:-:S02]  /*ce70*/  @P0 IMAD.MOV.U32 R152, RZ, RZ, R220 ;  /* 0x000000ffff980224 */ /* 0x001fc400078e00dc */
[----:B------:R-:W-:Y:S01]  /*ce80*/  @P0 IMAD.MOV.U32 R153, RZ, RZ, R219 ;  /* 0x000000ffff990224 */ /* 0x000fe200078e00db */
[----:B------:R0:W-:Y:S01]  /*ce90*/  STS.U8 [R154+UR9+0x7f00], R18 ;  /* 0x007f00129a007988 */ /* 0x0001e20008000009 */
[----:B------:R-:W-:-:S03]  /*cea0*/  LEA.HI.X.SX32 R251, R251, R126, 0x1, P1 ;  /* 0x0000007efbfb7211 */ /* 0x000fc600008f0eff */
[----:B------:R-:W-:Y:S04]  /*ceb0*/  STS.U8 [R154+UR9+0x300], R157 ;  /* 0x0003009d9a007988 */ /* 0x000fe80008000009 */
[----:B--2---:R-:W-:Y:S04]  /*cec0*/  STS.U8 [R154+UR9+0x700], R156 ;  /* 0x0007009c9a007988 */ /* 0x004fe80008000009 */
[----:B------:R1:W2:Y:S01]  /*ced0*/  @P0 LDG.E.U8 R150, desc[UR20][R152.64] ;  /* 0x0000001498960981 */ /* 0x0002a2000c1e1100 */
[----:B------:R-:W-:-:S03]  /*cee0*/  PRMT R149, RZ, 0x7610, R149 ;  /* 0x00007610ff957816 */ /* 0x000fc60000000095 */
[----:B------:R-:W5:Y:S04]  /*cef0*/  LDL.LU R20, [R1+0x210] ;  /* 0x0002100001147983 */ /* 0x000f680000300800 */
[----:B------:R-:W5:Y:S01]  /*cf00*/  LDL.LU R17, [R1+0x20c] ;  /* 0x00020c0001117983 */ /* 0x000f620000300800 */
[----:B-1----:R-:W-:Y:S02]  /*cf10*/  @P0 IMAD.MOV.U32 R152, RZ, RZ, R228 ;  /* 0x000000ffff980224 */ /* 0x002fe400078e00e4 */
[----:B------:R-:W-:Y:S01]  /*cf20*/  @P0 IMAD.MOV.U32 R153, RZ, RZ, R227 ;  /* 0x000000ffff990224 */ /* 0x000fe200078e00e3 */
[----:B0-----:R-:W5:Y:S04]  /*cf30*/  LDL.LU R18, [R1+0x208] ;  /* 0x0002080001127983 */ /* 0x001f680000300800 */
[----:B------:R0:W-:Y:S04]  /*cf40*/  STS.U8 [R154+UR9+0xb00], R142 ;  /* 0x000b008e9a007988 */ /* 0x0001e80008000009 */
[----:B------:R1:W2:Y:S04]  /*cf50*/  @P0 LDG.E.U8 R147, desc[UR20][R152.64] ;  /* 0x0000001498930981 */ /* 0x0002a8000c1e1100 */
[----:B------:R-:W5:Y:S01]  /*cf60*/  LDL.LU R15, [R1+0x204] ;  /* 0x00020400010f7983 */ /* 0x000f620000300800 */
[----:B0-----:R-:W-:-:S03]  /*cf70*/  PRMT R142, RZ, 0x7610, R142 ;  /* 0x00007610ff8e7816 */ /* 0x001fc6000000008e */
[----:B------:R-:W5:Y:S01]  /*cf80*/  LDL.LU R16, [R1+0x200] ;  /* 0x0002000001107983 */ /* 0x000f620000300800 */
[----:B-1----:R-:W-:Y:S02]  /*cf90*/  @P0 IMAD.MOV.U32 R152, RZ, RZ, R236 ;  /* 0x000000ffff980224 */ /* 0x002fe400078e00ec */
[----:B------:R-:W-:Y:S01]  /*cfa0*/  @P0 IMAD.MOV.U32 R153, RZ, RZ, R235 ;  /* 0x000000ffff990224 */ /* 0x000fe200078e00eb */
[----:B------:R-:W5:Y:S04]  /*cfb0*/  LDL.LU R13, [R1+0x1fc] ;  /* 0x0001fc00010d7983 */ /* 0x000f680000300800 */
[----:B------:R0:W2:Y:S04]  /*cfc0*/  @P0 LDG.E.U8 R149, desc[UR20][R152.64] ;  /* 0x0000001498950981 */ /* 0x0000a8000c1e1100 */
[----:B------:R1:W-:Y:S01]  /*cfd0*/  STS.U8 [R154+UR9+0xf00], R141 ;  /* 0x000f008d9a007988 */ /* 0x0003e20008000009 */
[----:B0-----:R-:W-:-:S02]  /*cfe0*/  @P0 IMAD.MOV.U32 R152, RZ, RZ, R244 ;  /* 0x000000ffff980224 */ /* 0x001fc400078e00f4 */
[----:B------:R-:W-:Y:S01]  /*cff0*/  @P0 IMAD.MOV.U32 R153, RZ, RZ, R243 ;  /* 0x000000ffff990224 */ /* 0x000fe200078e00f3 */
[----:B-1----:R-:W-:-:S06]  /*d000*/  PRMT R141, RZ, 0x7610, R141 ;  /* 0x00007610ff8d7816 */ /* 0x002fcc000000008d */
[----:B------:R-:W2:Y:S04]  /*d010*/  @P0 LDG.E.U8 R141, desc[UR20][R152.64] ;  /* 0x00000014988d0981 */ /* 0x000ea8000c1e1100 */
[----:B------:R0:W-:Y:S02]  /*d020*/  STS.U8 [R154+UR9+0x1300], R138 ;  /* 0x0013008a9a007988 */ /* 0x0001e40008000009 */
[----:B0-----:R-:W-:Y:S02]  /*d030*/  @P0 IMAD.MOV.U32 R138, RZ, RZ, R252 ;  /* 0x000000ffff8a0224 */ /* 0x001fe400078e00fc */
[----:B------:R-:W-:Y:S04]  /*d040*/  STS.U8 [R154+UR9+0x1700], R140 ;  /* 0x0017008c9a007988 */ /* 0x000fe80008000009 */
[----:B------:R0:W-:Y:S02]  /*d050*/  STS.U8 [R154+UR9+0x1b00], R139 ;  /* 0x001b008b9a007988 */ /* 0x0001e40008000009 */
[----:B0-----:R-:W-:-:S05]  /*d060*/  @P0 IMAD.MOV.U32 R139, RZ, RZ, R251 ;  /* 0x000000ffff8b0224 */ /* 0x001fca00078e00fb */
[----:B------:R0:W2:Y:S02]  /*d070*/  @P0 LDG.E.U8 R142, desc[UR20][R138.64] ;  /* 0x000000148a8e0981 */ /* 0x0000a4000c1e1100 */
[----:B0-----:R-:W-:Y:S01]  /*d080*/  IMAD R138, R14, UR7, RZ ;  /* 0x000000070e8a7c24 */ /* 0x001fe2000f8e02ff */
[----:B------:R-:W-:Y:S01]  /*d090*/  PRMT R140, RZ, 0x7610, R140 ;  /* 0x00007610ff8c7816 */ /* 0x000fe2000000008c */
[----:B------:R-:W5:Y:S03]  /*d0a0*/  LDL.LU R14, [R1+0x1f8] ;  /* 0x0001f800010e7983 */ /* 0x000f660000300800 */
[----:B------:R-:W-:-:S04]  /*d0b0*/  IADD3 R139, P1, PT, R138, R127, RZ ;  /* 0x0000007f8a8b7210 */ /* 0x000fc80007f3e0ff */
[----:B------:R-:W-:Y:S01]  /*d0c0*/  LEA.HI.X.SX32 R152, R138, R126, 0x1, P1 ;  /* 0x0000007e8a987211 */ /* 0x000fe200008f0eff */
[----:B------:R0:W-:Y:S01]  /*d0d0*/  STL [R1+0x1c], R139 ;  /* 0x00001c8b01007387 */ /* 0x0001e20000100800 */
[----:B------:R-:W-:-:S03]  /*d0e0*/  @P0 IMAD.MOV.U32 R138, RZ, RZ, R139 ;  /* 0x000000ffff8a0224 */ /* 0x000fc600078e008b */
[----:B0-----:R-:W-:Y:S01]  /*d0f0*/  @P0 IMAD.MOV.U32 R139, RZ, RZ, R152 ;  /* 0x000000ffff8b0224 */ /* 0x001fe200078e0098 */
[----:B------:R-:W-:Y:S04]  /*d100*/  STS.U8 [R154+UR9+0x1f00], R144 ;  /* 0x001f00909a007988 */ /* 0x000fe80008000009 */
[----:B------:R0:W2:Y:S04]  /*d110*/  @P0 LDG.E.U8 R140, desc[UR20][R138.64] ;  /* 0x000000148a8c0981 */ /* 0x0000a8000c1e1100 */
[----:B------:R1:W-:Y:S01]  /*d120*/  STS.U8 [R154+UR9+0x2300], R143 ;  /* 0x0023008f9a007988 */ /* 0x0003e20008000009 */
[----:B0-----:R-:W-:-:S05]  /*d130*/  IMAD R138, R11, UR7, RZ ;  /* 0x000000070b8a7c24 */ /* 0x001fca000f8e02ff */
[C---:B-1----:R-:W-:Y:S01]  /*d140*/  IADD3 R143, P1, PT, R138.reuse, R127, RZ ;  /* 0x0000007f8a8f7210 */ /* 0x042fe20007f3e0ff */
[----:B------:R-:W-:Y:S03]  /*d150*/  STL [R1+0x18], R152 ;  /* 0x0000189801007387 */ /* 0x000fe60000100800 */
[----:B------:R-:W-:Y:S01]  /*d160*/  LEA.HI.X.SX32 R144, R138, R126, 0x1, P1 ;  /* 0x0000007e8a907211 */ /* 0x000fe200008f0eff */
[----:B------:R-:W5:Y:S01]  /*d170*/  LDL.LU R11, [R1+0x1f4] ;  /* 0x0001f400010b7983 */ /* 0x000f620000300800 */
[----:B------:R-:W-:Y:S01]  /*d180*/  IMAD R138, R12, UR7, RZ ;  /* 0x000000070c8a7c24 */ /* 0x000fe2000f8e02ff */
[----:B------:R-:W-:Y:S02]  /*d190*/  PRMT R139, RZ, 0x7610, R139 ;  /* 0x00007610ff8b7816 */ /* 0x000fe4000000008b */
[----:B------:R-:W-:Y:S04]  /*d1a0*/  STS.U8 [R154+UR9+0x2700], R146 ;  /* 0x002700929a007988 */ /* 0x000fe80008000009 */
[----:B------:R-:W-:Y:S04]  /*d1b0*/  STL [R1+0x3c], R143 ;  /* 0x00003c8f01007387 */ /* 0x000fe80000100800 */
[----:B------:R0:W-:Y:S04]  /*d1c0*/  STS.U8 [R154+UR9+0x2b00], R145 ;  /* 0x002b00919a007988 */ /* 0x0001e80008000009 */
[----:B------:R1:W-:Y:S04]  /*d1d0*/  STL [R1+0x38], R144 ;  /* 0x0000389001007387 */ /* 0x0003e80000100800 */
[----:B------:R-:W5:Y:S01]  /*d1e0*/  LDL.LU R12, [R1+0x1f0] ;  /* 0x0001f000010c7983 */ /* 0x000f620000300800 */
[----:B0-----:R-:W-:-:S02]  /*d1f0*/  @P0 IMAD.MOV.U32 R145, RZ, RZ, R144 ;  /* 0x000000ffff910224 */ /* 0x001fc400078e0090 */
[----:B-1----:R-:W-:Y:S01]  /*d200*/  @P0 IMAD.MOV.U32 R144, RZ, RZ, R143 ;  /* 0x000000ffff900224 */ /* 0x002fe200078e008f */
[----:B------:R-:W-:-:S04]  /*d210*/  IADD3 R143, P1, PT, R138, R127, RZ ;  /* 0x0000007f8a8f7210 */ /* 0x000fc80007f3e0ff */
[----:B------:R0:W2:Y:S04]  /*d220*/  @P0 LDG.E.U8 R139, desc[UR20][R144.64] ;  /* 0x00000014908b0981 */ /* 0x0000a8000c1e1100 */
[----:B------:R-:W-:Y:S01]  /*d230*/  STL [R1+0x5c], R143 ;  /* 0x00005c8f01007387 */ /* 0x000fe20000100800 */
[----:B0-----:R-:W-:Y:S02]  /*d240*/  LEA.HI.X.SX32 R144, R138, R126, 0x1, P1 ;  /* 0x0000007e8a907211 */ /* 0x001fe400008f0eff */
[----:B------:R-:W-:-:S03]  /*d250*/  PRMT R138, RZ, 0x7610, R138 ;  /* 0x00007610ff8a7816 */ /* 0x000fc6000000008a */
[----:B------:R0:W-:Y:S01]  /*d260*/  STL [R1+0x58], R144 ;  /* 0x0000589001007387 */ /* 0x0001e20000100800 */
[----:B------:R-:W-:Y:S02]  /*d270*/  @P0 IMAD.MOV.U32 R145, RZ, RZ, R144 ;  /* 0x000000ffff910224 */ /* 0x000fe400078e0090 */
[----:B0-----:R-:W-:-:S05]  /*d280*/  @P0 IMAD.MOV.U32 R144, RZ, RZ, R143 ;  /* 0x000000ffff900224 */ /* 0x001fca00078e008f */
[----:B------:R0:W2:Y:S01]  /*d290*/  @P0 LDG.E.U8 R138, desc[UR20][R144.64] ;  /* 0x00000014908a0981 */ /* 0x0000a2000c1e1100 */
[----:B------:R-:W-:-:S03]  /*d2a0*/  IMAD R143, R9, UR7, RZ ;  /* 0x00000007098f7c24 */ /* 0x000fc6000f8e02ff */
[----:B------:R-:W5:Y:S02]  /*d2b0*/  LDL.LU R9, [R1+0x1ec] ;  /* 0x0001ec0001097983 */ /* 0x000f640000300800 */
[----:B0-----:R-:W-:-:S04]  /*d2c0*/  IADD3 R144, P1, PT, R143, R127, RZ ;  /* 0x0000007f8f907210 */ /* 0x001fc80007f3e0ff */
[----:B------:R-:W-:Y:S02]  /*d2d0*/  LEA.HI.X.SX32 R145, R143, R126, 0x1, P1 ;  /* 0x0000007e8f917211 */ /* 0x000fe400008f0eff */
[----:B------:R-:W-:Y:S01]  /*d2e0*/  PRMT R143, RZ, 0x7610, R143 ;  /* 0x00007610ff8f7816 */ /* 0x000fe2000000008f */
[----:B------:R0:W-:Y:S05]  /*d2f0*/  STL [R1+0x7c], R144 ;  /* 0x00007c9001007387 */ /* 0x0001ea0000100800 */
[----:B------:R0:W2:Y:S04]  /*d300*/  @P0 LDG.E.U8 R143, desc[UR20][R144.64] ;  /* 0x00000014908f0981 */ /* 0x0000a8000c1e1100 */
[----:B------:R1:W-:Y:S01]  /*d310*/  STL [R1+0x78], R145 ;  /* 0x0000789101007387 */ /* 0x0003e20000100800 */
[----:B0-----:R-:W-:-:S03]  /*d320*/  IMAD R144, R10, UR7, RZ ;  /* 0x000000070a907c24 */ /* 0x001fc6000f8e02ff */
[----:B---3--:R-:W-:Y:S02]  /*d330*/  STS.U8 [R154+UR9+0x2f00], R151 ;  /* 0x002f00979a007988 */ /* 0x008fe40008000009 */
[C---:B-1----:R-:W-:Y:S02]  /*d340*/  IADD3 R145, P1, PT, R144.reuse, R127, RZ ;  /* 0x0000007f90917210 */ /* 0x042fe40007f3e0ff */
[----:B----4-:R-:W-:Y:S02]  /*d350*/  STS.U8 [R154+UR9+0x3300], R148 ;  /* 0x003300949a007988 */ /* 0x010fe40008000009 */
[----:B------:R-:W-:Y:S02]  /*d360*/  LEA.HI.X.SX32 R146, R144, R126, 0x1, P1 ;  /* 0x0000007e90927211 */ /* 0x000fe400008f0eff */
[----:B------:R-:W5:Y:S01]  /*d370*/  LDL.LU R10, [R1+0x1e8] ;  /* 0x0001e800010a7983 */ /* 0x000f620000300800 */
[----:B------:R-:W-:-:S03]  /*d380*/  @P0 IMAD.MOV.U32 R144, RZ, RZ, R145 ;  /* 0x000000ffff900224 */ /* 0x000fc600078e0091 */
[----:B--2---:R-:W-:Y:S04]  /*d390*/  STS.U8 [R154+UR9+0x3700], R150 ;  /* 0x003700969a007988 */ /* 0x004fe80008000009 */
[----:B------:R0:W-:Y:S02]  /*d3a0*/  STL [R1+0x9c], R145 ;  /* 0x00009c9101007387 */ /* 0x0001e40000100800 */
[----:B0-----:R-:W-:Y:S02]  /*d3b0*/  @P0 IMAD.MOV.U32 R145, RZ, RZ, R146 ;  /* 0x000000ffff910224 */ /* 0x001fe400078e0092 */
[----:B------:R-:W-:Y:S04]  /*d3c0*/  STS.U8 [R154+UR9+0x3b00], R147 ;  /* 0x003b00939a007988 */ /* 0x000fe80008000009 */
[----:B------:R-:W-:Y:S04]  /*d3d0*/  STS.U8 [R154+UR9+0x3f00], R149 ;  /* 0x003f00959a007988 */ /* 0x000fe80008000009 */
[----:B------:R-:W-:Y:S04]  /*d3e0*/  STL [R1+0x98], R146 ;  /* 0x0000989201007387 */ /* 0x000fe80000100800 */
[----:B------:R0:W-:Y:S02]  /*d3f0*/  STS.U8 [R154+UR9+0x4300], R141 ;  /* 0x0043008d9a007988 */ /* 0x0001e40008000009 */
[----:B0-----:R-:W-:-:S06]  /*d400*/  PRMT R141, RZ, 0x7610, R141 ;  /* 0x00007610ff8d7816 */ /* 0x001fcc000000008d */
[----:B------:R0:W2:Y:S02]  /*d410*/  @P0 LDG.E.U8 R141, desc[UR20][R144.64] ;  /* 0x00000014908d0981 */ /* 0x0000a4000c1e1100 */
[----:B0-----:R-:W-:Y:S02]  /*d420*/  IMAD R144, R7, UR7, RZ ;  /* 0x0000000707907c24 */ /* 0x001fe4000f8e02ff */
[----:B------:R-:W5:Y:S03]  /*d430*/  LDL.LU R7, [R1+0x1e4] ;  /* 0x0001e40001077983 */ /* 0x000f660000300800 */
[----:B------:R-:W-:-:S04]  /*d440*/  IADD3 R145, P1, PT, R144, R127, RZ ;  /* 0x0000007f90917210 */ /* 0x000fc80007f3e0ff */
[----:B------:R-:W-:Y:S01]  /*d450*/  LEA.HI.X.SX32 R146, R144, R126, 0x1, P1 ;  /* 0x0000007e90927211 */ /* 0x000fe200008f0eff */
[----:B------:R0:W-:Y:S01]  /*d460*/  STL [R1+0xc4], R145 ;  /* 0x0000c49101007387 */ /* 0x0001e20000100800 */
[----:B------:R-:W-:-:S03]  /*d470*/  @P0 IMAD.MOV.U32 R144, RZ, RZ, R145 ;  /* 0x000000ffff900224 */ /* 0x000fc600078e0091 */
[----:B0-----:R-:W-:Y:S01]  /*d480*/  @P0 IMAD.MOV.U32 R145, RZ, RZ, R146 ;  /* 0x000000ffff910224 */ /* 0x001fe200078e0092 */
[----:B------:R0:W-:Y:S02]  /*d490*/  STS.U8 [R154+UR9+0x4700], R142 ;  /* 0x0047008e9a007988 */ /* 0x0001e40008000009 */
[----:B0-----:R-:W-:Y:S02]  /*d4a0*/  IMAD R142, R8, UR7, RZ ;  /* 0x00000007088e7c24 */ /* 0x001fe4000f8e02ff */
[----:B------:R0:W-:Y:S02]  /*d4b0*/  STS.U8 [R154+UR9+0x4b00], R140 ;  /* 0x004b008c9a007988 */ /* 0x0001e40008000009 */
[----:B0-----:R-:W-:-:S06]  /*d4c0*/  PRMT R140, RZ, 0x7610, R140 ;  /* 0x00007610ff8c7816 */ /* 0x001fcc000000008c */
[----:B------:R0:W3:Y:S02]  /*d4d0*/  @P0 LDG.E.U8 R140, desc[UR20][R144.64] ;  /* 0x00000014908c0981 */ /* 0x0000e4000c1e1100 */
[----:B0-----:R-:W-:-:S04]  /*d4e0*/  IADD3 R144, P1, PT, R142, R127, RZ ;  /* 0x0000007f8e907210 */ /* 0x001fc80007f3e0ff */
[----:B------:R-:W-:Y:S01]  /*d4f0*/  LEA.HI.X.SX32 R145, R142, R126, 0x1, P1 ;  /* 0x0000007e8e917211 */ /* 0x000fe200008f0eff */
[----:B------:R-:W-:Y:S04]  /*d500*/  STS.U8 [R154+UR9+0x4f00], R139 ;  /* 0x004f008b9a007988 */ /* 0x000fe80008000009 */
[----:B------:R0:W-:Y:S02]  /*d510*/  STS.U8 [R154+UR9+0x5300], R138 ;  /* 0x0053008a9a007988 */ /* 0x0001e40008000009 */
[----:B0-----:R-:W-:-:S06]  /*d520*/  PRMT R138, RZ, 0x7610, R138 ;  /* 0x00007610ff8a7816 */ /* 0x001fcc000000008a */
[----:B------:R0:W4:Y:S01]  /*d530*/  @P0 LDG.E.U8 R138, desc[UR20][R144.64] ;  /* 0x00000014908a0981 */ /* 0x000122000c1e1100 */
[----:B------:R-:W-:-:S03]  /*d540*/  IMAD R139, R5, UR7, RZ ;  /* 0x00000007058b7c24 */ /* 0x000fc6000f8e02ff */
[----:B------:R-:W-:Y:S02]  /*d550*/  STL [R1+0xc0], R146 ;  /* 0x0000c09201007387 */ /* 0x000fe40000100800 */
[C---:B------:R-:W-:Y:S02]  /*d560*/  IADD3 R142, P1, PT, R139.reuse, R127, RZ ;  /* 0x0000007f8b8e7210 */ /* 0x040fe40007f3e0ff */
[----:B------:R-:W5:Y:S04]  /*d570*/  LDL.LU R8, [R1+0x1e0] ;  /* 0x0001e00001087983 */ /* 0x000f680000300800 */
[----:B------:R0:W-:Y:S04]  /*d580*/  STL [R1+0xe4], R144 ;  /* 0x0000e49001007387 */ /* 0x0001e80000100800 */
[----:B------:R1:W-:Y:S01]  /*d590*/  STS.U8 [R154+UR9+0x5700], R143 ;  /* 0x0057008f9a007988 */ /* 0x0003e20008000009 */
[----:B0-----:R-:W-:-:S02]  /*d5a0*/  LEA.HI.X.SX32 R144, R139, R126, 0x1, P1 ;  /* 0x0000007e8b907211 */ /* 0x001fc400008f0eff */
[----:B------:R-:W-:-:S03]  /*d5b0*/  PRMT R139, RZ, 0x7610, R139 ;  /* 0x00007610ff8b7816 */ /* 0x000fc6000000008b */
[----:B-1----:R-:W-:Y:S01]  /*d5c0*/  @P0 IMAD.MOV.U32 R143, RZ, RZ, R144 ;  /* 0x000000ffff8f0224 */ /* 0x002fe200078e0090 */
[----:B------:R-:W-:Y:S04]  /*d5d0*/  STL [R1+0xe0], R145 ;  /* 0x0000e09101007387 */ /* 0x000fe80000100800 */
[----:B------:R-:W5:Y:S04]  /*d5e0*/  LDL.LU R5, [R1+0x1dc] ;  /* 0x0001dc0001057983 */ /* 0x000f680000300800 */
[----:B------:R-:W-:Y:S04]  /*d5f0*/  STL [R1+0x104], R142 ;  /* 0x0001048e01007387 */ /* 0x000fe80000100800 */
[----:B------:R0:W4:Y:S04]  /*d600*/  @P0 LDG.E.U8 R139, desc[UR20][R142.64] ;  /* 0x000000148e8b0981 */ /* 0x000128000c1e1100 */
[----:B--2---:R1:W-:Y:S02]  /*d610*/  STS.U8 [R154+UR9+0x5b00], R141 ;  /* 0x005b008d9a007988 */ /* 0x0043e40008000009 */
[----:B-1----:R-:W-:-:S05]  /*d620*/  IMAD R141, R6, UR7, RZ ;  /* 0x00000007068d7c24 */ /* 0x002fca000f8e02ff */
[----:B0-----:R-:W-:-:S04]  /*d630*/  IADD3 R142, P1, PT, R141, R127, RZ ;  /* 0x0000007f8d8e7210 */ /* 0x001fc80007f3e0ff */
[----:B------:R-:W-:-:S05]  /*d640*/  LEA.HI.X.SX32 R143, R141, R126, 0x1, P1 ;  /* 0x0000007e8d8f7211 */ /* 0x000fca00008f0eff */
[----:B------:R-:W-:Y:S01]  /*d650*/  @P0 IMAD.MOV.U32 R141, RZ, RZ, R143 ;  /* 0x000000ffff8d0224 */ /* 0x000fe200078e008f */
[----:B---3--:R0:W-:Y:S02]  /*d660*/  STS.U8 [R154+UR9+0x5f00], R140 ;  /* 0x005f008c9a007988 */ /* 0x0081e40008000009 */
[----:B0-----:R-:W-:Y:S02]  /*d670*/  @P0 IMAD.MOV.U32 R140, RZ, RZ, R142 ;  /* 0x000000ffff8c0224 */ /* 0x001fe400078e008e */
[----:B----4-:R0:W-:Y:S02]  /*d680*/  STS.U8 [R154+UR9+0x6300], R138 ;  /* 0x0063008a9a007988 */ /* 0x0101e40008000009 */
[----:B0-----:R-:W-:-:S06]  /*d690*/  PRMT R138, RZ, 0x7610, R138 ;  /* 0x00007610ff8a7816 */ /* 0x001fcc000000008a */
[----:B------:R0:W2:Y:S04]  /*d6a0*/  @P0 LDG.E.U8 R138, desc[UR20][R140.64] ;  /* 0x000000148c8a0981 */ /* 0x0000a8000c1e1100 */
[----:B------:R-:W-:Y:S04]  /*d6b0*/  STL [R1+0x100], R144 ;  /* 0x0001009001007387 */ /* 0x000fe80000100800 */
[----:B------:R-:W5:Y:S01]  /*d6c0*/  LDL.LU R6, [R1+0x1d8] ;  /* 0x0001d80001067983 */ /* 0x000f620000300800 */
[----:B0-----:R-:W-:-:S03]  /*d6d0*/  IMAD R140, R2, UR7, RZ ;  /* 0x00000007028c7c24 */ /* 0x001fc6000f8e02ff */
[----:B------:R0:W-:Y:S02]  /*d6e0*/  STL [R1+0x124], R142 ;  /* 0x0001248e01007387 */ /* 0x0001e40000100800 */
[C---:B------:R-:W-:Y:S02]  /*d6f0*/  IADD3 R141, P1, PT, R140.reuse, R127, RZ ;  /* 0x0000007f8c8d7210 */ /* 0x040fe40007f3e0ff */
[----:B------:R-:W-:Y:S04]  /*d700*/  STL [R1+0x120], R143 ;  /* 0x0001208f01007387 */ /* 0x000fe80000100800 */
[----:B------:R-:W5:Y:S01]  /*d710*/  LDL.LU R2, [R1+0x1d4] ;  /* 0x0001d40001027983 */ /* 0x000f620000300800 */
[----:B0-----:R-:W-:-:S03]  /*d720*/  LEA.HI.X.SX32 R142, R140, R126, 0x1, P1 ;  /* 0x0000007e8c8e7211 */ /* 0x001fc600008f0eff */
[----:B------:R-:W-:Y:S01]  /*d730*/  STS.U8 [R154+UR9+0x6700], R139 ;  /* 0x0067008b9a007988 */ /* 0x000fe20008000009 */
[----:B------:R-:W-:-:S03]  /*d740*/  @P0 IMAD.MOV.U32 R140, RZ, RZ, R141 ;  /* 0x000000ffff8c0224 */ /* 0x000fc600078e008d */
[----:B------:R0:W-:Y:S02]  /*d750*/  STL [R1+0x144], R141 ;  /* 0x0001448d01007387 */ /* 0x0001e40000100800 */
[----:B0-----:R-:W-:Y:S02]  /*d760*/  @P0 IMAD.MOV.U32 R141, RZ, RZ, R142 ;  /* 0x000000ffff8d0224 */ /* 0x001fe400078e008e */
[----:B--2---:R0:W-:Y:S02]  /*d770*/  STS.U8 [R154+UR9+0x6b00], R138 ;  /* 0x006b008a9a007988 */ /* 0x0041e40008000009 */
[----:B0-----:R-:W-:-:S06]  /*d780*/  PRMT R138, RZ, 0x7610, R138 ;  /* 0x00007610ff8a7816 */ /* 0x001fcc000000008a */
[----:B------:R0:W2:Y:S01]  /*d790*/  @P0 LDG.E.U8 R138, desc[UR20][R140.64] ;  /* 0x000000148c8a0981 */ /* 0x0000a2000c1e1100 */
[----:B------:R-:W-:-:S05]  /*d7a0*/  IMAD R139, R4, UR7, RZ ;  /* 0x00000007048b7c24 */ /* 0x000fca000f8e02ff */
[----:B0-----:R-:W-:-:S04]  /*d7b0*/  IADD3 R140, P1, PT, R139, R127, RZ ;  /* 0x0000007f8b8c7210 */ /* 0x001fc80007f3e0ff */
[----:B------:R-:W-:Y:S01]  /*d7c0*/  LEA.HI.X.SX32 R141, R139, R126, 0x1, P1 ;  /* 0x0000007e8b8d7211 */ /* 0x000fe200008f0eff */
[----:B--2---:R0:W-:Y:S02]  /*d7d0*/  STS.U8 [R154+UR9+0x6f00], R138 ;  /* 0x006f008a9a007988 */ /* 0x0041e40008000009 */
[----:B0-----:R-:W-:-:S06]  /*d7e0*/  PRMT R138, RZ, 0x7610, R138 ;  /* 0x00007610ff8a7816 */ /* 0x001fcc000000008a */
[----:B------:R0:W2:Y:S01]  /*d7f0*/  @P0 LDG.E.U8 R138, desc[UR20][R140.64] ;  /* 0x000000148c8a0981 */ /* 0x0000a2000c1e1100 */
[----:B------:R-:W-:-:S03]  /*d800*/  IMAD R139, R0, UR7, RZ ;  /* 0x00000007008b7c24 */ /* 0x000fc6000f8e02ff */
[----:B------:R-:W-:Y:S04]  /*d810*/  STL [R1+0x140], R142 ;  /* 0x0001408e01007387 */ /* 0x000fe80000100800 */
[----:B------:R-:W5:Y:S04]  /*d820*/  LDL.LU R4, [R1+0x1d0] ;  /* 0x0001d00001047983 */ /* 0x000f680000300800 */
[----:B------:R0:W-:Y:S04]  /*d830*/  STL [R1+0x164], R140 ;  /* 0x0001648c01007387 */ /* 0x0001e80000100800 */
[----:B------:R1:W-:Y:S04]  /*d840*/  STL [R1+0x160], R141 ;  /* 0x0001608d01007387 */ /* 0x0003e80000100800 */
[----:B------:R-:W5:Y:S01]  /*d850*/  LDL.LU R0, [R1+0x1cc] ;  /* 0x0001cc0001007983 */ /* 0x000f620000300800 */
[----:B0-----:R-:W-:-:S04]  /*d860*/  IADD3 R140, P1, PT, R139, R127, RZ ;  /* 0x0000007f8b8c7210 */ /* 0x001fc80007f3e0ff */
[----:B-1----:R-:W-:Y:S01]  /*d870*/  LEA.HI.X.SX32 R141, R139, R126, 0x1, P1 ;  /* 0x0000007e8b8d7211 */ /* 0x002fe200008f0eff */
[----:B--2---:R0:W-:Y:S02]  /*d880*/  STS.U8 [R154+UR9+0x7300], R138 ;  /* 0x0073008a9a007988 */ /* 0x0041e40008000009 */
[----:B0-----:R-:W-:-:S06]  /*d890*/  PRMT R138, RZ, 0x7610, R138 ;  /* 0x00007610ff8a7816 */ /* 0x001fcc000000008a */
[----:B------:R0:W2:Y:S01]  /*d8a0*/  @P0 LDG.E.U8 R138, desc[UR20][R140.64] ;  /* 0x000000148c8a0981 */ /* 0x0000a2000c1e1100 */
[----:B------:R-:W-:-:S05]  /*d8b0*/  IMAD R139, R3, UR7, RZ ;  /* 0x00000007038b7c24 */ /* 0x000fca000f8e02ff */
[C---:B------:R-:W-:Y:S01]  /*d8c0*/  IADD3 R127, P1, PT, R139.reuse, R127, RZ ;  /* 0x0000007f8b7f7210 */ /* 0x040fe20007f3e0ff */
[----:B------:R0:W-:Y:S03]  /*d8d0*/  STL [R1+0x184], R140 ;  /* 0x0001848c01007387 */ /* 0x0001e60000100800 */
[----:B0-----:R-:W-:Y:S02]  /*d8e0*/  LEA.HI.X.SX32 R140, R139, R126, 0x1, P1 ;  /* 0x0000007e8b8c7211 */ /* 0x001fe400008f0eff */
[----:B------:R-:W-:-:S03]  /*d8f0*/  PRMT R126, RZ, 0x7610, R126 ;  /* 0x00007610ff7e7816 */ /* 0x000fc6000000007e */
[----:B------:R-:W-:Y:S01]  /*d900*/  @P0 IMAD.MOV.U32 R139, RZ, RZ, R140 ;  /* 0x000000ffff8b0224 */ /* 0x000fe200078e008c */
[----:B--2---:R0:W-:Y:S02]  /*d910*/  STS.U8 [R154+UR9+0x7700], R138 ;  /* 0x0077008a9a007988 */ /* 0x0041e40008000009 */
[----:B0-----:R-:W-:-:S05]  /*d920*/  @P0 IMAD.MOV.U32 R138, RZ, RZ, R127 ;  /* 0x000000ffff8a0224 */ /* 0x001fca00078e007f */
[----:B------:R-:W2:Y:S04]  /*d930*/  @P0 LDG.E.U8 R126, desc[UR20][R138.64] ;  /* 0x000000148a7e0981 */ /* 0x000ea8000c1e1100 */
[----:B------:R0:W-:Y:S04]  /*d940*/  STL [R1+0x180], R141 ;  /* 0x0001808d01007387 */ /* 0x0001e80000100800 */
[----:B------:R0:W5:Y:S04]  /*d950*/  LDL.LU R3, [R1+0x1c8] ;  /* 0x0001c80001037983 */ /* 0x0001680000300800 */
[----:B------:R0:W-:Y:S04]  /*d960*/  STL [R1+0xa8], R127 ;  /* 0x0000a87f01007387 */ /* 0x0001e80000100800 */
[----:B------:R0:W-:Y:S01]  /*d970*/  STL [R1+0xa4], R140 ;  /* 0x0000a48c01007387 */ /* 0x0001e20000100800 */
[----:B------:R-:W-:-:S04]  /*d980*/  UISETP.NE.U32.AND UP1, UPT, UR14, URZ, UPT ;  /* 0x000000ff0e00728c */ /* 0x000fc8000bf25070 */
[----:B------:R-:W-:Y:S02]  /*d990*/  UISETP.LT.OR UP3, UPT, UR24, 0x80, UP1 ;  /* 0x000000801800788c */ /* 0x000fe40008f61670 */
[----:B------:R-:W-:Y:S01]  /*d9a0*/  UISETP.GE.AND UP2, UPT, UR24, 0x100, UPT ;  /* 0x000001001800788c */ /* 0x000fe2000bf46270 */
[----:B--2---:R0:W-:Y:S01]  /*d9b0*/  STS.U8 [R154+UR9+0x7b00], R126 ;  /* 0x007b007e9a007988 */ /* 0x0041e20008000009 */
[----:B------:R1:W-:Y:S06]  /*d9c0*/  MEMBAR.ALL.CTA ;  /* 0x0000000000007992 */ /* 0x0003ec0000008000 */
[----:B-1----:R-:W1:Y:S02]  /*d9d0*/  FENCE.VIEW.ASYNC.S ;  /* 0x00000000000073c6 */ /* 0x002e640000000000 */
[----:B-1----:R-:W-:Y:S06]  /*d9e0*/  BAR.SYNC.DEFER_BLOCKING 0x0 ;  /* 0x0000000000007b1d */ /* 0x002fec0000010000 */
[----:B------:R-:W-:Y:S05]  /*d9f0*/  BRA.U UP3, `(.L_x_6) ;  /* 0x0000000103847547 */ /* 0x000fea000b800000 */
[----:B------:R-:W-:Y:S02]  /*da00*/  UIADD3 UR4, UPT, UPT, UR9, 0x10000, URZ ;  /* 0x0001000009047890 */ /* 0x000fe4000fffe0ff */
[----:B------:R-:W-:Y:S02]  /*da10*/  USHF.R.U32.HI UR16, URZ, 0x4, UR9 ;  /* 0x00000004ff107899 */ /* 0x000fe40008011609 */
[----:B------:R-:W-:Y:S02]  /*da20*/  USHF.R.U32.HI UR4, URZ, 0x4, UR4 ;  /* 0x00000004ff047899 */ /* 0x000fe40008011604 */
[----:B------:R-:W-:Y:S02]  /*da30*/  USGXT.U32 UR16, UR16, 0xe ;  /* 0x0000000e1010789a */ /* 0x000fe40008000000 */
[----:B------:R-:W-:Y:S02]  /*da40*/  USGXT.U32 UR14, UR4, 0xe ;  /* 0x0000000e040e789a */ /* 0x000fe40008000000 */
[----:B------:R-:W-:-:S02]  /*da50*/  UIADD3 UR32, UP4, UPT, UR16, 0x2, URZ ;  /* 0x0000000210207890 */ /* 0x000fc4000ff9e0ff */
[----:B------:R-:W-:Y:S01]  /*da60*/  UIADD3 UR34, UP3, UPT, UR14, 0x80, URZ ;  /* 0x000000800e227890 */ /* 0x000fe2000ff7e0ff */
[----:B------:R-:W-:Y:S01]  /*da70*/  UMOV UR4, URZ ;  /* 0x000000ff00047c82 */ /* 0x000fe20008000000 */
[----:B------:R-:W-:Y:S01]  /*da80*/  UMOV UR36, 0x0 ;  /* 0x0000000000247882 */ /* 0x000fe20000000000 */
[----:B------:R-:W-:Y:S02]  /*da90*/  UIADD3.X UR33, UPT, UPT, UR4, 0x40004040, URZ, UP4, !UPT ;  /* 0x4000404004217890 */ /* 0x000fe4000a7fe4ff */
[----:B------:R-:W-:Y:S02]  /*daa0*/  UIADD3.X UR35, UPT, UPT, UR4, -0x7fffbfe0, URZ, UP3, !UPT ;  /* 0x8000402004237890 */ /* 0x000fe40009ffe4ff */
[----:B------:R-:W-:Y:S02]  /*dab0*/  UIADD3.64 UR26, UPT, UPT, UR32, 0x2, URZ ;  /* 0x00000002201a7897 */ /* 0x000fe4000fffe0ff */
[----:B------:R-:W-:Y:S02]  /*dac0*/  UIADD3.64 UR18, UPT, UPT, UR34, 0x80, URZ ;  /* 0x0000008022127897 */ /* 0x000fe4000fffe0ff */
[----:B------:R-:W-:-:S02]  /*dad0*/  UIADD3.64 UR30, UPT, UPT, UR32, 0x4, URZ ;  /* 0x00000004201e7897 */ /* 0x000fc4000fffe0ff */
[----:B------:R-:W-:Y:S01]  /*dae0*/  UIADD3.64 UR28, UPT, UPT, UR34, 0x100, URZ ;  /* 0x00000100221c7897 */ /* 0x000fe2000fffe0ff */
[----:B------:R-:W-:Y:S01]  /*daf0*/  UMOV UR37, 0x4408010 ;  /* 0x0440801000257882 */ /* 0x000fe20000000000 */
[----:B------:R-:W-:Y:S01]  /*db00*/  UMOV UR17, 0x40004040 ;  /* 0x4000404000117882 */ /* 0x000fe20000000000 */
[----:B------:R-:W-:Y:S01]  /*db10*/  UMOV UR15, 0x80004020 ;  /* 0x80004020000f7882 */ /* 0x000fe20000000000 */
[----:B------:R-:W-:Y:S01]  /*db20*/  UMOV UR38, 0x0 ;  /* 0x0000000000267882 */ /* 0x000fe20000000000 */
[----:B------:R-:W-:Y:S01]  /*db30*/  UMOV UR39, 0x4408010 ;  /* 0x0440801000277882 */ /* 0x000fe20000000000 */
[----:B------:R-:W-:Y:S01]  /*db40*/  UMOV UR40, 0x0 ;  /* 0x0000000000287882 */ /* 0x000fe20000000000 */
[----:B------:R-:W-:Y:S01]  /*db50*/  UMOV UR41, 0x4408010 ;  /* 0x0440801000297882 */ /* 0x000fe20000000000 */
[----:B------:R-:W-:Y:S01]  /*db60*/  UMOV UR4, UR6 ;  /* 0x0000000600047c82 */ /* 0x000fe20008000000 */
[----:B------:R-:W-:Y:S01]  /*db70*/  UMOV UR5, URZ ;  /* 0x000000ff00057c82 */ /* 0x000fe20008000000 */
[----:B------:R1:W-:Y:S01]  /*db80*/  UTCQMMA gdesc[UR14], gdesc[UR16], tmem[UR8], tmem[UR36], idesc[UR37], !UPT ;  /* 0x00ff24100e0075ea */ /* 0x0003e2000f800308 */
[----:B------:R-:W-:Y:S01]  /*db90*/  UMOV UR42, 0x0 ;  /* 0x00000000002a7882 */ /* 0x000fe20000000000 */
[----:B------:R-:W-:Y:S01]  /*dba0*/  UMOV UR43, 0x4408010 ;  /* 0x04408010002b7882 */ /* 0x000fe20000000000 */
[----:B------:R1:W-:Y:S01]  /*dbb0*/  UTCQMMA gdesc[UR34], gdesc[UR32], tmem[UR8], tmem[UR38], idesc[UR39], UPT ;  /* 0x00ff2620220075ea */ /* 0x0003e2000b800308 */
[----:B------:R-:W-:Y:S01]  /*dbc0*/  UMOV UR4, UR4 ;  /* 0x0000000400047c82 */ /* 0x000fe20008000000 */
[----:B------:R1:W-:Y:S01]  /*dbd0*/  UTCQMMA gdesc[UR18], gdesc[UR26], tmem[UR8], tmem[UR40], idesc[UR41], UPT ;  /* 0x00ff281a120075ea */ /* 0x0003e2000b800308 */
[----:B------:R1:W-:Y:S01]  /*dbe0*/  UTCQMMA gdesc[UR28], gdesc[UR30], tmem[UR8], tmem[UR42], idesc[UR43], UPT ;  /* 0x00ff2a1e1c0075ea */ /* 0x0003e2000b800308 */
[----:B------:R1:W-:Y:S01]  /*dbf0*/  UTCBAR [UR4], URZ ;  /* 0x000000ff040073e9 */ /* 0x0003e200080000ff */
[----:B------:R-:W-:Y:S01]  /*dc00*/  NOP ;  /* 0x0000000000007918 */ /* 0x000fe20000000000 */
.L_x_6:
[----:B-1----:R-:W-:Y:S01]  /*dc10*/  UMOV UR4, URZ ;  /* 0x000000ff00047c82 */ /* 0x002fe20008000000 */
[----:B------:R-:W-:Y:S05]  /*dc20*/  BRA.U !UP2, `(.L_x_7) ;  /* 0x000000690a987547 */ /* 0x000fea000b800000 */
[----:B------:R-:W-:Y:S01]  /*dc30*/  USHF.L.U32 UR11, UR12, 0x7, URZ ;  /* 0x000000070c0b7899 */ /* 0x000fe200080006ff */
[----:B0-----:R-:W-:Y:S01]  /*dc40*/  IMAD.MOV.U32 R126, RZ, RZ, RZ ;  /* 0x000000ffff7e7224 */ /* 0x001fe200078e00ff */
[----:B------:R-:W-:Y:S02]  /*dc50*/  USHF.L.U32 UR18, UR13, 0x7, URZ ;  /* 0x000000070d127899 */ /* 0x000fe400080006ff */
[----:B------:R-:W-:Y:S02]  /*dc60*/  USHF.R.S32.HI UR7, URZ, 0x1f, UR24 ;  /* 0x0000001fff077899 */ /* 0x000fe40008011418 */
[----:B------:R-:W-:Y:S02]  /*dc70*/  UIADD3 UR12, UPT, UPT, UR9, 0x12000, URZ ;  /* 0x00012000090c7890 */ /* 0x000fe4000fffe0ff */
[----:B------:R-:W-:Y:S02]  /*dc80*/  UIADD3 UR13, UPT, UPT, UR9, 0x8000, URZ ;  /* 0x00008000090d7890 */ /* 0x000fe4000fffe0ff */
[----:B------:R-:W-:-:S02]  /*dc90*/  ULEA.HI UR7, UR7, UR24, URZ, 0x7 ;  /* 0x0000001807077291 */ /* 0x000fc4000f8f38ff */
[----:B------:R-:W-:Y:S02]  /*dca0*/  USHF.R.U32.HI UR12, URZ, 0x4, UR12 ;  /* 0x00000004ff0c7899 */ /* 0x000fe4000801160c */
[----:B------:R-:W-:Y:S02]  /*dcb0*/  USHF.R.U32.HI UR13, URZ, 0x4, UR13 ;  /* 0x00000004ff0d7899 */ /* 0x000fe4000801160d */
[----:B------:R-:W-:Y:S02]  /*dcc0*/  USHF.R.S32.HI UR7, URZ, 0x7, UR7 ;  /* 0x00000007ff077899 */ /* 0x000fe40008011407 */
[----:B------:R-:W-:Y:S02]  /*dcd0*/  USGXT.U32 UR12, UR12, 0xe ;  /* 0x0000000e0c0c789a */ /* 0x000fe40008000000 */
[----:B------:R-:W-:Y:S02]  /*dce0*/  USGXT.U32 UR14, UR13, 0xe ;  /* 0x0000000e0d0e789a */ /* 0x000fe40008000000 */
[----:B------:R-:W-:-:S02]  /*dcf0*/  UIADD3 UR26, UP2, UPT, UR12, 0x80, URZ ;  /* 0x000000800c1a7890 */ /* 0x000fc4000ff5e0ff */
[----:B------:R-:W-:Y:S02]  /*dd00*/  UISETP.LT.AND UP4, UPT, UR7, 0x2, UPT ;  /* 0x000000020700788c */ /* 0x000fe4000bf81270 */
[----:B------:R-:W-:Y:S01]  /*dd10*/  UIADD3 UR28, UP3, UPT, UR14, 0x2, URZ ;  /* 0x000000020e1c7890 */ /* 0x000fe2000ff7e0ff */
[----:B------:R-:W-:Y:S01]  /*dd20*/  UMOV UR4, URZ ;  /* 0x000000ff00047c82 */ /* 0x000fe20008000000 */
[----:B------:R-:W-:Y:S01]  /*dd30*/  UMOV UR5, URZ ;  /* 0x000000ff00057c82 */ /* 0x000fe20008000000 */
[----:B------:R-:W-:Y:S02]  /*dd40*/  UIADD3.X UR27, UPT, UPT, UR4, -0x7fffbfe0, URZ, UP2, !UPT ;  /* 0x80004020041b7890 */ /* 0x000fe400097fe4ff */
[----:B------:R-:W-:Y:S02]  /*dd50*/  USEL UR7, UR7, 0x2, !UP4 ;  /* 0x0000000207077887 */ /* 0x000fe4000e000000 */
[----:B------:R-:W-:Y:S02]  /*dd60*/  UIADD3.X UR29, UPT, UPT, UR5, 0x40004040, URZ, UP3, !UPT ;  /* 0x40004040051d7890 */ /* 0x000fe40009ffe4ff */
[----:B------:R-:W-:-:S02]  /*dd70*/  UIADD3 UR22, UPT, UPT, UR22, -0x80, URZ ;  /* 0xffffff8016167890 */ /* 0x000fc4000fffe0ff */
[----:B------:R-:W-:Y:S02]  /*dd80*/  USHF.R.S32.HI UR25, URZ, 0x1f, UR11 ;  /* 0x0000001fff197899 */ /* 0x000fe4000801140b */
[----:B------:R-:W-:Y:S02]  /*dd90*/  USHF.R.S32.HI UR38, URZ, 0x1f, UR18 ;  /* 0x0000001fff267899 */ /* 0x000fe40008011412 */
[----:B------:R-:W-:Y:S02]  /*dda0*/  UIADD3 UR19, UPT, UPT, UR7, -0x1, URZ ;  /* 0xffffffff07137890 */ /* 0x000fe4000fffe0ff */
[----:B------:R-:W-:Y:S02]  /*ddb0*/  UIADD3.64 UR30, UPT, UPT, UR26, 0x80, URZ ;  /* 0x000000801a1e7897 */ /* 0x000fe4000fffe0ff */
[----:B------:R-:W-:Y:S02]  /*ddc0*/  UIADD3.64 UR32, UPT, UPT, UR28, 0x2, URZ ;  /* 0x000000021c207897 */ /* 0x000fe4000fffe0ff */
[----:B------:R-:W-:-:S02]  /*ddd0*/  UIADD3.64 UR34, UPT, UPT, UR26, 0x100, URZ ;  /* 0x000001001a227897 */ /* 0x000fc4000fffe0ff */
[----:B------:R-:W-:Y:S01]  /*dde0*/  UIADD3.64 UR36, UPT, UPT, UR28, 0x4, URZ ;  /* 0x000000041c247897 */ /* 0x000fe2000fffe0ff */
[----:B------:R-:W-:-:S11]  /*ddf0*/  UMOV UR23, 0x1 ;  /* 0x0000000100177882 */ /* 0x000fd60000000000 */
.L_x_10:
[----:B0-----:R-:W2:Y:S04]  /*de00*/  LDL.LU R158, [R1+0x1bc] ;  /* 0x0001bc00019e7983 */ /* 0x001ea80000300800 */
[----:B------:R-:W3:Y:S04]  /*de10*/  LDL.LU R157, [R1+0x1b4] ;  /* 0x0001b400019d7983 */ /* 0x000ee80000300800 */
[----:B------:R-:W4:Y:S04]  /*de20*/  LDL.LU R156, [R1+0x1ac] ;  /* 0x0001ac00019c7983 */ /* 0x000f280000300800 */
        /* <DEDUP_REMOVED lines=13> */
[----:B------:R-:W4:Y:S01]  /*df00*/  LDL.LU R142, [R1+0x174] ;  /* 0x00017400018e7983 */ /* 0x000f220000300800 */
[----:B------:R-:W0:Y:S03]  /*df10*/  S2R R138, SR_TID.X ;  /* 0x00000000008a7919 */ /* 0x000e260000002100 */
[----:B------:R-:W4:Y:S04]  /*df20*/  LDL.LU R141, [R1+0x190] ;  /* 0x00019000018d7983 */ /* 0x000f280000300800 */
[----:B------:R-:W4:Y:S01]  /*df30*/  LDL.LU R140, [R1+0x16c] ;  /* 0x00016c00018c7983 */ /* 0x000f220000300800 */
[----:B------:R-:W-:Y:S01]  /*df40*/  IMAD.U32 R126, R126, -0x80000000, RZ ;  /* 0x800000007e7e7824 */ /* 0x000fe200078e00ff */
[----:B0-----:R-:W-:-:S04]  /*df50*/  SHF.R.U32.HI R127, RZ, 0x6, R138 ;  /* 0x00000006ff7f7819 */ /* 0x001fc8000001168a */
[----:B------:R-:W-:-:S04]  /*df60*/  SGXT.U32 R127, R127, 0x2 ;  /* 0x000000027f7f781a */ /* 0x000fc80000000000 */
[----:B------:R-:W-:Y:S02]  /*df70*/  ISETP.GE.AND P0, PT, R127, UR22, PT ;  /* 0x000000167f007c0c */ /* 0x000fe4000bf06270 */
[----:B--2---:R-:W-:Y:S02]  /*df80*/  IADD3 R158, P3, PT, R158, UR18, RZ ;  /* 0x000000129e9e7c10 */ /* 0x004fe4000ff7e0ff */
[----:B---3--:R-:W-:-:S03]  /*df90*/  IADD3 R157, P4, PT, R157, UR18, RZ ;  /* 0x000000129d9d7c10 */ /* 0x008fc6000ff9e0ff */
[----:B------:R-:W-:Y:S01]  /*dfa0*/  STL [R1+0x1bc], R158 ;  /* 0x0001bc9e01007387 */ /* 0x000fe20000100800 */
[----:B----4-:R-:W-:-:S03]  /*dfb0*/  IADD3 R156, P5, PT, R156, UR18, RZ ;  /* 0x000000129c9c7c10 */ /* 0x010fc6000ffbe0ff */
[----:B------:R-:W-:Y:S01]  /*dfc0*/  STL [R1+0x1b4], R157 ;  /* 0x0001b49d01007387 */ /* 0x000fe20000100800 */
[----:B------:R-:W-:-:S03]  /*dfd0*/  IADD3 R155, P6, PT, R155, UR18, RZ ;  /* 0x000000129b9b7c10 */ /* 0x000fc6000ffde0ff */
[----:B------:R-:W-:Y:S01]  /*dfe0*/  STL [R1+0x1ac], R156 ;  /* 0x0001ac9c01007387 */ /* 0x000fe20000100800 */
[----:B------:R-:W-:-:S03]  /*dff0*/  IADD3 R154, P1, PT, R154, UR18, RZ ;  /* 0x000000129a9a7c10 */ /* 0x000fc6000ff3e0ff */
[----:B------:R-:W-:Y:S01]  /*e000*/  STL [R1+0x1a4], R155 ;  /* 0x0001a49b01007387 */ /* 0x000fe20000100800 */
[----:B------:R-:W-:-:S03]  /*e010*/  IADD3.X R153, PT, PT, R153, UR38, RZ, P3, !PT ;  /* 0x0000002699997c10 */ /* 0x000fc60009ffe4ff */
        /* <DEDUP_REMOVED lines=15> */
[----:B------:R-:W-:Y:S02]  /*e110*/  IADD3.X R144, PT, PT, R144, UR38, RZ, P1, !PT ;  /* 0x0000002690907c10 */ /* 0x000fe40008ffe4ff */
[----:B------:R-:W-:-:S05]  /*e120*/  IADD3 R139, P1, PT, R139, UR18, RZ ;  /* 0x000000128b8b7c10 */ /* 0x000fca000ff3e0ff */
[----:B------:R0:W-:Y:S04]  /*e130*/  STL [R1+0x17c], R139 ;  /* 0x00017c8b01007387 */ /* 0x0001e80000100800 */
[----:B------:R-:W-:Y:S04]  /*e140*/  STL [R1+0x184], R146 ;  /* 0x0001849201007387 */ /* 0x000fe80000100800 */
[----:B0-----:R-:W2:Y:S01]  /*e150*/  LDL.LU R139, [R1+0x188] ;  /* 0x00018800018b7983 */ /* 0x001ea20000300800 */
[----:B------:R-:W-:-:S03]  /*e160*/  IADD3.X R143, PT, PT, R143, UR38, RZ, P3, !PT ;  /* 0x000000268f8f7c10 */ /* 0x000fc60009ffe4ff */
[----:B------:R-:W-:Y:S04]  /*e170*/  STL [R1+0xa4], R144 ;  /* 0x0000a49001007387 */ /* 0x000fe80000100800 */
[----:B------:R-:W3:Y:S01]  /*e180*/  LDL.LU R127, [R1+0x164] ;  /* 0x00016400017f7983 */ /* 0x000ee20000300800 */
[----:B------:R-:W-:-:S05]  /*e190*/  IADD3 R142, P3, PT, R142, UR18, RZ ;  /* 0x000000128e8e7c10 */ /* 0x000fca000ff7e0ff */
[----:B------:R0:W-:Y:S04]  /*e1a0*/  STL [R1+0x174], R142 ;  /* 0x0001748e01007387 */ /* 0x0001e80000100800 */
[----:B------:R-:W-:Y:S04]  /*e1b0*/  STL [R1+0x198], R143 ;  /* 0x0001988f01007387 */ /* 0x000fe80000100800 */
[----:B0-----:R-:W4:Y:S01]  /*e1c0*/  LDL.LU R142, [R1+0x180] ;  /* 0x00018000018e7983 */ /* 0x001f220000300800 */
[----:B------:R-:W-:Y:S02]  /*e1d0*/  IADD3.X R141, PT, PT, R141, UR38, RZ, P4, !PT ;  /* 0x000000268d8d7c10 */ /* 0x000fe4000a7fe4ff */
[----:B------:R-:W-:-:S03]  /*e1e0*/  IADD3 R140, P4, PT, R140, UR18, RZ ;  /* 0x000000128c8c7c10 */ /* 0x000fc6000ff9e0ff */
[----:B------:R0:W-:Y:S04]  /*e1f0*/  STL [R1+0x190], R141 ;  /* 0x0001908d01007387 */ /* 0x0001e80000100800 */
[----:B0-----:R-:W4:Y:S04]  /*e200*/  LDL.LU R141, [R1+0x15c] ;  /* 0x00015c00018d7983 */ /* 0x001f280000300800 */
[----:B------:R-:W4:Y:S04]  /*e210*/  LDL.LU R165, [R1+0x178] ;  /* 0x0001780001a57983 */ /* 0x000f280000300800 */
[----:B------:R-:W4:Y:S04]  /*e220*/  LDL.LU R164, [R1+0x154] ;  /* 0x0001540001a47983 */ /* 0x000f280000300800 */
[----:B------:R-:W4:Y:S04]  /*e230*/  LDL.LU R163, [R1+0x170] ;  /* 0x0001700001a37983 */ /* 0x000f280000300800 */
[----:B------:R0:W-:Y:S04]  /*e240*/  STL [R1+0x16c], R140 ;  /* 0x00016c8c01007387 */ /* 0x0001e80000100800 */
        /* <DEDUP_REMOVED lines=19> */
[----:B0-----:R-:W4:Y:S01]  /*e380*/  LDL.LU R140, [R1+0x120] ;  /* 0x00012000018c7983 */ /* 0x001f220000300800 */
[----:B--2---:R-:W-:-:S05]  /*e390*/  IADD3.X R139, PT, PT, R139, UR38, RZ, P5, !PT ;  /* 0x000000268b8b7c10 */ /* 0x004fca000affe4ff */
[----:B------:R0:W-:Y:S01]  /*e3a0*/  STL [R1+0x188], R139 ;  /* 0x0001888b01007387 */ /* 0x0001e20000100800 */
[----:B---3--:R-:W-:-:S03]  /*e3b0*/  IADD3 R127, P5, PT, R127, UR18, RZ ;  /* 0x000000127f7f7c10 */ /* 0x008fc6000ffbe0ff */
[----:B0-----:R-:W2:Y:S04]  /*e3c0*/  LDL.LU R139, [R1+0xfc] ;  /* 0x0000fc00018b7983 */ /* 0x001ea80000300800 */
[----:B------:R0:W-:Y:S04]  /*e3d0*/  STL [R1+0x164], R127 ;  /* 0x0001647f01007387 */ /* 0x0001e80000100800 */
[----:B0-----:R-:W3:Y:S01]  /*e3e0*/  LDL.LU R127, [R1+0x118] ;  /* 0x00011800017f7983 */ /* 0x001ee20000300800 */
[----:B----4-:R-:W-:-:S05]  /*e3f0*/  IADD3.X R142, PT, PT, R142, UR38, RZ, P6, !PT ;  /* 0x000000268e8e7c10 */ /* 0x010fca000b7fe4ff */
[----:B------:R0:W-:Y:S04]  /*e400*/  STL [R1+0x180], R142 ;  /* 0x0001808e01007387 */ /* 0x0001e80000100800 */
[----:B0-----:R-:W4:Y:S01]  /*e410*/  LDL.LU R142, [R1+0xf4] ;  /* 0x0000f400018e7983 */ /* 0x001f220000300800 */
[----:B------:R-:W-:Y:S02]  /*e420*/  IADD3 R141, P6, PT, R141, UR18, RZ ;  /* 0x000000128d8d7c10 */ /* 0x000fe4000ffde0ff */
[----:B------:R-:W-:Y:S02]  /*e430*/  IADD3.X R165, PT, PT, R165, UR38, RZ, P1, !PT ;  /* 0x00000026a5a57c10 */ /* 0x000fe40008ffe4ff */
[----:B------:R-:W-:Y:S01]  /*e440*/  IADD3 R164, P1, PT, R164, UR18, RZ ;  /* 0x00000012a4a47c10 */ /* 0x000fe2000ff3e0ff */
[----:B------:R0:W-:Y:S01]  /*e450*/  STL [R1+0x15c], R141 ;  /* 0x00015c8d01007387 */ /* 0x0001e20000100800 */
[----:B------:R-:W-:-:S02]  /*e460*/  IADD3.X R163, PT, PT, R163, UR38, RZ, P3, !PT ;  /* 0x00000026a3a37c10 */ /* 0x000fc40009ffe4ff */
[----:B------:R-:W-:Y:S01]  /*e470*/  IADD3 R162, P3, PT, R162, UR18, RZ ;  /* 0x00000012a2a27c10 */ /* 0x000fe2000ff7e0ff */
[----:B0-----:R-:W4:Y:S01]  /*e480*/  LDL.LU R141, [R1+0x110] ;  /* 0x00011000018d7983 */ /* 0x001f220000300800 */
        /* <DEDUP_REMOVED lines=37> */
[----:B------:R-:W-:Y:S04]  /*e6e0*/  STL [R1+0x130], R147 ;  /* 0x0001309301007387 */ /* 0x000fe80000100800 */
[----:B------:R-:W-:Y:S04]  /*e6f0*/  STL [R1+0x10c], R146 ;  /* 0x00010c9201007387 */ /* 0x000fe80000100800 */
[----:B------:R0:W-:Y:S04]  /*e700*/  STL [R1+0x120], R140 ;  /* 0x0001208c01007387 */ /* 0x0001e80000100800 */
[----:B------:R-:W-:Y:S04]  /*e710*/  STL [R1+0x128], R144 ;  /* 0x0001289001007387 */ /* 0x000fe80000100800 */
[----:B0-----:R-:W4:Y:S04]  /*e720*/  LDL.LU R140, [R1+0xec] ;  /* 0x0000ec00018c7983 */ /* 0x001f280000300800 */
[----:B------:R-:W-:Y:S01]  /*e730*/  STL [R1+0x104], R143 ;  /* 0x0001048f01007387 */ /* 0x000fe20000100800 */
[----:B--2---:R-:W-:-:S05]  /*e740*/  IADD3 R139, P3, PT, R139, UR18, RZ ;  /* 0x000000128b8b7c10 */ /* 0x004fca000ff7e0ff */
[----:B------:R0:W-:Y:S01]  /*e750*/  STL [R1+0xfc], R139 ;  /* 0x0000fc8b01007387 */ /* 0x0001e20000100800 */
[----:B---3--:R-:W-:-:S03]  /*e760*/  IADD3.X R127, PT, PT, R127, UR38, RZ, P4, !PT ;  /* 0x000000267f7f7c10 */ /* 0x008fc6000a7fe4ff */
[----:B0-----:R-:W2:Y:S04]  /*e770*/  LDL.LU R139, [R1+0x108] ;  /* 0x00010800018b7983 */ /* 0x001ea80000300800 */
[----:B------:R0:W-:Y:S04]  /*e780*/  STL [R1+0x118], R127 ;  /* 0x0001187f01007387 */ /* 0x0001e80000100800 */
[----:B0-----:R-:W3:Y:S01]  /*e790*/  LDL.LU R127, [R1+0xe4] ;  /* 0x0000e400017f7983 */ /* 0x001ee20000300800 */
[----:B----4-:R-:W-:-:S05]  /*e7a0*/  IADD3 R142, P4, PT, R142, UR18, RZ ;  /* 0x000000128e8e7c10 */ /* 0x010fca000ff9e0ff */
[----:B------:R0:W-:Y:S04]  /*e7b0*/  STL [R1+0xf4], R142 ;  /* 0x0000f48e01007387 */ /* 0x0001e80000100800 */
[----:B0-----:R-:W4:Y:S01]  /*e7c0*/  LDL.LU R142, [R1+0x100] ;  /* 0x00010000018e7983 */ /* 0x001f220000300800 */
[----:B------:R-:W-:-:S03]  /*e7d0*/  IADD3.X R141, PT, PT, R141, UR38, RZ, P5, !PT ;  /* 0x000000268d8d7c10 */ /* 0x000fc6000affe4ff */
        /* <DEDUP_REMOVED lines=23> */
[----:B------:R-:W-:-:S03]  /*e950*/  IADD3 R140, P5, PT, R140, UR18, RZ ;  /* 0x000000128c8c7c10 */ /* 0x000fc6000ffbe0ff */
[----:B0-----:R-:W4:Y:S04]  /*e960*/  LDL.LU R141, [R1+0x7c] ;  /* 0x00007c00018d7983 */ /* 0x001f280000300800 */
[----:B------:R0:W-:Y:S04]  /*e970*/  STL [R1+0xec], R140 ;  /* 0x0000ec8c01007387 */ /* 0x0001e80000100800 */
        /* <DEDUP_REMOVED lines=13> */
[----:B------:R-:W-:Y:S01]  /*ea50*/  STL [R1+0xdc], R165 ;  /* 0x0000dca501007387 */ /* 0x000fe20000100800 */
[----:B------:R-:W-:-:S02]  /*ea60*/  IADD3.X R162, PT, PT, R162, UR38, RZ, P4, !PT ;  /* 0x00000026a2a27c10 */ /* 0x000fc4000a7fe4ff */
[----:B------:R-:W-:Y:S01]  /*ea70*/  IADD3 R161, P4, PT, R161, UR18, RZ ;  /* 0x00000012a1a17c10 */ /* 0x000fe2000ff9e0ff */
        /* <DEDUP_REMOVED lines=36> */
[----:B------:R-:W-:Y:S04]  /*ecc0*/  STL [R1+0xb0], R146 ;  /* 0x0000b09201007387 */ /* 0x000fe80000100800 */
[----:B------:R0:W-:Y:S04]  /*ecd0*/  STL [R1+0x7c], R141 ;  /* 0x00007c8d01007387 */ /* 0x0001e80000100800 */
[----:B------:R-:W-:Y:S01]  /*ece0*/  STL [R1+0x84], R144 ;  /* 0x0000849001007387 */ /* 0x000fe20000100800 */
[----:B------:R-:W-:-:S03]  /*ecf0*/  IADD3.X R140, PT, PT, R140, UR38, RZ, P4, !PT ;  /* 0x000000268c8c7c10 */ /* 0x000fc6000a7fe4ff */
[----:B0-----:R-:W4:Y:S04]  /*ed00*/  LDL.LU R141, [R1+0x88] ;  /* 0x00008800018d7983 */ /* 0x001f280000300800 */
[----:B------:R-:W-:Y:S04]  /*ed10*/  STL [R1+0xa0], R143 ;  /* 0x0000a08f01007387 */ /* 0x000fe80000100800 */
[----:B------:R0:W-:Y:S04]  /*ed20*/  STL [R1+0x98], R140 ;  /* 0x0000988c01007387 */ /* 0x0001e80000100800 */
[----:B0-----:R-:W4:Y:S01]  /*ed30*/  LDL.LU R140, [R1+0x64] ;  /* 0x00006400018c7983 */ /* 0x001f220000300800 */
[----:B--2---:R-:W-:-:S05]  /*ed40*/  IADD3 R139, P4, PT, R139, UR18, RZ ;  /* 0x000000128b8b7c10 */ /* 0x004fca000ff9e0ff */
[----:B------:R0:W-:Y:S01]  /*ed50*/  STL [R1+0x74], R139 ;  /* 0x0000748b01007387 */ /* 0x0001e20000100800 */
[----:B---3--:R-:W-:-:S03]  /*ed60*/  IADD3.X R127, PT, PT, R127, UR38, RZ, P5, !PT ;  /* 0x000000267f7f7c10 */ /* 0x008fc6000affe4ff */
[----:B0-----:R-:W2:Y:S04]  /*ed70*/  LDL.LU R139, [R1+0x80] ;  /* 0x00008000018b7983 */ /* 0x001ea80000300800 */
[----:B------:R0:W-:Y:S04]  /*ed80*/  STL [R1+0x90], R127 ;  /* 0x0000907f01007387 */ /* 0x0001e80000100800 */
[----:B0-----:R-:W3:Y:S01]  /*ed90*/  LDL.LU R127, [R1+0x5c] ;  /* 0x00005c00017f7983 */ /* 0x001ee20000300800 */
[----:B----4-:R-:W-:-:S03]  /*eda0*/  IADD3 R142, P5, PT, R142, UR18, RZ ;  /* 0x000000128e8e7c10 */ /* 0x010fc6000ffbe0ff */
        /* <DEDUP_REMOVED lines=24> */
[----:B------:R-:W-:-:S05]  /*ef30*/  IADD3.X R141, PT, PT, R141, UR38, RZ, P6, !PT ;  /* 0x000000268d8d7c10 */ /* 0x000fca000b7fe4ff */
[----:B------:R0:W-:Y:S04]  /*ef40*/  STL [R1+0x88], R141 ;  /* 0x0000888d01007387 */ /* 0x0001e80000100800 */
[----:B0-----:R-:W4:Y:S01]  /*ef50*/  LDL.LU R141, [R1+0x18] ;  /* 0x00001800018d7983 */ /* 0x001f220000300800 */
[----:B------:R-:W-:-:S05]  /*ef60*/  IADD3 R140, P6, PT, R140, UR18, RZ ;  /* 0x000000128c8c7c10 */ /* 0x000fca000ffde0ff */
[----:B------:R0:W-:Y:S04]  /*ef70*/  STL [R1+0x64], R140 ;  /* 0x0000648c01007387 */ /* 0x0001e80000100800 */
[----:B0-----:R-:W4:Y:S01]  /*ef80*/  LDL.LU R140, [R1+0x10] ;  /* 0x00001000018c7983 */ /* 0x001f220000300800 */
[----:B--2---:R-:W-:-:S05]  /*ef90*/  IADD3.X R139, PT, PT, R139, UR38, RZ, P1, !PT ;  /* 0x000000268b8b7c10 */ /* 0x004fca0008ffe4ff */
[----:B------:R0:W-:Y:S01]  /*efa0*/  STL [R1+0x80], R139 ;  /* 0x0000808b01007387 */ /* 0x0001e20000100800 */
[----:B---3--:R-:W-:-:S03]  /*efb0*/  IADD3 R127, P1, PT, R127, UR18, RZ ;  /* 0x000000127f7f7c10 */ /* 0x008fc6000ff3e0ff */
[----:B0-----:R-:W2:Y:S04]  /*efc0*/  LDL.LU R139, [R1+0x8] ;  /* 0x00000800018b7983 */ /* 0x001ea80000300800 */
[----:B------:R0:W-:Y:S04]  /*efd0*/  STL [R1+0x5c], R127 ;  /* 0x00005c7f01007387 */ /* 0x0001e80000100800 */
[----:B0-----:R-:W3:Y:S01]  /*efe0*/  LDL.LU R127, [R1] ;  /* 0x00000000017f7983 */ /* 0x001ee20000300800 */
[----:B----4-:R-:W-:Y:S02]  /*eff0*/  IADD3.X R163, PT, PT, R163, UR38, RZ, P4, !PT ;  /* 0x00000026a3a37c10 */ /* 0x010fe4000a7fe4ff */
[----:B------:R-:W-:-:S02]  /*f000*/  IADD3.X R165, PT, PT, R165, UR38, RZ, P3, !PT ;  /* 0x00000026a5a57c10 */ /* 0x000fc40009ffe4ff */
[----:B------:R-:W-:Y:S02]  /*f010*/  IADD3 R162, P4, PT, R162, UR18, RZ ;  /* 0x00000012a2a27c10 */ /* 0x000fe4000ff9e0ff */
[----:B------:R-:W-:Y:S01]  /*f020*/  IADD3 R164, P3, PT, R164, UR18, RZ ;  /* 0x00000012a4a47c10 */ /* 0x000fe2000ff7e0ff */
[----:B------:R-:W-:Y:S01]  /*f030*/  STL [R1+0x78], R165 ;  /* 0x000078a501007387 */ /* 0x000fe20000100800 */
[----:B------:R-:W-:Y:S02]  /*f040*/  IADD3.X R161, PT, PT, R161, UR38, RZ, P5, !PT ;  /* 0x00000026a1a17c10 */ /* 0x000fe4000affe4ff */
[----:B------:R-:W-:Y:S01]  /*f050*/  PRMT R145, RZ, 0x7610, R145 ;  /* 0x00007610ff917816 */ /* 0x000fe20000000091 */
        /* <DEDUP_REMOVED lines=36> */
[----:B------:R-:W-:Y:S01]  /*f2a0*/  IADD3 R252, P4, PT, R252, UR18, RZ ;  /* 0x00000012fcfc7c10 */ /* 0x000fe2000ff9e0ff */
[----:B------:R-:W-:Y:S03]  /*f2b0*/  STL [R1+0xc], R146 ;  /* 0x00000c9201007387 */ /* 0x000fe60000100800 */
[----:B------:R-:W-:Y:S01]  /*f2c0*/  IADD3.X R251, PT, PT, R251, UR38, RZ, P4, !PT ;  /* 0x00000026fbfb7c10 */ /* 0x000fe2000a7fe4ff */
[----:B------:R-:W-:Y:S01]  /*f2d0*/  STL [R1+0x28], R144 ;  /* 0x0000289001007387 */ /* 0x000fe20000100800 */
[----:B------:R-:W-:-:S03]  /*f2e0*/  IADD3 R242, P4, PT, R242, UR18, RZ ;  /* 0x00000012f2f27c10 */ /* 0x000fc6000ff9e0ff */
[----:B------:R-:W-:Y:S01]  /*f2f0*/  STL [R1+0x4], R143 ;  /* 0x0000048f01007387 */ /* 0x000fe20000100800 */
[----:B------:R-:W-:Y:S02]  /*f300*/  IADD3.X R241, PT, PT, R241, UR38, RZ, P4, !PT ;  /* 0x00000026f1f17c10 */ /* 0x000fe4000a7fe4ff */
[----:B------:R-:W-:Y:S01]  /*f310*/  IADD3 R232, P4, PT, R232, UR18, RZ ;  /* 0x00000012e8e87c10 */ /* 0x000fe2000ff9e0ff */
[----:B------:R-:W-:Y:S01]  /*f320*/  STL [R1+0x20], R142 ;  /* 0x0000208e01007387 */ /* 0x000fe20000100800 */
[----:B------:R-:W-:Y:S02]  /*f330*/  IADD3.X R141, PT, PT, R141, UR38, RZ, P5, !PT ;  /* 0x000000268d8d7c10 */ /* 0x000fe4000affe4ff */
[----:B------:R-:W-:Y:S02]  /*f340*/  IADD3.X R231, PT, PT, R231, UR38, RZ, P4, !PT ;  /* 0x00000026e7e77c10 */ /* 0x000fe4000a7fe4ff */
[----:B------:R-:W-:Y:S01]  /*f350*/  IADD3 R222, P4, PT, R222, UR18, RZ ;  /* 0x00000012dede7c10 */ /* 0x000fe2000ff9e0ff */
[----:B------:R-:W-:Y:S01]  /*f360*/  STL [R1+0x18], R141 ;  /* 0x0000188d01007387 */ /* 0x000fe20000100800 */
[----:B------:R-:W-:-:S02]  /*f370*/  IADD3 R250, P5, PT, R250, UR18, RZ ;  /* 0x00000012fafa7c10 */ /* 0x000fc4000ffbe0ff */
[----:B------:R-:W-:Y:S02]  /*f380*/  IADD3.X R221, PT, PT, R221, UR38, RZ, P4, !PT ;  /* 0x00000026dddd7c10 */ /* 0x000fe4000a7fe4ff */
[----:B------:R-:W-:Y:S02]  /*f390*/  IADD3 R212, P4, PT, R212, UR18, RZ ;  /* 0x00000012d4d47c10 */ /* 0x000fe4000ff9e0ff */
[----:B------:R-:W-:Y:S02]  /*f3a0*/  IADD3.X R249, PT, PT, R249, UR38, RZ, P5, !PT ;  /* 0x00000026f9f97c10 */ /* 0x000fe4000affe4ff */
[----:B------:R-:W-:Y:S02]  /*f3b0*/  IADD3.X R211, PT, PT, R211, UR38, RZ, P4, !PT ;  /* 0x00000026d3d37c10 */ /* 0x000fe4000a7fe4ff */
[----:B------:R-:W-:Y:S02]  /*f3c0*/  IADD3 R202, P4, PT, R202, UR18, RZ ;  /* 0x00000012caca7c10 */ /* 0x000fe4000ff9e0ff */
[----:B------:R-:W-:-:S02]  /*f3d0*/  IADD3.X R140, PT, PT, R140, UR38, RZ, P6, !PT ;  /* 0x000000268c8c7c10 */ /* 0x000fc4000b7fe4ff */
[----:B------:R-:W-:Y:S02]  /*f3e0*/  IADD3.X R201, PT, PT, R201, UR38, RZ, P4, !PT ;  /* 0x00000026c9c97c10 */ /* 0x000fe4000a7fe4ff */
[----:B------:R-:W-:Y:S01]  /*f3f0*/  IADD3 R192, P4, PT, R192, UR18, RZ ;  /* 0x00000012c0c07c10 */ /* 0x000fe2000ff9e0ff */
[----:B------:R-:W-:Y:S01]  /*f400*/  STL [R1+0x10], R140 ;  /* 0x0000108c01007387 */ /* 0x000fe20000100800 */
[----:B------:R-:W-:Y:S02]  /*f410*/  IADD3 R248, P6, PT, R248, UR18, RZ ;  /* 0x00000012f8f87c10 */ /* 0x000fe4000ffde0ff */
[----:B------:R-:W-:Y:S02]  /*f420*/  IADD3 R240, P5, PT, R240, UR18, RZ ;  /* 0x00000012f0f07c10 */ /* 0x000fe4000ffbe0ff */
[----:B------:R-:W-:Y:S02]  /*f430*/  IADD3.X R191, PT, PT, R191, UR38, RZ, P4, !PT ;  /* 0x00000026bfbf7c10 */ /* 0x000fe4000a7fe4ff */
[----:B------:R-:W-:-:S02]  /*f440*/  IADD3.X R247, PT, PT, R247, UR38, RZ, P6, !PT ;  /* 0x00000026f7f77c10 */ /* 0x000fc4000b7fe4ff */
[----:B------:R-:W-:Y:S02]  /*f450*/  IADD3 R182, P4, PT, R182, UR18, RZ ;  /* 0x00000012b6b67c10 */ /* 0x000fe4000ff9e0ff */
[----:B------:R-:W-:Y:S02]  /*f460*/  IADD3 R238, P6, PT, R238, UR18, RZ ;  /* 0x00000012eeee7c10 */ /* 0x000fe4000ffde0ff */
[----:B------:R-:W-:Y:S02]  /*f470*/  IADD3.X R239, PT, PT, R239, UR38, RZ, P5, !PT ;  /* 0x00000026efef7c10 */ /* 0x000fe4000affe4ff */
        /* <DEDUP_REMOVED lines=45> */
[----:B-----5:R-:W-:Y:S02]  /*f750*/  IADD3 R29, P4, PT, R29, UR11, RZ ;  /* 0x0000000b1d1d7c10 */ /* 0x020fe4000ff9e0ff */
        /* <DEDUP_REMOVED lines=16> */
[----:B------:R-:W-:-:S02]  /*f860*/  IADD3 R85, P6, PT, R85, UR18, RZ ;  /* 0x0000001255557c10 */ /* 0x000fc4000ffde0ff */
[----:B------:R-:W-:Y:S02]  /*f870*/  IADD3.X R102, PT, PT, R102, UR38, RZ, P5, !PT ;  /* 0x0000002666667c10 */ /* 0x000fe4000affe4ff */
[----:B------:R-:W-:Y:S02]  /*f880*/  IADD3 R83, P5, PT, R83, UR18, RZ ;  /* 0x0000001253537c10 */ /* 0x000fe4000ffbe0ff */
[----:B------:R-:W-:Y:S02]  /*f890*/  IADD3.X R86, PT, PT, R86, UR38, RZ, P6, !PT ;  /* 0x0000002656567c10 */ /* 0x000fe4000b7fe4ff */
[----:B------:R-:W-:Y:S02]  /*f8a0*/  IADD3 R67, P6, PT, R67, UR18, RZ ;  /* 0x0000001243437c10 */ /* 0x000fe4000ffde0ff */
[----:B------:R-:W-:Y:S02]  /*f8b0*/  IADD3.X R84, PT, PT, R84, UR38, RZ, P5, !PT ;  /* 0x0000002654547c10 */ /* 0x000fe4000affe4ff */
[----:B------:R-:W-:Y:S01]  /*f8c0*/  IADD3.X R20, PT, PT, R20, UR25, RZ, P4, !PT ;  /* 0x0000001914147c10 */ /* 0x000fe2000a7fe4ff */
[----:B------:R-:W0:Y:S01]  /*f8d0*/  SYNCS.PHASECHK.TRANS64.TRYWAIT P4, [UR6], R126 ;  /* 0x0000007eff0075a7 */ /* 0x000e220008081106 */
[----:B------:R-:W-:-:S02]  /*f8e0*/  IADD3 R65, P5, PT, R65, UR18, RZ ;  /* 0x0000001241417c10 */ /* 0x000fc4000ffbe0ff */
[----:B------:R-:W-:Y:S02]  /*f8f0*/  IADD3.X R68, PT, PT, R68, UR38, RZ, P6, !PT ;  /* 0x0000002644447c10 */ /* 0x000fe4000b7fe4ff */
[----:B------:R-:W-:Y:S02]  /*f900*/  IADD3 R63, P6, PT, R63, UR11, RZ ;  /* 0x0000000b3f3f7c10 */ /* 0x000fe4000ffde0ff */
[----:B------:R-:W-:Y:S02]  /*f910*/  IADD3.X R66, PT, PT, R66, UR38, RZ, P5, !PT ;  /* 0x0000002642427c10 */ /* 0x000fe4000affe4ff */
[----:B------:R-:W-:Y:S02]  /*f920*/  IADD3 R61, P5, PT, R61, UR11, RZ ;  /* 0x0000000b3d3d7c10 */ /* 0x000fe4000ffbe0ff */
[----:B------:R-:W-:Y:S02]  /*f930*/  IADD3.X R64, PT, PT, R64, UR25, RZ, P6, !PT ;  /* 0x0000001940407c10 */ /* 0x000fe4000b7fe4ff */
[----:B------:R-:W-:-:S02]  /*f940*/  IADD3 R27, P6, PT, R27, UR11, RZ ;  /* 0x0000000b1b1b7c10 */ /* 0x000fc4000ffde0ff */
[----:B--2---:R-:W-:Y:S02]  /*f950*/  IADD3.X R139, PT, PT, R139, UR38, RZ, P1, !PT ;  /* 0x000000268b8b7c10 */ /* 0x004fe40008ffe4ff */
[----:B------:R-:W-:Y:S02]  /*f960*/  IADD3 R246, P1, PT, R246, UR18, RZ ;  /* 0x00000012f6f67c10 */ /* 0x000fe4000ff3e0ff */
[----:B------:R-:W-:Y:S01]  /*f970*/  IADD3.X R62, PT, PT, R62, UR25, RZ, P5, !PT ;  /* 0x000000193e3e7c10 */ /* 0x000fe2000affe4ff */
[----:B------:R-:W-:Y:S01]  /*f980*/  STL [R1+0x8], R139 ;  /* 0x0000088b01007387 */ /* 0x000fe20000100800 */
[----:B------:R-:W-:Y:S02]  /*f990*/  IADD3.X R245, PT, PT, R245, UR38, RZ, P1, !PT ;  /* 0x00000026f5f57c10 */ /* 0x000fe40008ffe4ff */
[----:B------:R-:W-:Y:S02]  /*f9a0*/  IADD3 R236, P1, PT, R236, UR18, RZ ;  /* 0x00000012ecec7c10 */ /* 0x000fe4000ff3e0ff */
[----:B------:R-:W-:-:S02]  /*f9b0*/  IADD3 R23, P5, PT, R23, UR11, RZ ;  /* 0x0000000b17177c10 */ /* 0x000fc4000ffbe0ff */
[----:B------:R-:W-:Y:S02]  /*f9c0*/  IADD3.X R235, PT, PT, R235, UR38, RZ, P1, !PT ;  /* 0x00000026ebeb7c10 */ /* 0x000fe40008ffe4ff */
[----:B---3--:R-:W-:Y:S02]  /*f9d0*/  IADD3.X R127, PT, PT, R127, UR38, RZ, P3, !PT ;  /* 0x000000267f7f7c10 */ /* 0x008fe40009ffe4ff */
[----:B------:R-:W-:Y:S02]  /*f9e0*/  IADD3 R244, P3, PT, R244, UR18, RZ ;  /* 0x00000012f4f47c10 */ /* 0x000fe4000ff7e0ff */
[----:B------:R-:W-:Y:S01]  /*f9f0*/  IADD3 R226, P1, PT, R226, UR18, RZ ;  /* 0x00000012e2e27c10 */ /* 0x000fe2000ff3e0ff */
[----:B------:R1:W-:Y:S01]  /*fa00*/  STL [R1], R127 ;  /* 0x0000007f01007387 */ /* 0x0003e20000100800 */
[----:B------:R-:W-:Y:S02]  /*fa10*/  IADD3.X R243, PT, PT, R243, UR38, RZ, P3, !PT ;  /* 0x00000026f3f37c10 */ /* 0x000fe40009ffe4ff */
[----:B------:R-:W-:-:S02]  /*fa20*/  IADD3 R234, P3, PT, R234, UR18, RZ ;  /* 0x00000012eaea7c10 */ /* 0x000fc4000ff7e0ff */
[----:B------:R-:W-:Y:S02]  /*fa30*/  IADD3.X R225, PT, PT, R225, UR38, RZ, P1, !PT ;  /* 0x00000026e1e17c10 */ /* 0x000fe40008ffe4ff */
[----:B------:R-:W-:Y:S02]  /*fa40*/  IADD3.X R233, PT, PT, R233, UR38, RZ, P3, !PT ;  /* 0x00000026e9e97c10 */ /* 0x000fe40009ffe4ff */
[----:B------:R-:W-:Y:S02]  /*fa50*/  IADD3 R224, P3, PT, R224, UR18, RZ ;  /* 0x00000012e0e07c10 */ /* 0x000fe4000ff7e0ff */
[----:B------:R-:W-:Y:S02]  /*fa60*/  IADD3 R216, P1, PT, R216, UR18, RZ ;  /* 0x00000012d8d87c10 */ /* 0x000fe4000ff3e0ff */
[----:B------:R-:W-:Y:S02]  /*fa70*/  IADD3.X R223, PT, PT, R223, UR38, RZ, P3, !PT ;  /* 0x00000026dfdf7c10 */ /* 0x000fe40009ffe4ff */
[----:B------:R-:W-:-:S02]  /*fa80*/  IADD3.X R215, PT, PT, R215, UR38, RZ, P1, !PT ;  /* 0x00000026d7d77c10 */ /* 0x000fc40008ffe4ff */
[----:B------:R-:W-:Y:S02]  /*fa90*/  IADD3 R214, P3, PT, R214, UR18, RZ ;  /* 0x00000012d6d67c10 */ /* 0x000fe4000ff7e0ff */
[----:B------:R-:W-:Y:S02]  /*faa0*/  IADD3 R206, P1, PT, R206, UR18, RZ ;  /* 0x00000012cece7c10 */ /* 0x000fe4000ff3e0ff */
[----:B------:R-:W-:Y:S02]  /*fab0*/  IADD3.X R213, PT, PT, R213, UR38, RZ, P3, !PT ;  /* 0x00000026d5d57c10 */ /* 0x000fe40009ffe4ff */
[----:B------:R-:W-:Y:S02]  /*fac0*/  IADD3.X R205, PT, PT, R205, UR38, RZ, P1, !PT ;  /* 0x00000026cdcd7c10 */ /* 0x000fe40008ffe4ff */
[----:B------:R-:W-:Y:S02]  /*fad0*/  IADD3 R204, P3, PT, R204, UR18, RZ ;  /* 0x00000012cccc7c10 */ /* 0x000fe4000ff7e0ff */
        /* <DEDUP_REMOVED lines=49> */
[----:B------:R-:W-:Y:S02]  /*fdf0*/  IADD3.X R22, PT, PT, R22, UR25, RZ, P1, !PT ;  /* 0x0000001916167c10 */ /* 0x000fe40008ffe4ff */
[----:B------:R-:W-:Y:S02]  /*fe00*/  IADD3 R57, P3, PT, R57, UR11, RZ ;  /* 0x0000000b39397c10 */ /* 0x000fe4000ff7e0ff */
[----:B------:R-:W-:Y:S02]  /*fe10*/  IADD3 R40, P5, PT, R40, UR11, RZ ;  /* 0x0000000b28287c10 */ /* 0x000fe4000ffbe0ff */
[----:B------:R-:W-:Y:S02]  /*fe20*/  IADD3 R55, P1, PT, R55, UR11, RZ ;  /* 0x0000000b37377c10 */ /* 0x000fe4000ff3e0ff */
[----:B------:R-:W-:Y:S02]  /*fe30*/  IADD3.X R44, PT, PT, R44, UR25, RZ, P6, !PT ;  /* 0x000000192c2c7c10 */ /* 0x000fe4000b7fe4ff */
[----:B------:R-:W-:-:S02]  /*fe40*/  IADD3 R17, P6, PT, R17, UR11, RZ ;  /* 0x0000000b11117c10 */ /* 0x000fc4000ffde0ff */
[----:B------:R-:W-:Y:S02]  /*fe50*/  IADD3.X R58, PT, PT, R58, UR25, RZ, P3, !PT ;  /* 0x000000193a3a7c10 */ /* 0x000fe40009ffe4ff */
[----:B------:R-:W-:Y:S02]  /*fe60*/  IADD3.X R42, PT, PT, R42, UR25, RZ, P5, !PT ;  /* 0x000000192a2a7c10 */ /* 0x000fe4000affe4ff */
[----:B------:R-:W-:Y:S02]  /*fe70*/  IADD3.X R56, PT, PT, R56, UR25, RZ, P1, !PT ;  /* 0x0000001938387c10 */ /* 0x000fe40008ffe4ff */
[----:B------:R-:W-:Y:S02]  /*fe80*/  IADD3 R15, P3, PT, R15, UR11, RZ ;  /* 0x0000000b0f0f7c10 */ /* 0x000fe4000ff7e0ff */
[----:B------:R-:W-:Y:S02]  /*fe90*/  IADD3 R39, P5, PT, R39, UR11, RZ ;  /* 0x0000000b27277c10 */ /* 0x000fe4000ffbe0ff */
[----:B------:R-:W-:-:S02]  /*fea0*/  IADD3 R53, P1, PT, R53, UR11, RZ ;  /* 0x0000000b35357c10 */ /* 0x000fc4000ff3e0ff */
[----:B------:R-:W-:Y:S02]  /*feb0*/  IADD3.X R18, PT, PT, R18, UR25, RZ, P6, !PT ;  /* 0x0000001912127c10 */ /* 0x000fe4000b7fe4ff */
[----:B------:R-:W-:Y:S02]  /*fec0*/  IADD3 R13, P6, PT, R13, UR11, RZ ;  /* 0x0000000b0d0d7c10 */ /* 0x000fe4000ffde0ff */
[----:B------:R-:W-:Y:S02]  /*fed0*/  IADD3.X R16, PT, PT, R16, UR25, RZ, P3, !PT ;  /* 0x0000001910107c10 */ /* 0x000fe40009ffe4ff */
[----:B------:R-:W-:Y:S02]  /*fee0*/  IADD3.X R41, PT, PT, R41, UR25, RZ, P5, !PT ;  /* 0x0000001929297c10 */ /* 0x000fe4000affe4ff */
[----:B------:R-:W-:Y:S02]  /*fef0*/  IADD3.X R54, PT, PT, R54, UR25, RZ, P1, !PT ;  /* 0x0000001936367c10 */ /* 0x000fe40008ffe4ff */
[----:B------:R-:W-:-:S02]  /*ff00*/  IADD3 R11, P3, PT, R11, UR11, RZ ;  /* 0x0000000b0b0b7c10 */ /* 0x000fc4000ff7e0ff */
[----:B------:R-:W-:Y:S02]  /*ff10*/  IADD3 R37, P5, PT, R37, UR11, RZ ;  /* 0x0000000b25257c10 */ /* 0x000fe4000ffbe0ff */
[----:B------:R-:W-:Y:S02]  /*ff20*/  IADD3 R51, P1, PT, R51, UR11, RZ ;  /* 0x0000000b33337c10 */ /* 0x000fe4000ff3e0ff */
[----:B-1----:R-:W-:Y:S02]  /*ff30*/  SHF.R.U32.HI R127, RZ, 0x6, R138 ;  /* 0x00000006ff7f7819 */ /* 0x002fe4000001168a */
[----:B------:R-:W-:Y:S02]  /*ff40*/  IADD3.X R14, PT, PT, R14, UR25, RZ, P6, !PT ;  /* 0x000000190e0e7c10 */ /* 0x000fe4000b7fe4ff */
[----:B------:R-:W-:Y:S02]  /*ff50*/  IADD3 R9, P6, PT, R9, UR11, RZ ;  /* 0x0000000b09097c10 */ /* 0x000fe4000ffde0ff */
[----:B------:R-:W-:-:S02]  /*ff60*/  IADD3.X R12, PT, PT, R12, UR25, RZ, P3, !PT ;  /* 0x000000190c0c7c10 */ /* 0x000fc40009ffe4ff */
[----:B------:R-:W-:Y:S02]  /*ff70*/  IADD3.X R38, PT, PT, R38, UR25, RZ, P5, !PT ;  /* 0x0000001926267c10 */ /* 0x000fe4000affe4ff */
[----:B------:R-:W-:Y:S02]  /*ff80*/  IADD3.X R52, PT, PT, R52, UR25, RZ, P1, !PT ;  /* 0x0000001934347c10 */ /* 0x000fe40008ffe4ff */
[----:B------:R-:W-:Y:S02]  /*ff90*/  IADD3 R7, P3, PT, R7, UR11, RZ ;  /* 0x0000000b07077c10 */ /* 0x000fe4000ff7e0ff */
[----:B------:R-:W-:Y:S02]  /*ffa0*/  IADD3 R35, P5, PT, R35, UR11, RZ ;  /* 0x0000000b23237c10 */ /* 0x000fe4000ffbe0ff */
[----:B------:R-:W-:Y:S02]  /*ffb0*/  IADD3 R49, P1, PT, R49, UR11, RZ ;  /* 0x0000000b31317c10 */ /* 0x000fe4000ff3e0ff */
[----:B------:R-:W-:-:S02]  /*ffc0*/  SGXT.U32 R127, R127, 0x2 ;  /* 0x000000027f7f781a */ /* 0x000fc40000000000 */
[----:B------:R-:W-:Y:S02]  /*ffd0*/  IADD3.X R10, PT, PT, R10, UR25, RZ, P6, !PT ;  /* 0x000000190a0a7c10 */ /* 0x000fe4000b7fe4ff */
[----:B------:R-:W-:Y:S02]  /*ffe0*/  IADD3 R5, P6, PT, R5, UR11, RZ ;  /* 0x0000000b05057c10 */ /* 0x000fe4000ffde0ff */
[----:B------:R-:W-:Y:S02]  /*fff0*/  IADD3.X R8, PT, PT, R8, UR25, RZ, P3, !PT ;  /* 0x0000001908087c10 */ /* 0x000fe40009ffe4ff */
[----:B------:R-:W-:Y:S02]  /*10000*/  IADD3.X R36, PT, PT, R36, UR25, RZ, P5, !PT ;  /* 0x0000001924247c10 */ /* 0x000fe4000affe4ff */
[----:B------:R-:W-:Y:S02]  /*10010*/  IADD3.X R50, PT, PT, R50, UR25, RZ, P1, !PT ;  /* 0x0000001932327c10 */ /* 0x000fe40008ffe4ff */
[----:B------:R-:W-:-:S02]  /*10020*/  IADD3 R2, P3, PT, R2, UR11, RZ ;  /* 0x0000000b02027c10 */ /* 0x000fc4000ff7e0ff */
[----:B------:R-:W-:Y:S02]  /*10030*/  LOP3.LUT R127, R127, 0x8, RZ, 0xfc, !PT ;  /* 0x000000087f7f7812 */ /* 0x000fe400078efcff */
[----:B------:R-:W-:Y:S02]  /*10040*/  IADD3 R33, P5, PT, R33, UR11, RZ ;  /* 0x0000000b21217c10 */ /* 0x000fe4000ffbe0ff */
[----:B------:R-:W-:Y:S02]  /*10050*/  IADD3 R0, P1, PT, R0, UR11, RZ ;  /* 0x0000000b00007c10 */ /* 0x000fe4000ff3e0ff */
[----:B------:R-:W-:Y:S02]  /*10060*/  IADD3.X R6, PT, PT, R6, UR25, RZ, P6, !PT ;  /* 0x0000001906067c10 */ /* 0x000fe4000b7fe4ff */
[----:B------:R-:W-:Y:S02]  /*10070*/  ISETP.GE.AND P6, PT, R127, UR22, PT ;  /* 0x000000167f007c0c */ /* 0x000fe4000bfc6270 */
[----:B------:R-:W-:-:S02]  /*10080*/  IADD3.X R4, PT, PT, R4, UR25, RZ, P3, !PT ;  /* 0x0000001904047c10 */ /* 0x000fc40009ffe4ff */
[----:B------:R-:W-:Y:S02]  /*10090*/  IADD3.X R34, PT, PT, R34, UR25, RZ, P5, !PT ;  /* 0x0000001922227c10 */ /* 0x000fe4000affe4ff */
[----:B------:R-:W-:Y:S01]  /*100a0*/  IADD3.X R3, PT, PT, R3, UR25, RZ, P1, !PT ;  /* 0x0000001903037c10 */ /* 0x000fe20008ffe4ff */
[----:B0-----:R-:W-:Y:S06]  /*100b0*/  @!P4 BRA `(.L_x_8) ;  /* 0x0000007000c8c947 */ /* 0x001fec0003800000 */
.L_x_16:
[----:B------:R-:W-:Y:S02]  /*100c0*/  @!P0 IMAD.MOV.U32 R126, RZ, RZ, R0 ;  /* 0x000000ffff7e8224 */ /* 0x000fe400078e0000 */
[----:B------:R-:W-:-:S05]  /*100d0*/  @!P0 IMAD.MOV.U32 R127, RZ, RZ, R3 ;  /* 0x000000ffff7f8224 */ /* 0x000fca00078e0003 */
[----:B------:R0:W2:Y:S01]  /*100e0*/  @!P0 LDG.E.U8 R145, desc[UR20][R126.64] ;  /* 0x000000147e918981 */ /* 0x0000a2000c1e1100 */
[----:B------:R-:W-:Y:S01]  /*100f0*/  PRMT R144, RZ, 0x7610, R144 ;  /* 0x00007610ff907816 */ /* 0x000fe20000000090 */
[----:B0-----:R-:W0:Y:S01]  /*10100*/  S2R R127, SR_TID.X ;  /* 0x00000000007f7919 */ /* 0x001e220000002100 */
[----:B------:R-:W-:Y:S01]  /*10110*/  @!P6 IMAD.MOV.U32 R126, RZ, RZ, R2 ;  /* 0x000000ffff7ee224 */ /* 0x000fe200078e0002 */
[----:B0-----:R-:W-:-:S04]  /*10120*/  SHF.R.U32.HI R127, RZ, 0x6, R127 ;  /* 0x00000006ff7f7819 */ /* 0x001fc8000001167f */
[----:B------:R-:W-:-:S04]  /*10130*/  SGXT.U32 R127, R127, 0x2 ;  /* 0x000000027f7f781a */ /* 0x000fc80000000000 */
[----:B------:R-:W-:-:S04]  /*10140*/  LOP3.LUT R127, R127, 0x10, RZ, 0xfc, !PT ;  /* 0x000000107f7f7812 */ /* 0x000fc800078efcff */
[----:B------:R-:W-:Y:S01]  /*10150*/  ISETP.GE.AND P0, PT, R127, UR22, PT ;  /* 0x000000167f007c0c */ /* 0x000fe2000bf06270 */
[----:B------:R-:W-:-:S05]  /*10160*/  @!P6 IMAD.MOV.U32 R127, RZ, RZ, R4 ;  /* 0x000000ffff7fe224 */ /* 0x000fca00078e0004 */
[----:B------:R0:W3:Y:S01]  /*10170*/  @!P6 LDG.E.U8 R144, desc[UR20][R126.64] ;  /* 0x000000147e90e981 */ /* 0x0000e2000c1e1100 */
[----:B------:R-:W-:Y:S01]  /*10180*/  PRMT R143, RZ, 0x7610, R143 ;  /* 0x00007610ff8f7816 */ /* 0x000fe2000000008f */
[----:B0-----:R-:W0:Y:S05]  /*10190*/  S2R R127, SR_TID.X ;  /* 0x00000000007f7919 */ /* 0x001e2a0000002100 */
[----:B------:R-:W-:Y:S01]  /*101a0*/  @!P0 IMAD.MOV.U32 R126, RZ, RZ, R5 ;  /* 0x000000ffff7e8224 */ /* 0x000fe200078e0005 */
[----:B------:R-:W-:Y:S02]  /*101b0*/  PRMT R142, RZ, 0x7610, R142 ;  /* 0x00007610ff8e7816 */ /* 0x000fe4000000008e */
[----:B0-----:R-:W-:-:S04]  /*101c0*/  SHF.R.U32.HI R127, RZ, 0x6, R127 ;  /* 0x00000006ff7f7819 */ /* 0x001fc8000001167f */
[----:B------:R-:W-:-:S04]  /*101d0*/  SGXT.U32 R127, R127, 0x2 ;  /* 0x000000027f7f781a */ /* 0x000fc80000000000 */
[----:B------:R-:W-:-:S04]  /*101e0*/  LOP3.LUT R127, R127, 0x18, RZ, 0xfc, !PT ;  /* 0x000000187f7f7812 */ /* 0x000fc800078efcff */
[----:B------:R-:W-:Y:S01]  /*101f0*/  ISETP.GE.AND P1, PT, R127, UR22, PT ;  /* 0x000000167f007c0c */ /* 0x000fe2000bf26270 */
[----:B------:R-:W-:-:S05]  /*10200*/  @!P0 IMAD.MOV.U32 R127, RZ, RZ, R6 ;  /* 0x000000ffff7f8224 */ /* 0x000fca00078e0006 */
[----:B------:R0:W4:Y:S07]  /*10210*/  @!P0 LDG.E.U8 R143, desc[UR20][R126.64] ;  /* 0x000000147e8f8981 */ /* 0x00012e000c1e1100 */
[----:B0-----:R-:W-:Y:S02]  /*10220*/  @!P1 IMAD.MOV.U32 R126, RZ, RZ, R7 ;  /* 0x000000ffff7e9224 */ /* 0x001fe400078e0007 */
[----:B------:R-:W-:-:S05]  /*10230*/  @!P1 IMAD.MOV.U32 R127, RZ, RZ, R8 ;  /* 0x000000ffff7f9224 */ /* 0x000fca00078e0008 */
[----:B------:R0:W5:Y:S01]  /*10240*/  @!P1 LDG.E.U8 R142, desc[UR20][R126.64] ;  /* 0x000000147e8e9981 */ /* 0x000162000c1e1100 */
[----:B------:R-:W-:Y:S01]  /*10250*/  PRMT R141, RZ, 0x7610, R141 ;  /* 0x00007610ff8d7816 */ /* 0x000fe2000000008d */
[----:B0-----:R-:W0:Y:S02]  /*10260*/  S2R R127, SR_TID.X ;  /* 0x00000000007f7919 */ /* 0x001e240000002100 */
[--C-:B0-----:R-:W-:Y:S02]  /*10270*/  SHF.R.U32.HI R126, RZ, 0x6, R127.reuse ;  /* 0x00000006ff7e7819 */ /* 0x101fe4000001167f */
[----:B------:R-:W-:Y:S02]  /*10280*/  SHF.R.U32.HI R127, RZ, 0x6, R127 ;  /* 0x00000006ff7f7819 */ /* 0x000fe4000001167f */
[----:B------:R-:W-:Y:S02]  /*10290*/  SGXT.U32 R126, R126, 0x2 ;  /* 0x000000027e7e781a */ /* 0x000fe40000000000 */
[----:B------:R-:W-:-:S02]  /*102a0*/  SGXT.U32 R127, R127, 0x2 ;  /* 0x000000027f7f781a */ /* 0x000fc40000000000 */
[----:B------:R-:W-:Y:S02]  /*102b0*/  LOP3.LUT R126, R126, 0x20, RZ, 0xfc, !PT ;  /* 0x000000207e7e7812 */ /* 0x000fe400078efcff */
[----:B------:R-:W-:Y:S02]  /*102c0*/  LOP3.LUT R127, R127, 0x28, RZ, 0xfc, !PT ;  /* 0x000000287f7f7812 */ /* 0x000fe400078efcff */
[----:B------:R-:W-:Y:S02]  /*102d0*/  ISETP.GE.AND P0, PT, R126, UR22, PT ;  /* 0x000000167e007c0c */ /* 0x000fe4000bf06270 */
[----:B------:R-:W-:-:S11]  /*102e0*/  ISETP.GE.AND P1, PT, R127, UR22, PT ;  /* 0x000000167f007c0c */ /* 0x000fd6000bf26270 */
        /* <DEDUP_REMOVED lines=11> */
[----:B------:R0:W2:Y:S01]  /*103a0*/  @!P1 LDG.E.U8 R140, desc[UR20][R126.64] ;  /* 0x000000147e8c9981 */ /* 0x0000a2000c1e1100 */
        /* <DEDUP_REMOVED lines=8> */
[----:B------:R-:W-:Y:S01]  /*10430*/  ISETP.GE.AND P1, PT, R126, UR22, PT ;  /* 0x000000167e007c0c */ /* 0x000fe2000bf26270 */
[----:B------:R-:W-:Y:S01]  /*10440*/  @!P0 IMAD.MOV.U32 R126, RZ, RZ, R13 ;  /* 0x000000ffff7e8224 */ /* 0x000fe200078e000d */
[----:B------:R-:W-:Y:S01]  /*10450*/  ISETP.GE.AND P3, PT, R127, UR22, PT ;  /* 0x000000167f007c0c */ /* 0x000fe2000bf66270 */
[----:B------:R-:W-:-:S05]  /*10460*/  @!P0 IMAD.MOV.U32 R127, RZ, RZ, R14 ;  /* 0x000000ffff7f8224 */ /* 0x000fca00078e000e */
[----:B------:R0:W2:Y:S01]  /*10470*/  @!P0 LDG.E.U8 R139, desc[UR20][R126.64] ;  /* 0x000000147e8b8981 */ /* 0x0000a2000c1e1100 */
[----:B------:R-:W-:Y:S01]  /*10480*/  PRMT R173, RZ, 0x7610, R173 ;  /* 0x00007610ffad7816 */ /* 0x000fe200000000ad */
[----:B0-----:R-:W0:Y:S03]  /*10490*/  S2R R127, SR_TID.X ;  /* 0x00000000007f7919 */ /* 0x001e260000002100 */
[----:B------:R-:W-:Y:S01]  /*104a0*/  @!P1 IMAD.MOV.U32 R126, RZ, RZ, R15 ;  /* 0x000000ffff7e9224 */ /* 0x000fe200078e000f */
[----:B------:R-:W-:Y:S02]  /*104b0*/  PRMT R172, RZ, 0x7610, R172 ;  /* 0x00007610ffac7816 */ /* 0x000fe400000000ac */
[----:B0-----:R-:W-:-:S04]  /*104c0*/  SHF.R.U32.HI R127, RZ, 0x6, R127 ;  /* 0x00000006ff7f7819 */ /* 0x001fc8000001167f */
[----:B------:R-:W-:-:S04]  /*104d0*/  SGXT.U32 R127, R127, 0x2 ;  /* 0x000000027f7f781a */ /* 0x000fc80000000000 */
[----:B------:R-:W-:-:S04]  /*104e0*/  LOP3.LUT R127, R127, 0x48, RZ, 0xfc, !PT ;  /* 0x000000487f7f7812 */ /* 0x000fc800078efcff */
[----:B------:R-:W-:Y:S01]  /*104f0*/  ISETP.GE.AND P0, PT, R127, UR22, PT ;  /* 0x000000167f007c0c */ /* 0x000fe2000bf06270 */
[----:B------:R-:W-:-:S05]  /*10500*/  @!P1 IMAD.MOV.U32 R127, RZ, RZ, R16 ;  /* 0x000000ffff7f9224 */ /* 0x000fca00078e0010 */
[----:B------:R0:W2:Y:S02]  /*10510*/  @!P1 LDG.E.U8 R173, desc[UR20][R126.64] ;  /* 0x000000147ead9981 */ /* 0x0000a4000c1e1100 */
[----:B0-----:R-:W-:Y:S02]  /*10520*/  @!P3 IMAD.MOV.U32 R126, RZ, RZ, R17 ;  /* 0x000000ffff7eb224 */ /* 0x001fe400078e0011 */
        /* <DEDUP_REMOVED lines=24> */
[----:B------:R-:W-:Y:S02]  /*106b0*/  PRMT R169, RZ, 0x7610, R169 ;  /* 0x00007610ffa97816 */ /* 0x000fe400000000a9 */
[----:B------:R-:W-:Y:S01]  /*106c0*/  PRMT R167, RZ, 0x7610, R167 ;  /* 0x00007610ffa77816 */ /* 0x000fe200000000a7 */
[----:B0-----:R-:W0:Y:S02]  /*106d0*/  S2R R126, SR_TID.X ;  /* 0x00000000007e7919 */ /* 0x001e240000002100 */
[--C-:B0-----:R-:W-:Y:S02]  /*106e0*/  SHF.R.U32.HI R127, RZ, 0x6, R126.reuse ;  /* 0x00000006ff7f7819 */ /* 0x101fe4000001167e */
[----:B------:R-:W-:Y:S02]  /*106f0*/  SHF.R.U32.HI R126, RZ, 0x6, R126 ;  /* 0x00000006ff7e7819 */ /* 0x000fe4000001167e */
[----:B------:R-:W-:-:S02]  /*10700*/  SGXT.U32 R127, R127, 0x2 ;  /* 0x000000027f7f781a */ /* 0x000fc40000000000 */
[----:B------:R-:W-:Y:S02]  /*10710*/  SGXT.U32 R126, R126, 0x2 ;  /* 0x000000027e7e781a */ /* 0x000fe40000000000 */
[----:B------:R-:W-:Y:S02]  /*10720*/  LOP3.LUT R127, R127, 0x68, RZ, 0xfc, !PT ;  /* 0x000000687f7f7812 */ /* 0x000fe400078efcff */
[----:B------:R-:W-:Y:S02]  /*10730*/  LOP3.LUT R126, R126, 0x4, RZ, 0xfc, !PT ;  /* 0x000000047e7e7812 */ /* 0x000fe400078efcff */
[----:B------:R-:W-:Y:S01]  /*10740*/  ISETP.GE.AND P1, PT, R127, UR22, PT ;  /* 0x000000167f007c0c */ /* 0x000fe2000bf26270 */
[----:B------:R-:W-:Y:S01]  /*10750*/  @!P3 IMAD.MOV.U32 R127, RZ, RZ, R24 ;  /* 0x000000ffff7fb224 */ /* 0x000fe200078e0018 */
[----:B------:R-:W-:Y:S01]  /*10760*/  ISETP.GE.AND P0, PT, R126, UR22, PT ;  /* 0x000000167e007c0c */ /* 0x000fe2000bf06270 */
[----:B------:R-:W-:-:S05]  /*10770*/  @!P3 IMAD.MOV.U32 R126, RZ, RZ, R23 ;  /* 0x000000ffff7eb224 */ /* 0x000fca00078e0017 */
[----:B------:R0:W2:Y:S02]  /*10780*/  @!P3 LDG.E.U8 R169, desc[UR20][R126.64] ;  /* 0x000000147ea9b981 */ /* 0x0000a4000c1e1100 */
[----:B0-----:R-:W-:Y:S02]  /*10790*/  @!P4 IMAD.MOV.U32 R126, RZ, RZ, R25 ;  /* 0x000000ffff7ec224 */ /* 0x001fe400078e0019 */
[----:B------:R-:W-:-:S05]  /*107a0*/  @!P4 IMAD.MOV.U32 R127, RZ, RZ, R26 ;  /* 0x000000ffff7fc224 */ /* 0x000fca00078e001a */
[----:B------:R0:W2:Y:S01]  /*107b0*/  @!P4 LDG.E.U8 R167, desc[UR20][R126.64] ;  /* 0x000000147ea7c981 */ /* 0x0000a2000c1e1100 */
[----:B------:R-:W-:Y:S02]  /*107c0*/  PRMT R138, RZ, 0x7610, R138 ;  /* 0x00007610ff8a7816 */ /* 0x000fe4000000008a */
        /* <DEDUP_REMOVED lines=22> */
[----:B0-----:R-:W0:Y:S05]  /*10930*/  S2R R127, SR_TID.X ;  /* 0x00000000007f7919 */ /* 0x001e2a0000002100 */
[----:B------:R-:W-:Y:S01]  /*10940*/  @!P1 IMAD.MOV.U32 R126, RZ, RZ, R31 ;  /* 0x000000ffff7e9224 */ /* 0x000fe200078e001f */
[----:B0-----:R-:W-:-:S04]  /*10950*/  LEA.HI R127, R127, 0xc, RZ, 0x1a ;  /* 0x0000000c7f7f7811 */ /* 0x001fc800078fd0ff */
[----:B------:R-:W-:Y:S01]  /*10960*/  ISETP.GE.AND P0, PT, R127, UR22, PT ;  /* 0x000000167f007c0c */ /* 0x000fe2000bf06270 */
[----:B------:R-:W-:-:S05]  /*10970*/  @!P1 IMAD.MOV.U32 R127, RZ, RZ, R32 ;  /* 0x000000ffff7f9224 */ /* 0x000fca00078e0020 */
[----:B------:R0:W2:Y:S01]  /*10980*/  @!P1 LDG.E.U8 R177, desc[UR20][R126.64] ;  /* 0x000000147eb19981 */ /* 0x0000a2000c1e1100 */
[----:B------:R-:W-:Y:S01]  /*10990*/  PRMT R176, RZ, 0x7610, R176 ;  /* 0x00007610ffb07816 */ /* 0x000fe200000000b0 */
[----:B0-----:R-:W0:Y:S05]  /*109a0*/  S2R R127, SR_TID.X ;  /* 0x00000000007f7919 */ /* 0x001e2a0000002100 */
        /* <DEDUP_REMOVED lines=93> */
[----:B------:R0:W4:Y:S01]  /*10f80*/  @!P1 LDG.E.U8 R156, desc[UR20][R126.64] ;  /* 0x000000147e9c9981 */ /* 0x000122000c1e1100 */
        /* <DEDUP_REMOVED lines=8> */
[----:B------:R0:W5:Y:S01]  /*11010*/  @!P0 LDG.E.U8 R155, desc[UR20][R126.64] ;  /* 0x000000147e9b8981 */ /* 0x000162000c1e1100 */
[----:B------:R-:W-:Y:S01]  /*11020*/  PRMT R154, RZ, 0x7610, R154 ;  /* 0x00007610ff9a7816 */ /* 0x000fe2000000009a */
[----:B0-----:R-:W0:Y:S05]  /*11030*/  S2R R127, SR_TID.X ;  /* 0x00000000007f7919 */ /* 0x001e2a0000002100 */
[----:B------:R-:W-:Y:S01]  /*11040*/  @!P1 IMAD.MOV.U32 R126, RZ, RZ, R47 ;  /* 0x000000ffff7e9224 */ /* 0x000fe200078e002f */
[----:B0-----:R-:W-:-:S04]  /*11050*/  LEA.HI R127, R127, 0x7c, RZ, 0x1a ;  /* 0x0000007c7f7f7811 */ /* 0x001fc800078fd0ff */
[----:B------:R-:W-:Y:S01]  /*11060*/  ISETP.GE.AND P0, PT, R127, UR22, PT ;  /* 0x000000167f007c0c */ /* 0x000fe2000bf06270 */
[----:B------:R-:W-:-:S05]  /*11070*/  @!P1 IMAD.MOV.U32 R127, RZ, RZ, R48 ;  /* 0x000000ffff7f9224 */ /* 0x000fca00078e0030 */
[----:B------:R0:W5:Y:S01]  /*11080*/  @!P1 LDG.E.U8 R154, desc[UR20][R126.64] ;  /* 0x000000147e9a9981 */ /* 0x000162000c1e1100 */
[----:B------:R-:W-:Y:S01]  /*11090*/  PRMT R153, RZ, 0x7610, R153 ;  /* 0x00007610ff997816 */ /* 0x000fe20000000099 */
[----:B0-----:R-:W0:Y:S05]  /*110a0*/  S2R R127, SR_TID.X ;  /* 0x00000000007f7919 */ /* 0x001e2a0000002100 */
[----:B------:R-:W-:Y:S01]  /*110b0*/  @!P0 IMAD.MOV.U32 R126, RZ, RZ, R63 ;  /* 0x000000ffff7e8224 */ /* 0x000fe200078e003f */
[----:B------:R-:W-:Y:S02]  /*110c0*/  PRMT R152, RZ, 0x7610, R152 ;  /* 0x00007610ff987816 */ /* 0x000fe40000000098 */
[----:B0-----:R-:W-:-:S04]  /*110d0*/  LOP3.LUT R127, R127, 0x7f, RZ, 0xc0, !PT ;  /* 0x0000007f7f7f7812 */ /* 0x001fc800078ec0ff */
[----:B------:R-:W-:Y:S01]  /*110e0*/  ISETP.GE.AND P1, PT, R127, UR22, PT ;  /* 0x000000167f007c0c */ /* 0x000fe2000bf26270 */
[----:B------:R-:W-:-:S05]  /*110f0*/  @!P0 IMAD.MOV.U32 R127, RZ, RZ, R64 ;  /* 0x000000ffff7f8224 */ /* 0x000fca00078e0040 */
[----:B------:R0:W5:Y:S01]  /*11100*/  @!P0 LDG.E.U8 R153, desc[UR20][R126.64] ;  /* 0x000000147e998981 */ /* 0x000162000c1e1100 */
[----:B------:R-:W-:Y:S01]  /*11110*/  BAR.SYNC.DEFER_BLOCKING 0x0 ;  /* 0x0000000000007b1d */ /* 0x000fe20000010000 */
[----:B------:R-:W-:-:S05]  /*11120*/  PRMT R151, RZ, 0x7610, R151 ;  /* 0x00007610ff977816 */ /* 0x000fca0000000097 */
[----:B0-----:R-:W-:Y:S02]  /*11130*/  @!P1 IMAD.MOV.U32 R126, RZ, RZ, R65 ;  /* 0x000000ffff7e9224 */ /* 0x001fe400078e0041 */
[----:B------:R-:W-:Y:S01]  /*11140*/  @!P1 IMAD.MOV.U32 R127, RZ, RZ, R66 ;  /* 0x000000ffff7f9224 */ /* 0x000fe200078e0042 */
[----:B------:R-:W-:Y:S02]  /*11150*/  PRMT R150, RZ, 0x7610, R150 ;  /* 0x00007610ff967816 */ /* 0x000fe40000000096 */
[----:B------:R-:W-:Y:S02]  /*11160*/  PRMT R149, RZ, 0x7610, R149 ;  /* 0x00007610ff957816 */ /* 0x000fe40000000095 */
[----:B------:R0:W5:Y:S02]  /*11170*/  @!P1 LDG.E.U8 R152, desc[UR20][R126.64] ;  /* 0x000000147e989981 */ /* 0x000164000c1e1100 */
[----:B0-----:R-:W-:Y:S02]  /*11180*/  @!P1 IMAD.MOV.U32 R126, RZ, RZ, R67 ;  /* 0x000000ffff7e9224 */ /* 0x001fe400078e0043 */
[----:B------:R-:W-:-:S05]  /*11190*/  @!P1 IMAD.MOV.U32 R127, RZ, RZ, R68 ;  /* 0x000000ffff7f9224 */ /* 0x000fca00078e0044 */
[----:B------:R0:W5:Y:S02]  /*111a0*/  @!P1 LDG.E.U8 R151, desc[UR20][R126.64] ;  /* 0x000000147e979981 */ /* 0x000164000c1e1100 */
[----:B0-----:R-:W-:Y:S02]  /*111b0*/  @!P1 IMAD.MOV.U32 R126, RZ, RZ, R69 ;  /* 0x000000ffff7e9224 */ /* 0x001fe400078e0045 */
[----:B------:R-:W-:-:S05]  /*111c0*/  @!P1 IMAD.MOV.U32 R127, RZ, RZ, R70 ;  /* 0x000000ffff7f9224 */ /* 0x000fca00078e0046 */
[----:B------:R0:W5:Y:S01]  /*111d0*/  @!P1 LDG.E.U8 R150, desc[UR20][R126.64] ;  /* 0x000000147e969981 */ /* 0x000162000c1e1100 */
[----:B------:R-:W-:Y:S01]  /*111e0*/  PRMT R148, RZ, 0x7610, R148 ;  /* 0x00007610ff947816 */ /* 0x000fe20000000094 */
        /* <DEDUP_REMOVED lines=10> */
[----:B------:R0:W5:Y:S04]  /*11290*/  @!P1 LDG.E.U8 R147, desc[UR20][R126.64] ;  /* 0x000000147e939981 */ /* 0x000168000c1e1100 */
[----:B--2---:R1:W-:Y:S01]  /*112a0*/  STS.U8 [R96+UR9+0x12000], R145 ;  /* 0x0120009160007988 */ /* 0x0043e20008000009 */
[----:B0-----:R-:W-:Y:S02]  /*112b0*/  @!P1 IMAD.MOV.U32 R126, RZ, RZ, R77 ;  /* 0x000000ffff7e9224 */ /* 0x001fe400078e004d */
[----:B------:R-:W-:Y:S01]  /*112c0*/  @!P1 IMAD.MOV.U32 R127, RZ, RZ, R78 ;  /* 0x000000ffff7f9224 */ /* 0x000fe200078e004e */
[----:B-1----:R-:W-:-:S04]  /*112d0*/  PRMT R145, RZ, 0x7610, R145 ;  /* 0x00007610ff917816 */ /* 0x002fc80000000091 */
[----:B------:R0:W2:Y:S04]  /*112e0*/  @!P1 LDG.E.U8 R146, desc[UR20][R126.64] ;  /* 0x000000147e929981 */ /* 0x0000a8000c1e1100 */
[----:B---3--:R1:W-:Y:S01]  /*112f0*/  STS.U8 [R96+UR9+0x12200], R144 ;  /* 0x0122009060007988 */ /* 0x0083e20008000009 */
[----:B0-----:R-:W-:Y:S02]  /*11300*/  @!P1 IMAD.MOV.U32 R126, RZ, RZ, R79 ;  /* 0x000000ffff7e9224 */ /* 0x001fe400078e004f */
[----:B------:R-:W-:Y:S01]  /*11310*/  @!P1 IMAD.MOV.U32 R127, RZ, RZ, R80 ;  /* 0x000000ffff7f9224 */ /* 0x000fe200078e0050 */
[----:B-1----:R-:W-:-:S04]  /*11320*/  PRMT R144, RZ, 0x7610, R144 ;  /* 0x00007610ff907816 */ /* 0x002fc80000000090 */
[----:B------:R0:W3:Y:S04]  /*11330*/  @!P1 LDG.E.U8 R145, desc[UR20][R126.64] ;  /* 0x000000147e919981 */ /* 0x0000e8000c1e1100 */
[----:B----4-:R1:W-:Y:S01]  /*11340*/  STS.U8 [R96+UR9+0x12400], R143 ;  /* 0x0124008f60007988 */ /* 0x0103e20008000009 */
[----:B0-----:R-:W-:Y:S02]  /*11350*/  @!P1 IMAD.MOV.U32 R126, RZ, RZ, R133 ;  /* 0x000000ffff7e9224 */ /* 0x001fe400078e0085 */
[----:B------:R-:W-:Y:S01]  /*11360*/  @!P1 IMAD.MOV.U32 R127, RZ, RZ, R132 ;  /* 0x000000ffff7f9224 */ /* 0x000fe200078e0084 */
[----:B-1----:R-:W-:-:S04]  /*11370*/  PRMT R143, RZ, 0x7610, R143 ;  /* 0x00007610ff8f7816 */ /* 0x002fc8000000008f */
[----:B------:R0:W4:Y:S04]  /*11380*/  @!P1 LDG.E.U8 R144, desc[UR20][R126.64] ;  /* 0x000000147e909981 */ /* 0x000128000c1e1100 */
[----:B-----5:R1:W-:Y:S01]  /*11390*/  STS.U8 [R96+UR9+0x12600], R142 ;  /* 0x0126008e60007988 */ /* 0x0203e20008000009 */
[----:B0-----:R-:W-:Y:S02]  /*113a0*/  @!P1 IMAD.MOV.U32 R126, RZ, RZ, R182 ;  /* 0x000000ffff7e9224 */ /* 0x001fe400078e00b6 */
[----:B------:R-:W-:Y:S01]  /*113b0*/  @!P1 IMAD.MOV.U32 R127, RZ, RZ, R181 ;  /* 0x000000ffff7f9224 */ /* 0x000fe200078e00b5 */
[----:B-1----:R-:W-:-:S04]  /*113c0*/  PRMT R142, RZ, 0x7610, R142 ;  /* 0x00007610ff8e7816 */ /* 0x002fc8000000008e */
[----:B------:R0:W5:Y:S04]  /*113d0*/  @!P1 LDG.E.U8 R143, desc[UR20][R126.64] ;  /* 0x000000147e8f9981 */ /* 0x000168000c1e1100 */
[----:B------:R1:W-:Y:S01]  /*113e0*/  STS.U8 [R96+UR9+0x12800], R141 ;  /* 0x0128008d60007988 */ /* 0x0003e20008000009 */
[----:B0-----:R-:W-:Y:S02]  /*113f0*/  @!P1 IMAD.MOV.U32 R126, RZ, RZ, R190 ;  /* 0x000000ffff7e9224 */ /* 0x001fe400078e00be */
[----:B------:R-:W-:Y:S01]  /*11400*/  @!P1 IMAD.MOV.U32 R127, RZ, RZ, R189 ;  /* 0x000000ffff7f9224 */ /* 0x000fe200078e00bd */
[----:B-1----:R-:W-:-:S04]  /*11410*/  PRMT R141, RZ, 0x7610, R141 ;  /* 0x00007610ff8d7816 */ /* 0x002fc8000000008d */
[----:B------:R0:W2:Y:S04]  /*11420*/  @!P1 LDG.E.U8 R142, desc[UR20][R126.64] ;  /* 0x000000147e8e9981 */ /* 0x0000a8000c1e1100 */
        /* <DEDUP_REMOVED lines=9> */
[----:B------:R0:W2:Y:S01]  /*114c0*/  @!P1 LDG.E.U8 R140, desc[UR20][R126.64] ;  /* 0x000000147e8c9981 */ /* 0x0000a2000c1e1100 */
[----:B------:R-:W-:Y:S01]  /*114d0*/  PRMT R175, RZ, 0x7610, R175 ;  /* 0x00007610ffaf7816 */ /* 0x000fe200000000af */
[----:B0-----:R-:W-:Y:S02]  /*114e0*/  @!P1 IMAD.MOV.U32 R126, RZ, RZ, R214 ;  /* 0x000000ffff7e9224 */ /* 0x001fe400078e00d6 */
[----:B------:R-:W-:-:S05]  /*114f0*/  @!P1 IMAD.MOV.U32 R127, RZ, RZ, R213 ;  /* 0x000000ffff7f9224 */ /* 0x000fca00078e00d5 */
[----:B------:R0:W2:Y:S01]  /*11500*/  @!P1 LDG.E.U8 R139, desc[UR20][R126.64] ;  /* 0x000000147e8b9981 */ /* 0x0000a2000c1e1100 */
[----:B------:R-:W-:-:S03]  /*11510*/  PRMT R174, RZ, 0x7610, R174 ;  /* 0x00007610ffae7816 */ /* 0x000fc600000000ae */
[----:B------:R1:W-:Y:S01]  /*11520*/  STS.U8 [R96+UR9+0x12e00], R173 ;  /* 0x012e00ad60007988 */ /* 0x0003e20008000009 */
[----:B0-----:R-:W-:Y:S02]  /*11530*/  @!P1 IMAD.MOV.U32 R126, RZ, RZ, R222 ;  /* 0x000000ffff7e9224 */ /* 0x001fe400078e00de */
[----:B------:R-:W-:-:S05]  /*11540*/  @!P1 IMAD.MOV.U32 R127, RZ, RZ, R221 ;  /* 0x000000ffff7f9224 */ /* 0x000fca00078e00dd */
[----:B------:R0:W2:Y:S01]  /*11550*/  @!P1 LDG.E.U8 R175, desc[UR20][R126.64] ;  /* 0x000000147eaf9981 */ /* 0x0000a2000c1e1100 */
[----:B-1----:R-:W-:-:S03]  /*11560*/  PRMT R173, RZ, 0x7610, R173 ;  /* 0x00007610ffad7816 */ /* 0x002fc600000000ad */
        /* <DEDUP_REMOVED lines=8> */
[----:B------:R0:W2:Y:S04]  /*115f0*/  @!P1 LDG.E.U8 R173, desc[UR20][R126.64] ;  /* 0x000000147ead9981 */ /* 0x0000a8000c1e1100 */
[----:B------:R1:W-:Y:S01]  /*11600*/  STS.U8 [R96+UR9+0x13400], R170 ;  /* 0x013400aa60007988 */ /* 0x0003e20008000009 */
[----:B0-----:R-:W-:Y:S02]  /*11610*/  @!P1 IMAD.MOV.U32 R126, RZ, RZ, R246 ;  /* 0x000000ffff7e9224 */ /* 0x001fe400078e00f6 */
[----:B------:R-:W-:-:S05]  /*11620*/  @!P1 IMAD.MOV.U32 R127, RZ, RZ, R245 ;  /* 0x000000ffff7f9224 */ /* 0x000fca00078e00f5 */
[----:B------:R0:W2:Y:S04]  /*11630*/  @!P1 LDG.E.U8 R172, desc[UR20][R126.64] ;  /* 0x000000147eac9981 */ /* 0x0000a8000c1e1100 */
[----:B------:R-:W0:Y:S04]  /*11640*/  LDL R126, [R1] ;  /* 0x00000000017e7983 */ /* 0x000e280000100800 */
[----:B------:R-:W0:Y:S01]  /*11650*/  LDL R127, [R1+0x4] ;  /* 0x00000400017f7983 */ /* 0x000e220000100800 */
[----:B-1----:R-:W-:-:S03]  /*11660*/  PRMT R171, RZ, 0x7610, R171 ;  /* 0x00007610ffab7816 */ /* 0x002fc600000000ab */
[----:B------:R1:W-:Y:S01]  /*11670*/  STS.U8 [R96+UR9+0x13600], R169 ;  /* 0x013600a960007988 */ /* 0x0003e20008000009 */
[----:B0-----:R-:W-:-:S04]  /*11680*/  @!P1 LOP3.LUT R127, R127, R126, RZ, 0x3c, !PT ;  /* 0x0000007e7f7f9212 */ /* 0x001fc800078e3cff */
[----:B------:R-:W-:-:S04]  /*11690*/  @!P1 LOP3.LUT R126, R127, R126, RZ, 0x3c, !PT ;  /* 0x0000007e7f7e9212 */ /* 0x000fc800078e3cff */
[----:B------:R-:W-:-:S05]  /*116a0*/  @!P1 LOP3.LUT R127, R127, R126, RZ, 0x3c, !PT ;  /* 0x0000007e7f7f9212 */ /* 0x000fca00078e3cff */
[----:B------:R0:W2:Y:S04]  /*116b0*/  @!P1 LDG.E.U8 R171, desc[UR20][R126.64] ;  /* 0x000000147eab9981 */ /* 0x0000a8000c1e1100 */
[----:B------:R-:W0:Y:S04]  /*116c0*/  LDL R126, [R1+0x20] ;  /* 0x00002000017e7983 */ /* 0x000e280000100800 */
[----:B------:R-:W0:Y:S01]  /*116d0*/  LDL R127, [R1+0x24] ;  /* 0x00002400017f7983 */ /* 0x000e220000100800 */
[----:B------:R-:W-:-:S03]  /*116e0*/  PRMT R170, RZ, 0x7610, R170 ;  /* 0x00007610ffaa7816 */ /* 0x000fc600000000aa */
[----:B------:R0:W-:Y:S04]  /*116f0*/  STS.U8 [R96+UR9+0x13a00], R168 ;  /* 0x013a00a860007988 */ /* 0x0001e80008000009 */
[----:B------:R0:W-:Y:S02]  /*11700*/  STS.U8 [R96+UR9+0x13800], R167 ;  /* 0x013800a760007988 */ /* 0x0001e40008000009 */
[----:B0-----:R-:W-:-:S04]  /*11710*/  @!P1 LOP3.LUT R127, R127, R126, RZ, 0x3c, !PT ;  /* 0x0000007e7f7f9212 */ /* 0x001fc800078e3cff */
[----:B------:R-:W-:-:S04]  /*11720*/  @!P1 LOP3.LUT R126, R127, R126, RZ, 0x3c, !PT ;  /* 0x0000007e7f7e9212 */ /* 0x000fc800078e3cff */
[----:B------:R-:W-:-:S05]  /*11730*/  @!P1 LOP3.LUT R127, R127, R126, RZ, 0x3c, !PT ;  /* 0x0000007e7f7f9212 */ /* 0x000fca00078e3cff */
[----:B------:R0:W2:Y:S04]  /*11740*/  @!P1 LDG.E.U8 R170, desc[UR20][R126.64] ;  /* 0x000000147eaa9981 */ /* 0x0000a8000c1e1100 */
[----:B------:R-:W0:Y:S04]  /*11750*/  LDL R126, [R1+0x40] ;  /* 0x00004000017e7983 */ /* 0x000e280000100800 */
[----:B------:R-:W0:Y:S01]  /*11760*/  LDL R127, [R1+0x44] ;  /* 0x00004400017f7983 */ /* 0x000e220000100800 */
[----:B-1----:R-:W-:Y:S02]  /*11770*/  PRMT R169, RZ, 0x7610, R169 ;  /* 0x00007610ffa97816 */ /* 0x002fe400000000a9 */
[----:B0-----:R-:W-:-:S04]  /*11780*/  @!P1 LOP3.LUT R127, R127, R126, RZ, 0x3c, !PT ;  /* 0x0000007e7f7f9212 */ /* 0x001fc800078e3cff */
[----:B------:R-:W-:-:S04]  /*11790*/  @!P1 LOP3.LUT R126, R127, R126, RZ, 0x3c, !PT ;  /* 0x0000007e7f7e9212 */ /* 0x000fc800078e3cff */
[----:B------:R-:W-:-:S05]  /*117a0*/  @!P1 LOP3.LUT R127, R127, R126, RZ, 0x3c, !PT ;  /* 0x0000007e7f7f9212 */ /* 0x000fca00078e3cff */
[----:B------:R0:W2:Y:S04]  /*117b0*/  @!P1 LDG.E.U8 R169, desc[UR20][R126.64] ;  /* 0x000000147ea99981 */ /* 0x0000a8000c1e1100 */
[----:B------:R-:W0:Y:S04]  /*117c0*/  LDL R126, [R1+0x60] ;  /* 0x00006000017e7983 */ /* 0x000e280000100800 */
[----:B------:R-:W0:Y:S01]  /*117d0*/  LDL R127, [R1+0x64] ;  /* 0x00006400017f7983 */ /* 0x000e220000100800 */
[----:B------:R-:W-:-:S03]  /*117e0*/  PRMT R168, RZ, 0x7610, R168 ;  /* 0x00007610ffa87816 */ /* 0x000fc600000000a8 */
        /* <DEDUP_REMOVED lines=9> */
[----:B-1----:R-:W-:Y:S02]  /*11880*/  LOP3.LUT R178, R96, 0x20, RZ, 0x3c, !PT ;  /* 0x0000002060b27812 */ /* 0x002fe400078e3cff */
[-C--:B0-----:R-:W-:Y:S01]  /*11890*/  @!P1 LOP3.LUT R127, R127, R126.reuse, RZ, 0x3c, !PT ;  /* 0x0000007e7f7f9212 */ /* 0x081fe200078e3cff */
[----:B------:R-:W2:Y:S03]  /*118a0*/  LDL R177, [R1+0x10c] ;  /* 0x00010c0001b17983 */ /* 0x000ea60000100800 */
[----:B------:R-:W-:-:S04]  /*118b0*/  @!P1 LOP3.LUT R126, R127, R126, RZ, 0x3c, !PT ;  /* 0x0000007e7f7e9212 */ /* 0x000fc800078e3cff */
[----:B------:R-:W-:-:S05]  /*118c0*/  @!P1 LOP3.LUT R127, R127, R126, RZ, 0x3c, !PT ;  /* 0x0000007e7f7f9212 */ /* 0x000fca00078e3cff */
[----:B------:R0:W2:Y:S04]  /*118d0*/  @!P1 LDG.E.U8 R167, desc[UR20][R126.64] ;  /* 0x000000147ea79981 */ /* 0x0000a8000c1e1100 */
[----:B------:R-:W0:Y:S04]  /*118e0*/  LDL R126, [R1+0xa0] ;  /* 0x0000a000017e7983 */ /* 0x000e280000100800 */
[----:B------:R-:W0:Y:S04]  /*118f0*/  LDL R127, [R1+0xac] ;  /* 0x0000ac00017f7983 */ /* 0x000e280000100800 */
[----:B------:R1:W-:Y:S02]  /*11900*/  STS.U8 [R178+UR9+0x12100], R138 ;  /* 0x0121008ab2007988 */ /* 0x0003e40008000009 */
[----:B-1----:R-:W-:-:S02]  /*11910*/  PRMT R138, RZ, 0x7610, R138 ;  /* 0x00007610ff8a7816 */ /* 0x002fc4000000008a */
[----:B0-----:R-:W-:-:S04]  /*11920*/  @!P1 LOP3.LUT R127, R127, R126, RZ, 0x3c, !PT ;  /* 0x0000007e7f7f9212 */ /* 0x001fc800078e3cff */
        /* <DEDUP_REMOVED lines=18> */
[----:B------:R2:W3:Y:S04]  /*11a50*/  @!P1 LDG.E.U8 R166, desc[UR20][R126.64] ;  /* 0x000000147ea69981 */ /* 0x0004e8000c1e1100 */
[----:B------:R-:W3:Y:S01]  /*11a60*/  LDL R127, [R1+0x108] ;  /* 0x00010800017f7983 */ /* 0x000ee20000100800 */
[----:B--2---:R-:W-:-:S03]  /*11a70*/  @!P1 IMAD.MOV.U32 R126, RZ, RZ, R177 ;  /* 0x000000ffff7e9224 */ /* 0x004fc600078e00b1 */
[----:B------:R0:W-:Y:S04]  /*11a80*/  STS.U8 [R178+UR9+0x12700], R165 ;  /* 0x012700a5b2007988 */ /* 0x0001e80008000009 */
[----:B------:R-:W2:Y:S01]  /*11a90*/  LDL R177, [R1+0x1a4] ;  /* 0x0001a40001b17983 */ /* 0x000ea20000100800 */
[----:B0-----:R-:W-:-:S06]  /*11aa0*/  PRMT R165, RZ, 0x7610, R165 ;  /* 0x00007610ffa57816 */ /* 0x001fcc00000000a5 */
[----:B---3--:R0:W3:Y:S04]  /*11ab0*/  @!P1 LDG.E.U8 R165, desc[UR20][R126.64] ;  /* 0x000000147ea59981 */ /* 0x0080e8000c1e1100 */
        /* <DEDUP_REMOVED lines=35> */
[----:B------:R1:W-:Y:S04]  /*11cf0*/  STS.U8 [R178+UR9+0x13300], R159 ;  /* 0x0133009fb2007988 */ /* 0x0003e80008000009 */
[----:B------:R-:W2:Y:S01]  /*11d00*/  LDL R177, [R1+0x6c] ;  /* 0x00006c0001b17983 */ /* 0x000ea20000100800 */
[----:B0-----:R-:W-:Y:S02]  /*11d10*/  PRMT R160, RZ, 0x7610, R160 ;  /* 0x00007610ffa07816 */ /* 0x001fe400000000a0 */
[----:B-1----:R-:W-:Y:S01]  /*11d20*/  PRMT R159, RZ, 0x7610, R159 ;  /* 0x00007610ff9f7816 */ /* 0x002fe2000000009f */
[----:B------:R0:W-:Y:S04]  /*11d30*/  STS.U8 [R178+UR9+0x13500], R158 ;  /* 0x0135009eb2007988 */ /* 0x0001e80008000009 */
[----:B------:R1:W-:Y:S01]  /*11d40*/  STS.U8 [R178+UR9+0x13700], R157 ;  /* 0x0137009db2007988 */ /* 0x0003e20008000009 */
[----:B0-----:R-:W-:-:S02]  /*11d50*/  PRMT R158, RZ, 0x7610, R158 ;  /* 0x00007610ff9e7816 */ /* 0x001fc4000000009e */
[----:B-1----:R-:W-:Y:S01]  /*11d60*/  PRMT R157, RZ, 0x7610, R157 ;  /* 0x00007610ff9d7816 */ /* 0x002fe2000000009d */
[----:B------:R0:W-:Y:S04]  /*11d70*/  STS.U8 [R178+UR9+0x13900], R156 ;  /* 0x0139009cb2007988 */ /* 0x0001e80008000009 */
[----:B------:R1:W-:Y:S01]  /*11d80*/  STS.U8 [R178+UR9+0x13b00], R155 ;  /* 0x013b009bb2007988 */ /* 0x0003e20008000009 */
        /* <DEDUP_REMOVED lines=22> */
[----:B----4-:R0:W-:Y:S04]  /*11ef0*/  STS.U8 [R96+UR9+0xa000], R144 ;  /* 0x00a0009060007988 */ /* 0x0101e80008000009 */
[----:B-----5:R1:W-:Y:S01]  /*11f00*/  STS.U8 [R96+UR9+0xa400], R143 ;  /* 0x00a4008f60007988 */ /* 0x0203e20008000009 */
[----:B0-----:R-:W-:Y:S02]  /*11f10*/  PRMT R144, RZ, 0x7610, R144 ;  /* 0x00007610ff907816 */ /* 0x001fe40000000090 */
[----:B-1----:R-:W-:Y:S01]  /*11f20*/  PRMT R143, RZ, 0x7610, R143 ;  /* 0x00007610ff8f7816 */ /* 0x002fe2000000008f */
[----:B------:R0:W-:Y:S02]  /*11f30*/  STS.U8 [R96+UR9+0xa800], R142 ;  /* 0x00a8008e60007988 */ /* 0x0001e40008000009 */
[----:B0-----:R-:W-:-:S02]  /*11f40*/  PRMT R142, RZ, 0x7610, R142 ;  /* 0x00007610ff8e7816 */ /* 0x001fc4000000008e */
[----:B---3--:R0:W3:Y:S02]  /*11f50*/  @!P1 LDG.E.U8 R160, desc[UR20][R126.64] ;  /* 0x000000147ea09981 */ /* 0x0080e4000c1e1100 */
[----:B0-----:R-:W-:Y:S02]  /*11f60*/  @!P1 IMAD.MOV.U32 R126, RZ, RZ, R81 ;  /* 0x000000ffff7e9224 */ /* 0x001fe400078e0051 */
[----:B------:R-:W-:-:S05]  /*11f70*/  @!P1 IMAD.MOV.U32 R127, RZ, RZ, R82 ;  /* 0x000000ffff7f9224 */ /* 0x000fca00078e0052 */
[----:B------:R0:W4:Y:S02]  /*11f80*/  @!P1 LDG.E.U8 R159, desc[UR20][R126.64] ;  /* 0x000000147e9f9981 */ /* 0x000124000c1e1100 */
[----:B0-----:R-:W-:Y:S02]  /*11f90*/  @!P1 IMAD.MOV.U32 R126, RZ, RZ, R83 ;  /* 0x000000ffff7e9224 */ /* 0x001fe400078e0053 */
[----:B------:R-:W-:-:S05]  /*11fa0*/  @!P1 IMAD.MOV.U32 R127, RZ, RZ, R84 ;  /* 0x000000ffff7f9224 */ /* 0x000fca00078e0054 */
[----:B------:R0:W5:Y:S02]  /*11fb0*/  @!P1 LDG.E.U8 R158, desc[UR20][R126.64] ;  /* 0x000000147e9e9981 */ /* 0x000164000c1e1100 */
[----:B0-----:R-:W-:Y:S02]  /*11fc0*/  @!P1 IMAD.MOV.U32 R126, RZ, RZ, R85 ;  /* 0x000000ffff7e9224 */ /* 0x001fe400078e0055 */
[----:B------:R-:W-:-:S05]  /*11fd0*/  @!P1 IMAD.MOV.U32 R127, RZ, RZ, R86 ;  /* 0x000000ffff7f9224 */ /* 0x000fca00078e0056 */
[----:B------:R0:W2:Y:S02]  /*11fe0*/  @!P1 LDG.E.U8 R157, desc[UR20][R126.64] ;  /* 0x000000147e9d9981 */ /* 0x0000a4000c1e1100 */
        /* <DEDUP_REMOVED lines=73> */
[----:B------:R2:W-:Y:S01]  /*12480*/  STS.U8 [R96+UR9+0xc000], R173 ;  /* 0x00c000ad60007988 */ /* 0x0005e20008000009 */
[----:B0-----:R-:W-:-:S03]  /*12490*/  PRMT R175, RZ, 0x7610, R175 ;  /* 0x00007610ffaf7816 */ /* 0x001fc600000000af */
[----:B------:R0:W-:Y:S04]  /*124a0*/  STS.U8 [R96+UR9+0xc400], R172 ;  /* 0x00c400ac60007988 */ /* 0x0001e80008000009 */
[----:B------:R0:W-:Y:S04]  /*124b0*/  STS.U8 [R96+UR9+0xc800], R171 ;  /* 0x00c800ab60007988 */ /* 0x0001e80008000009 */
[----:B------:R-:W2:Y:S04]  /*124c0*/  LDL R177, [R1+0x114] ;  /* 0x0001140001b17983 */ /* 0x000ea80000100800 */
[----:B---3--:R3:W2:Y:S04]  /*124d0*/  @!P1 LDG.E.U8 R175, desc[UR20][R126.64] ;  /* 0x000000147eaf9981 */ /* 0x0086a8000c1e1100 */
[----:B------:R-:W3:Y:S04]  /*124e0*/  LDL R126, [R1+0x88] ;  /* 0x00008800017e7983 */ /* 0x000ee80000100800 */
[----:B------:R-:W3:Y:S01]  /*124f0*/  LDL R127, [R1+0x8c] ;  /* 0x00008c00017f7983 */ /* 0x000ee20000100800 */
[----:B-1----:R-:W-:-:S02]  /*12500*/  PRMT R174, RZ, 0x7610, R174 ;  /* 0x00007610ffae7816 */ /* 0x002fc400000000ae */
[----:B---3--:R-:W-:-:S04]  /*12510*/  @!P1 LOP3.LUT R127, R127, R126, RZ, 0x3c, !PT ;  /* 0x0000007e7f7f9212 */ /* 0x008fc800078e3cff */
[----:B------:R-:W-:-:S04]  /*12520*/  @!P1 LOP3.LUT R126, R127, R126, RZ, 0x3c, !PT ;  /* 0x0000007e7f7e9212 */ /* 0x000fc800078e3cff */
[----:B------:R-:W-:-:S05]  /*12530*/  @!P1 LOP3.LUT R127, R127, R126, RZ, 0x3c, !PT ;  /* 0x0000007e7f7f9212 */ /* 0x000fca00078e3cff */
[----:B------:R1:W3:Y:S04]  /*12540*/  @!P1 LDG.E.U8 R174, desc[UR20][R126.64] ;  /* 0x000000147eae9981 */ /* 0x0002e8000c1e1100 */
[----:B------:R-:W1:Y:S04]  /*12550*/  LDL R126, [R1+0xb0] ;  /* 0x0000b000017e7983 */ /* 0x000e680000100800 */
[----:B------:R-:W1:Y:S01]  /*12560*/  LDL R127, [R1+0xb4] ;  /* 0x0000b400017f7983 */ /* 0x000e620000100800 */
[----:B--2---:R-:W-:Y:S02]  /*12570*/  PRMT R173, RZ, 0x7610, R173 ;  /* 0x00007610ffad7816 */ /* 0x004fe400000000ad */
[----:B-1----:R-:W-:-:S04]  /*12580*/  @!P1 LOP3.LUT R127, R127, R126, RZ, 0x3c, !PT ;  /* 0x0000007e7f7f9212 */ /* 0x002fc800078e3cff */
[----:B------:R-:W-:-:S04]  /*12590*/  @!P1 LOP3.LUT R126, R127, R126, RZ, 0x3c, !PT ;  /* 0x0000007e7f7e9212 */ /* 0x000fc800078e3cff */
[----:B------:R-:W-:-:S05]  /*125a0*/  @!P1 LOP3.LUT R127, R127, R126, RZ, 0x3c, !PT ;  /* 0x0000007e7f7f9212 */ /* 0x000fca00078e3cff */
[----:B------:R1:W2:Y:S04]  /*125b0*/  @!P1 LDG.E.U8 R173, desc[UR20][R126.64] ;  /* 0x000000147ead9981 */ /* 0x0002a8000c1e1100 */
[----:B------:R-:W1:Y:S04]  /*125c0*/  LDL R126, [R1+0xd0] ;  /* 0x0000d000017e7983 */ /* 0x000e680000100800 */
[----:B------:R-:W1:Y:S01]  /*125d0*/  LDL R127, [R1+0xd4] ;  /* 0x0000d400017f7983 */ /* 0x000e620000100800 */
[----:B0-----:R-:W-:Y:S02]  /*125e0*/  PRMT R172, RZ, 0x7610, R172 ;  /* 0x00007610ffac7816 */ /* 0x001fe400000000ac */
[----:B-1----:R-:W-:-:S04]  /*125f0*/  @!P1 LOP3.LUT R127, R127, R126, RZ, 0x3c, !PT ;  /* 0x0000007e7f7f9212 */ /* 0x002fc800078e3cff */
[----:B------:R-:W-:-:S04]  /*12600*/  @!P1 LOP3.LUT R126, R127, R126, RZ, 0x3c, !PT ;  /* 0x0000007e7f7e9212 */ /* 0x000fc800078e3cff */
[----:B------:R-:W-:-:S05]  /*12610*/  @!P1 LOP3.LUT R127, R127, R126, RZ, 0x3c, !PT ;  /* 0x0000007e7f7f9212 */ /* 0x000fca00078e3cff */
[----:B------:R0:W2:Y:S04]  /*12620*/  @!P1 LDG.E.U8 R172, desc[UR20][R126.64] ;  /* 0x000000147eac9981 */ /* 0x0000a8000c1e1100 */
[----:B------:R-:W0:Y:S04]  /*12630*/  LDL R126, [R1+0xf0] ;  /* 0x0000f000017e7983 */ /* 0x000e280000100800 */
[----:B------:R-:W0:Y:S01]  /*12640*/  LDL R127, [R1+0xf4] ;  /* 0x0000f400017f7983 */ /* 0x000e220000100800 */
[----:B------:R-:W-:Y:S02]  /*12650*/  PRMT R171, RZ, 0x7610, R171 ;  /* 0x00007610ffab7816 */ /* 0x000fe400000000ab */
[----:B0-----:R-:W-:-:S04]  /*12660*/  @!P1 LOP3.LUT R127, R127, R126, RZ, 0x3c, !PT ;  /* 0x0000007e7f7f9212 */ /* 0x001fc800078e3cff */
[----:B------:R-:W-:-:S04]  /*12670*/  @!P1 LOP3.LUT R126, R127, R126, RZ, 0x3c, !PT ;  /* 0x0000007e7f7e9212 */ /* 0x000fc800078e3cff */
[----:B------:R-:W-:-:S05]  /*12680*/  @!P1 LOP3.LUT R127, R127, R126, RZ, 0x3c, !PT ;  /* 0x0000007e7f7f9212 */ /* 0x000fca00078e3cff */
[----:B------:R0:W2:Y:S04]  /*12690*/  @!P1 LDG.E.U8 R171, desc[UR20][R126.64] ;  /* 0x000000147eab9981 */ /* 0x0000a8000c1e1100 */
[----:B------:R-:W2:Y:S01]  /*126a0*/  LDL R127, [R1+0x110] ;  /* 0x00011000017f7983 */ /* 0x000ea20000100800 */
[----:B0-----:R-:W-:-:S03]  /*126b0*/  @!P1 IMAD.MOV.U32 R126, RZ, RZ, R177 ;  /* 0x000000ffff7e9224 */ /* 0x001fc600078e00b1 */
[----:B------:R0:W-:Y:S04]  /*126c0*/  STS.U8 [R96+UR9+0xcc00], R170 ;  /* 0x00cc00aa60007988 */ /* 0x0001e80008000009 */
[----:B------:R1:W-:Y:S04]  /*126d0*/  STS.U8 [R96+UR9+0xd000], R169 ;  /* 0x00d000a960007988 */ /* 0x0003e80008000009 */
[----:B------:R1:W-:Y:S01]  /*126e0*/  STS.U8 [R96+UR9+0xd400], R168 ;  /* 0x00d400a860007988 */ /* 0x0003e20008000009 */
[----:B0-----:R-:W-:-:S03]  /*126f0*/  PRMT R170, RZ, 0x7610, R170 ;  /* 0x00007610ffaa7816 */ /* 0x001fc600000000aa */
[----:B------:R0:W-:Y:S04]  /*12700*/  STS.U8 [R96+UR9+0xd800], R167 ;  /* 0x00d800a760007988 */ /* 0x0001e80008000009 */
[----:B------:R0:W-:Y:S04]  /*12710*/  STS.U8 [R96+UR9+0xdc00], R138 ;  /* 0x00dc008a60007988 */ /* 0x0001e80008000009 */
[----:B------:R-:W3:Y:S04]  /*12720*/  LDL R177, [R1+0x1ac] ;  /* 0x0001ac0001b17983 */ /* 0x000ee80000100800 */
[----:B--2---:R2:W2:Y:S04]  /*12730*/  @!P1 LDG.E.U8 R170, desc[UR20][R126.64] ;  /* 0x000000147eaa9981 */ /* 0x0044a8000c1e1100 */
[----:B------:R-:W2:Y:S04]  /*12740*/  LDL R126, [R1+0x130] ;  /* 0x00013000017e7983 */ /* 0x000ea80000100800 */
[----:B------:R-:W2:Y:S01]  /*12750*/  LDL R127, [R1+0x134] ;  /* 0x00013400017f7983 */ /* 0x000ea20000100800 */
[----:B-1----:R-:W-:-:S02]  /*12760*/  PRMT R169, RZ, 0x7610, R169 ;  /* 0x00007610ffa97816 */ /* 0x002fc400000000a9 */
[----:B--2---:R-:W-:-:S04]  /*12770*/  @!P1 LOP3.LUT R127, R127, R126, RZ, 0x3c, !PT ;  /* 0x0000007e7f7f9212 */ /* 0x004fc800078e3cff */
[----:B------:R-:W-:-:S04]  /*12780*/  @!P1 LOP3.LUT R126, R127, R126, RZ, 0x3c, !PT ;  /* 0x0000007e7f7e9212 */ /* 0x000fc800078e3cff */
[----:B------:R-:W-:-:S05]  /*12790*/  @!P1 LOP3.LUT R127, R127, R126, RZ, 0x3c, !PT ;  /* 0x0000007e7f7f9212 */ /* 0x000fca00078e3cff */
[----:B------:R1:W2:Y:S04]  /*127a0*/  @!P1 LDG.E.U8 R169, desc[UR20][R126.64] ;  /* 0x000000147ea99981 */ /* 0x0002a8000c1e1100 */
[----:B------:R-:W1:Y:S04]  /*127b0*/  LDL R126, [R1+0x150] ;  /* 0x00015000017e7983 */ /* 0x000e680000100800 */
[----:B------:R-:W1:Y:S01]  /*127c0*/  LDL R127, [R1+0x154] ;  /* 0x00015400017f7983 */ /* 0x000e620000100800 */
[----:B------:R-:W-:Y:S02]  /*127d0*/  PRMT R168, RZ, 0x7610, R168 ;  /* 0x00007610ffa87816 */ /* 0x000fe400000000a8 */
        /* <DEDUP_REMOVED lines=19> */
[----:B---3--:R-:W-:-:S03]  /*12910*/  @!P1 IMAD.MOV.U32 R126, RZ, RZ, R177 ;  /* 0x000000ffff7e9224 */ /* 0x008fc600078e00b1 */
[----:B------:R0:W-:Y:S04]  /*12920*/  STS.U8 [R96+UR9+0xe000], R176 ;  /* 0x00e000b060007988 */ /* 0x0001e80008000009 */
[----:B------:R1:W-:Y:S04]  /*12930*/  STS.U8 [R96+UR9+0xe400], R166 ;  /* 0x00e400a660007988 */ /* 0x0003e80008000009 */
[----:B------:R3:W-:Y:S01]  /*12940*/  STS.U8 [R96+UR9+0xe800], R165 ;  /* 0x00e800a560007988 */ /* 0x0007e20008000009 */
[----:B0-----:R-:W-:-:S03]  /*12950*/  PRMT R176, RZ, 0x7610, R176 ;  /* 0x00007610ffb07816 */ /* 0x001fc600000000b0 */
[----:B------:R0:W-:Y:S01]  /*12960*/  STS.U8 [R96+UR9+0xec00], R164 ;  /* 0x00ec00a460007988 */ /* 0x0001e20008000009 */
[----:B-1----:R-:W-:-:S03]  /*12970*/  PRMT R166, RZ, 0x7610, R166 ;  /* 0x00007610ffa67816 */ /* 0x002fc600000000a6 */
[----:B------:R1:W-:Y:S01]  /*12980*/  STS.U8 [R96+UR9+0xf000], R163 ;  /* 0x00f000a360007988 */ /* 0x0003e20008000009 */
[----:B---3--:R-:W-:-:S03]  /*12990*/  PRMT R165, RZ, 0x7610, R165 ;  /* 0x00007610ffa57816 */ /* 0x008fc600000000a5 */
[----:B------:R3:W-:Y:S01]  /*129a0*/  STS.U8 [R96+UR9+0xf400], R162 ;  /* 0x00f400a260007988 */ /* 0x0007e20008000009 */
[----:B0-----:R-:W-:-:S03]  /*129b0*/  PRMT R164, RZ, 0x7610, R164 ;  /* 0x00007610ffa47816 */ /* 0x001fc600000000a4 */
[----:B------:R0:W-:Y:S01]  /*129c0*/  STS.U8 [R96+UR9+0xf800], R161 ;  /* 0x00f800a160007988 */ /* 0x0001e20008000009 */
[----:B-1----:R-:W-:-:S03]  /*129d0*/  PRMT R163, RZ, 0x7610, R163 ;  /* 0x00007610ffa37816 */ /* 0x002fc600000000a3 */
[----:B------:R1:W-:Y:S01]  /*129e0*/  STS.U8 [R96+UR9+0xfc00], R160 ;  /* 0x00fc00a060007988 */ /* 0x0003e20008000009 */
[----:B---3--:R-:W-:-:S03]  /*129f0*/  PRMT R162, RZ, 0x7610, R162 ;  /* 0x00007610ffa27816 */ /* 0x008fc600000000a2 */
[----:B------:R-:W3:Y:S01]  /*12a00*/  LDL R177, [R1+0x74] ;  /* 0x0000740001b17983 */ /* 0x000ee20000100800 */
[----:B0-----:R-:W-:Y:S02]  /*12a10*/  PRMT R161, RZ, 0x7610, R161 ;  /* 0x00007610ffa17816 */ /* 0x001fe400000000a1 */
[----:B-1----:R-:W-:Y:S01]  /*12a20*/  PRMT R160, RZ, 0x7610, R160 ;  /* 0x00007610ffa07816 */ /* 0x002fe200000000a0 */
[----:B----4-:R0:W-:Y:S04]  /*12a30*/  STS.U8 [R178+UR9+0x8100], R159 ;  /* 0x0081009fb2007988 */ /* 0x0101e80008000009 */
[----:B-----5:R1:W-:Y:S01]  /*12a40*/  STS.U8 [R178+UR9+0x8500], R158 ;  /* 0x0085009eb2007988 */ /* 0x0203e20008000009 */
        /* <DEDUP_REMOVED lines=18> */
[----:B------:R0:W-:Y:S02]  /*12b70*/  STS.U8 [R178+UR9+0xa900], R149 ;  /* 0x00a90095b2007988 */ /* 0x0001e40008000009 */
[----:B0-----:R-:W-:-:S02]  /*12b80*/  PRMT R149, RZ, 0x7610, R149 ;  /* 0x00007610ff957816 */ /* 0x001fc40000000095 */
[----:B--2---:R0:W2:Y:S02]  /*12b90*/  @!P1 LDG.E.U8 R176, desc[UR20][R126.64] ;  /* 0x000000147eb09981 */ /* 0x0040a4000c1e1100 */
        /* <DEDUP_REMOVED lines=78> */
[----:B------:R-:W2:Y:S01]  /*13080*/  LDL R127, [R1+0x70] ;  /* 0x00007000017f7983 */ /* 0x000ea20000100800 */
[----:B---3--:R-:W-:-:S03]  /*13090*/  @!P1 IMAD.MOV.U32 R126, RZ, RZ, R177 ;  /* 0x000000ffff7e9224 */ /* 0x008fc600078e00b1 */
[----:B------:R0:W-:Y:S04]  /*130a0*/  STS.U8 [R178+UR9+0xb900], R145 ;  /* 0x00b90091b2007988 */ /* 0x0001e80008000009 */
[----:B------:R-:W3:Y:S01]  /*130b0*/  LDL R177, [R1+0x11c] ;  /* 0x00011c0001b17983 */ /* 0x000ee20000100800 */
[----:B0-----:R-:W-:-:S06]  /*130c0*/  PRMT R145, RZ, 0x7610, R145 ;  /* 0x00007610ff917816 */ /* 0x001fcc0000000091 */
[----:B--2---:R0:W2:Y:S04]  /*130d0*/  @!P1 LDG.E.U8 R145, desc[UR20][R126.64] ;  /* 0x000000147e919981 */ /* 0x0040a8000c1e1100 */
        /* <DEDUP_REMOVED lines=74> */
[----:B------:R-:W3:Y:S01]  /*13580*/  LDL R177, [R1+0x7c] ;  /* 0x00007c0001b17983 */ /* 0x000ee20000100800 */
        /* <DEDUP_REMOVED lines=13> */
[----:B-1----:R-:W-:Y:S02]  /*13660*/  LOP3.LUT R178, R96, 0x40, RZ, 0x3c, !PT ;  /* 0x0000004060b27812 */ /* 0x002fe400078e3cff */
[----:B------:R-:W-:-:S03]  /*13670*/  PRMT R176, RZ, 0x7610, R176 ;  /* 0x00007610ffb07816 */ /* 0x000fc600000000b0 */
        /* <DEDUP_REMOVED lines=179> */
[----:B------:R0:W-:Y:S02]  /*141b0*/  STS.U8 [R178+UR9+0xe200], R142 ;  /* 0x00e2008eb2007988 */ /* 0x0001e40008000009 */
[----:B0-----:R-:W-:Y:S02]  /*141c0*/  PRMT R142, RZ, 0x7610, R142 ;  /* 0x00007610ff8e7816 */ /* 0x001fe4000000008e */
[----:B------:R0:W-:Y:S01]  /*141d0*/  STS.U8 [R178+UR9+0xe600], R141 ;  /* 0x00e6008db2007988 */ /* 0x0001e20008000009 */
[----:B------:R-:W-:-:S03]  /*141e0*/  LOP3.LUT R177, R96, 0x60, RZ, 0x3c, !PT ;  /* 0x0000006060b17812 */ /* 0x000fc600078e3cff */
[----:B------:R0:W-:Y:S04]  /*141f0*/  STS.U8 [R178+UR9+0xea00], R140 ;  /* 0x00ea008cb2007988 */ /* 0x0001e80008000009 */
[----:B------:R0:W-:Y:S04]  /*14200*/  STS.U8 [R178+UR9+0xee00], R139 ;  /* 0x00ee008bb2007988 */ /* 0x0001e80008000009 */
[----:B------:R0:W-:Y:S04]  /*14210*/  STS.U8 [R178+UR9+0xf200], R175 ;  /* 0x00f200afb2007988 */ /* 0x0001e80008000009 */
[----:B------:R0:W-:Y:S04]  /*14220*/  STS.U8 [R178+UR9+0xf600], R174 ;  /* 0x00f600aeb2007988 */ /* 0x0001e80008000009 */
[----:B--2---:R-:W2:Y:S04]  /*14230*/  @!P1 LDG.E.U8 R142, desc[UR20][R126.64] ;  /* 0x000000147e8e9981 */ /* 0x004ea8000c1e1100 */
[----:B------:R0:W-:Y:S04]  /*14240*/  STS.U8 [R178+UR9+0xfa00], R173 ;  /* 0x00fa00adb2007988 */ /* 0x0001e80008000009 */
[----:B------:R0:W-:Y:S04]  /*14250*/  STS.U8 [R178+UR9+0xfe00], R172 ;  /* 0x00fe00acb2007988 */ /* 0x0001e80008000009 */
[----:B----4-:R0:W-:Y:S04]  /*14260*/  STS.U8 [R177+UR9+0x8300], R171 ;  /* 0x008300abb1007988 */ /* 0x0101e80008000009 */
[----:B-----5:R0:W-:Y:S04]  /*14270*/  STS.U8 [R177+UR9+0x8700], R170 ;  /* 0x008700aab1007988 */ /* 0x0201e80008000009 */
[----:B------:R0:W-:Y:S04]  /*14280*/  STS.U8 [R177+UR9+0x8b00], R169 ;  /* 0x008b00a9b1007988 */ /* 0x0001e80008000009 */
        /* <DEDUP_REMOVED lines=27> */
[----:B------:R0:W-:Y:S01]  /*14440*/  STS.U8 [R177+UR9+0xfb00], R143 ;  /* 0x00fb008fb1007988 */ /* 0x0001e20008000009 */
[----:B------:R-:W-:Y:S01]  /*14450*/  ULEA UR6, UR23, UR9, 0x3 ;  /* 0x0000000917067291 */ /* 0x000fe2000f8e18ff */
[----:B------:R-:W-:-:S03]  /*14460*/  UMOV UR4, UR5 ;  /* 0x0000000500047c82 */ /* 0x000fc60008000000 */
[----:B------:R-:W-:Y:S01]  /*14470*/  UIADD3 UR6, UPT, UPT, UR6, 0x14000, URZ ;  /* 0x0001400006067890 */ /* 0x000fe2000fffe0ff */
[----:B--2---:R0:W-:Y:S01]  /*14480*/  STS.U8 [R177+UR9+0xff00], R142 ;  /* 0x00ff008eb1007988 */ /* 0x0041e20008000009 */
[----:B------:R1:W-:Y:S06]  /*14490*/  MEMBAR.ALL.CTA ;  /* 0x0000000000007992 */ /* 0x0003ec0000008000 */
[----:B-1----:R-:W1:Y:S02]  /*144a0*/  FENCE.VIEW.ASYNC.S ;  /* 0x00000000000073c6 */ /* 0x002e640000000000 */
[----:B-1----:R-:W-:Y:S06]  /*144b0*/  BAR.SYNC.DEFER_BLOCKING 0x0 ;  /* 0x0000000000007b1d */ /* 0x002fec0000010000 */
[----:B------:R-:W-:Y:S05]  /*144c0*/  BRA.U UP1, `(.L_x_9) ;  /* 0x0000000101487547 */ /* 0x000fea000b800000 */
[----:B------:R-:W-:Y:S01]  /*144d0*/  UMOV UR13, 0x80004020 ;  /* 0x80004020000d7882 */ /* 0x000fe20000000000 */
[----:B------:R-:W-:Y:S01]  /*144e0*/  UMOV UR15, 0x40004040 ;  /* 0x40004040000f7882 */ /* 0x000fe20000000000 */
[----:B------:R-:W-:Y:S01]  /*144f0*/  UMOV UR16, 0x0 ;  /* 0x0000000000107882 */ /* 0x000fe20000000000 */
[----:B------:R-:W-:Y:S01]  /*14500*/  UMOV UR17, 0x4408010 ;  /* 0x0440801000117882 */ /* 0x000fe20000000000 */
[----:B------:R-:W-:Y:S01]  /*14510*/  UMOV UR40, 0x0 ;  /* 0x0000000000287882 */ /* 0x000fe20000000000 */
[----:B------:R-:W-:Y:S01]  /*14520*/  UMOV UR41, 0x4408010 ;  /* 0x0440801000297882 */ /* 0x000fe20000000000 */
[----:B------:R-:W-:Y:S01]  /*14530*/  UMOV UR42, 0x0 ;  /* 0x00000000002a7882 */ /* 0x000fe20000000000 */
[----:B------:R-:W-:Y:S01]  /*14540*/  UMOV UR43, 0x4408010 ;  /* 0x04408010002b7882 */ /* 0x000fe20000000000 */
[----:B------:R-:W-:Y:S01]  /*14550*/  UMOV UR7, URZ ;  /* 0x000000ff00077c82 */ /* 0x000fe20008000000 */
[----:B------:R1:W-:Y:S01]  /*14560*/  UTCQMMA gdesc[UR12], gdesc[UR14], tmem[UR8], tmem[UR16], idesc[UR17], UPT ;  /* 0x00ff100e0c0075ea */ /* 0x0003e2000b800308 */
        /* <DEDUP_REMOVED lines=8> */
.L_x_9:
[----:B------:R-:W-:Y:S01]  /*145f0*/  UIADD3 UR23, UPT, UPT, UR23, 0x1, URZ ;  /* 0x0000000117177890 */ /* 0x000fe2000fffe0ff */
[----:B------:R-:W-:Y:S01]  /*14600*/  IMAD.U32 R126, RZ, RZ, UR4 ;  /* 0x00000004ff7e7e24 */ /* 0x000fe2000f8e00ff */
[----:B------:R-:W-:Y:S02]  /*14610*/  UIADD3 UR19, UPT, UPT, UR19, -0x1, URZ ;  /* 0xffffffff13137890 */ /* 0x000fe4000fffe0ff */
[----:B------:R-:W-:Y:S02]  /*14620*/  UISETP.GT.AND UP2, UPT, UR23, 0x1, UPT ;  /* 0x000000011700788c */ /* 0x000fe4000bf44270 */
[----:B------:R-:W-:Y:S02]  /*14630*/  UIADD3 UR22, UPT, UPT, UR22, -0x80, URZ ;  /* 0xffffff8016167890 */ /* 0x000fe4000fffe0ff */
[----:B-1----:R-:W-:Y:S02]  /*14640*/  USEL UR5, URZ, 0x1, !UP2 ;  /* 0x00000001ff057887 */ /* 0x002fe4000d000000 */
[----:B------:R-:W-:-:S02]  /*14650*/  USEL UR23, UR23, URZ, !UP2 ;  /* 0x000000ff17177287 */ /* 0x000fc4000d000000 */
[----:B------:R-:W-:Y:S02]  /*14660*/  UISETP.NE.U32.AND UP2, UPT, UR19, URZ, UPT ;  /* 0x000000ff1300728c */ /* 0x000fe4000bf45070 */
[----:B------:R-:W-:-:S07]  /*14670*/  ULOP3.LUT UR5, UR4, UR5, URZ, 0x3c, !UPT ;  /* 0x0000000504057292 */ /* 0x000fce000f8e3cff */
[----:B------:R-:W-:Y:S05]  /*14680*/  BRA.U UP2, `(.L_x_10) ;  /* 0xffffff9502dc7547 */ /* 0x000fea000b83ffff */
.L_x_7:
[----:B------:R-:W-:-:S09]  /*14690*/  UISETP.GE.AND UP1, UPT, UR24, 0x80, UPT ;  /* 0x000000801800788c */ /* 0x000fd2000bf26270 */
[----:B------:R-:W-:Y:S05]  /*146a0*/  BRA.U !UP1, `(.L_x_11) ;  /* 0x0000000109107547 */ /* 0x000fea000b800000 */
[----:B------:R-:W-:-:S06]  /*146b0*/  USHF.L.U32 UR4, UR4, 0x1f, URZ ;  /* 0x0000001f04047899 */ /* 0x000fcc00080006ff */
[----:B-----5:R-:W-:-:S04]  /*146c0*/  IMAD.U32 R0, RZ, RZ, UR4 ;  /* 0x00000004ff007e24 */ /* 0x020fc8000f8e00ff */
[----:B------:R-:W1:Y:S02]  /*146d0*/  SYNCS.PHASECHK.TRANS64.TRYWAIT P0, [UR6], R0 ;  /* 0x00000000ff0075a7 */ /* 0x000e640008001106 */
[----:B-1----:R-:W-:Y:S05]  /*146e0*/  @!P0 BRA `(.L_x_12) ;  /* 0x0000002c00488947 */ /* 0x002fea0003800000 */
.L_x_11:
[----:B------:R-:W2:Y:S01]  /*146f0*/  LDL.LU R77, [R1+0x1c4] ;  /* 0x0001c400014d7983 */ /* 0x000ea20000300800 */
[----:B------:R-:W1:Y:S03]  /*14700*/  LDCU UR4, c[0x0][0x3b4] ;  /* 0x00007680ff0477ac */ /* 0x000e660008000800 */
[----:B------:R-:W3:Y:S01]  /*14710*/  LDL.LU R80, [R1+0x1c0] ;  /* 0x0001c00001507983 */ /* 0x000ee20000300800 */
[----:B------:R-:W2:Y:S01]  /*14720*/  LDCU.128 UR12, c[0x0][0x390] ;  /* 0x00007200ff0c77ac */ /* 0x000ea20008000c00 */
[----:B------:R-:W-:Y:S06]  /*14730*/  BAR.SYNC.DEFER_BLOCKING 0x0 ;  /* 0x0000000000007b1d */ /* 0x000fec0000010000 */
[----:B------:R-:W4:Y:S01]  /*14740*/  S2R R73, SR_TID.X ;  /* 0x0000000000497919 */ /* 0x000f220000002100 */
[----:B------:R-:W0:Y:S01]  /*14750*/  S2R R71, SR_TID.X ;  /* 0x0000000000477919 */ /* 0x000e220000002100 */
[----:B------:R-:W0:Y:S01]  /*14760*/  S2R R79, SR_TID.X ;  /* 0x00000000004f7919 */ /* 0x000e220000002100 */
[----:B------:R-:W1:Y:S02]  /*14770*/  @!P2 SYNCS.CCTL.IV [UR9+0x14000] ;  /* 0x01400000ff00a9b1 */ /* 0x000e640008000009 */
[----:B-1----:R-:W-:Y:S06]  /*14780*/  BAR.SYNC.DEFER_BLOCKING 0x0 ;  /* 0x0000000000007b1d */ /* 0x002fec0000010000 */
[----:B-----5:R-:W-:Y:S01]  /*14790*/  LDTM.16dp32bit_t0_t15.x64 R4, tmem[UR10] ;  /* 0x0000000a000479ee */ /* 0x020fe20008b00000 */
[----:B------:R-:W1:Y:S01]  /*147a0*/  LDTM.16dp32bit_t16_t31.x64 R4, tmem[UR10+0x40] ;  /* 0x0000400a000479ee */ /* 0x000e620008b20000 */
[C---:B----4-:R-:W-:Y:S01]  /*147b0*/  IMAD.SHL.U32 R0, R73.reuse, 0x100, RZ ;  /* 0x0000010049007824 */ /* 0x050fe200078e00ff */
[C---:B------:R-:W-:Y:S01]  /*147c0*/  LOP3.LUT R2, R73.reuse, 0x80, RZ, 0xc0, !PT ;  /* 0x0000008049027812 */ /* 0x040fe200078ec0ff */
[----:B------:R-:W-:Y:S01]  /*147d0*/  IMAD.SHL.U32 R3, R73, 0x8, RZ ;  /* 0x0000000849037824 */ /* 0x000fe200078e00ff */
[----:B0-----:R-:W-:-:S02]  /*147e0*/  LEA.HI R75, R71, 0x7c, RZ, 0x1a ;  /* 0x0000007c474b7811 */ /* 0x001fc400078fd0ff */
[----:B------:R-:W-:Y:S02]  /*147f0*/  LOP3.LUT R0, R0, 0x1000, RZ, 0xc0, !PT ;  /* 0x0000100000007812 */ /* 0x000fe400078ec0ff */
[----:B------:R-:W-:Y:S01]  /*14800*/  LOP3.LUT R3, R3, 0x300, RZ, 0xc0, !PT ;  /* 0x0000030003037812 */ /* 0x000fe200078ec0ff */
[----:B------:R-:W0:Y:S01]  /*14810*/  @!P2 SYNCS.CCTL.IV [UR9+0x14008] ;  /* 0x01400800ff00a9b1 */ /* 0x000e220008000009 */
[----:B------:R-:W-:Y:S01]  /*14820*/  NOP ;  /* 0x0000000000007918 */ /* 0x000fe20000000000 */
[----:B------:R-:W-:Y:S01]  /*14830*/  VIADD R69, R0, UR9 ;  /* 0x0000000900457c36 */ /* 0x000fe20008000000 */
[----:B------:R-:W-:Y:S01]  /*14840*/  LEA.HI R81, R71, 0x6c, RZ, 0x1a ;  /* 0x0000006c47517811 */ /* 0x000fe200078fd0ff */
[----:B------:R-:W-:Y:S02]  /*14850*/  IMAD.SHL.U32 R0, R73, 0x10, RZ ;  /* 0x0000001049007824 */ /* 0x000fe400078e00ff */
[----:B------:R-:W-:Y:S01]  /*14860*/  IMAD R69, R2, 0x40, R69 ;  /* 0x0000004002457824 */ /* 0x000fe200078e0245 */
[----:B-1----:R-:W-:-:S02]  /*14870*/  F2FP.SATFINITE.E4M3.F32.PACK_AB_MERGE_C R52, R53, R52, RZ ;  /* 0x000000343534723e */ /* 0x002fc400048070ff */
[----:B------:R-:W-:Y:S02]  /*14880*/  F2FP.SATFINITE.E4M3.F32.PACK_AB_MERGE_C R56, R57, R56, RZ ;  /* 0x000000383938723e */ /* 0x000fe400048070ff */
[----:B------:R-:W-:Y:S02]  /*14890*/  F2FP.SATFINITE.E4M3.F32.PACK_AB_MERGE_C R60, R61, R60, RZ ;  /* 0x0000003c3d3c723e */ /* 0x000fe400048070ff */
[----:B------:R-:W-:Y:S02]  /*148a0*/  F2FP.SATFINITE.E4M3.F32.PACK_AB_MERGE_C R20, R21, R20, RZ ;  /* 0x000000141514723e */ /* 0x000fe400048070ff */
[----:B------:R-:W-:Y:S02]  /*148b0*/  F2FP.SATFINITE.E4M3.F32.PACK_AB_MERGE_C R38, R39, R38, RZ ;  /* 0x000000262726723e */ /* 0x000fe400048070ff */
[----:B------:R-:W-:Y:S02]  /*148c0*/  F2FP.SATFINITE.E4M3.F32.PACK_AB_MERGE_C R4, R5, R4, RZ ;  /* 0x000000040504723e */ /* 0x000fe400048070ff */
[----:B------:R-:W-:-:S02]  /*148d0*/  F2FP.SATFINITE.E4M3.F32.PACK_AB_MERGE_C R8, R9, R8, RZ ;  /* 0x000000080908723e */ /* 0x000fc400048070ff */
[----:B------:R-:W-:Y:S02]  /*148e0*/  F2FP.SATFINITE.E4M3.F32.PACK_AB_MERGE_C R12, R13, R12, RZ ;  /* 0x0000000c0d0c723e */ /* 0x000fe400048070ff */
[----:B------:R-:W-:Y:S02]  /*148f0*/  F2FP.SATFINITE.E4M3.F32.PACK_AB_MERGE_C R24, R25, R24, RZ ;  /* 0x000000181918723e */ /* 0x000fe400048070ff */
[----:B------:R-:W-:Y:S02]  /*14900*/  F2FP.SATFINITE.E4M3.F32.PACK_AB_MERGE_C R28, R29, R28, RZ ;  /* 0x0000001c1d1c723e */ /* 0x000fe400048070ff */
[----:B------:R-:W-:Y:S02]  /*14910*/  F2FP.SATFINITE.E4M3.F32.PACK_AB_MERGE_C R36, R37, R36, RZ ;  /* 0x000000242524723e */ /* 0x000fe400048070ff */
[----:B------:R-:W-:Y:S02]  /*14920*/  F2FP.SATFINITE.E4M3.F32.PACK_AB_MERGE_C R40, R41, R40, RZ ;  /* 0x000000282928723e */ /* 0x000fe400048070ff */
[----:B------:R-:W-:-:S02]  /*14930*/  F2FP.SATFINITE.E4M3.F32.PACK_AB_MERGE_C R44, R45, R44, RZ ;  /* 0x0000002c2d2c723e */ /* 0x000fc400048070ff */
[----:B------:R-:W-:Y:S02]  /*14940*/  LOP3.LUT R52, R52, 0xffff, RZ, 0xc0, !PT ;  /* 0x0000ffff34347812 */ /* 0x000fe400078ec0ff */
[----:B------:R-:W-:Y:S02]  /*14950*/  LOP3.LUT R39, R56, 0xffff, RZ, 0xc0, !PT ;  /* 0x0000ffff38277812 */ /* 0x000fe400078ec0ff */
[----:B------:R-:W-:Y:S02]  /*14960*/  LOP3.LUT R60, R60, 0xffff, RZ, 0xc0, !PT ;  /* 0x0000ffff3c3c7812 */ /* 0x000fe400078ec0ff */
[----:B------:R-:W-:Y:S02]  /*14970*/  LOP3.LUT R2, R0, 0xf0, RZ, 0xc0, !PT ;  /* 0x000000f000027812 */ /* 0x000fe400078ec0ff */
[----:B------:R-:W-:Y:S02]  /*14980*/  F2FP.SATFINITE.E4M3.F32.PACK_AB_MERGE_C R14, R15, R14, RZ ;  /* 0x0000000e0f0e723e */ /* 0x000fe400048070ff */
[----:B------:R-:W-:-:S02]  /*14990*/  F2FP.SATFINITE.E4M3.F32.PACK_AB_MERGE_C R18, R19, R18, RZ ;  /* 0x000000121312723e */ /* 0x000fc400048070ff */
[----:B------:R-:W-:Y:S02]  /*149a0*/  F2FP.SATFINITE.E4M3.F32.PACK_AB_MERGE_C R22, R23, R22, RZ ;  /* 0x000000161716723e */ /* 0x000fe400048070ff */
[----:B------:R-:W-:Y:S02]  /*149b0*/  LOP3.LUT R21, R20, 0xffff, RZ, 0xc0, !PT ;  /* 0x0000ffff14157812 */ /* 0x000fe400078ec0ff */
[----:B------:R-:W-:Y:S02]  /*149c0*/  LOP3.LUT R19, R4, 0xffff, RZ, 0xc0, !PT ;  /* 0x0000ffff04137812 */ /* 0x000fe400078ec0ff */
[----:B------:R-:W-:Y:S02]  /*149d0*/  LOP3.LUT R76, R8, 0xffff, RZ, 0xc0, !PT ;  /* 0x0000ffff084c7812 */ /* 0x000fe400078ec0ff */
[----:B------:R-:W-:Y:S02]  /*149e0*/  LOP3.LUT R78, R12, 0xffff, RZ, 0xc0, !PT ;  /* 0x0000ffff0c4e7812 */ /* 0x000fe400078ec0ff */
[----:B------:R-:W-:-:S02]  /*149f0*/  LOP3.LUT R24, R24, 0xffff, RZ, 0xc0, !PT ;  /* 0x0000ffff18187812 */ /* 0x000fc400078ec0ff */
[----:B------:R-:W-:Y:S02]  /*14a00*/  LOP3.LUT R28, R28, 0xffff, RZ, 0xc0, !PT ;  /* 0x0000ffff1c1c7812 */ /* 0x000fe400078ec0ff */
[----:B------:R-:W-:Y:S02]  /*14a10*/  LOP3.LUT R36, R36, 0xffff, RZ, 0xc0, !PT ;  /* 0x0000ffff24247812 */ /* 0x000fe400078ec0ff */
[----:B------:R-:W-:Y:S02]  /*14a20*/  LOP3.LUT R23, R40, 0xffff, RZ, 0xc0, !PT ;  /* 0x0000ffff28177812 */ /* 0x000fe400078ec0ff */
[----:B------:R-:W-:Y:S02]  /*14a30*/  LOP3.LUT R44, R44, 0xffff, RZ, 0xc0, !PT ;  /* 0x0000ffff2c2c7812 */ /* 0x000fe400078ec0ff */
[----:B------:R-:W-:Y:S02]  /*14a40*/  PRMT R15, R60, 0x3340, R1 ;  /* 0x000033403c0f7816 */ /* 0x000fe40000000001 */
[----:B------:R-:W-:-:S02]  /*14a50*/  PRMT R20, R52, 0x3340, R39 ;  /* 0x0000334034147816 */ /* 0x000fc40000000027 */
[----:B------:R-:W-:Y:S02]  /*14a60*/  F2FP.SATFINITE.E4M3.F32.PACK_AB_MERGE_C R6, R7, R6, RZ ;  /* 0x000000060706723e */ /* 0x000fe400048070ff */
[----:B------:R-:W-:Y:S02]  /*14a70*/  F2FP.SATFINITE.E4M3.F32.PACK_AB_MERGE_C R10, R11, R10, RZ ;  /* 0x0000000a0b0a723e */ /* 0x000fe400048070ff */
[----:B------:R-:W-:Y:S02]  /*14a80*/  F2FP.SATFINITE.E4M3.F32.PACK_AB_MERGE_C R26, R27, R26, RZ ;  /* 0x0000001a1b1a723e */ /* 0x000fe400048070ff */
[----:B------:R-:W-:Y:S02]  /*14a90*/  F2FP.SATFINITE.E4M3.F32.PACK_AB_MERGE_C R30, R31, R30, RZ ;  /* 0x0000001e1f1e723e */ /* 0x000fe400048070ff */
[----:B------:R-:W-:Y:S02]  /*14aa0*/  F2FP.SATFINITE.E4M3.F32.PACK_AB_MERGE_C R42, R43, R42, RZ ;  /* 0x0000002a2b2a723e */ /* 0x000fe400048070ff */
[----:B------:R-:W-:-:S02]  /*14ab0*/  F2FP.SATFINITE.E4M3.F32.PACK_AB_MERGE_C R46, R47, R46, RZ ;  /* 0x0000002e2f2e723e */ /* 0x000fc400048070ff */
[----:B------:R-:W-:Y:S02]  /*14ac0*/  IADD3 R2, PT, PT, R3, R69, R2 ;  /* 0x0000004503027210 */ /* 0x000fe40007ffe002 */
[----:B------:R-:W-:Y:S02]  /*14ad0*/  F2FP.SATFINITE.E4M3.F32.PACK_AB_MERGE_C R32, R33, R32, RZ ;  /* 0x000000202120723e */ /* 0x000fe400048070ff */
[----:B------:R-:W-:Y:S02]  /*14ae0*/  F2FP.SATFINITE.E4M3.F32.PACK_AB_MERGE_C R34, R35, R34, RZ ;  /* 0x000000222322723e */ /* 0x000fe400048070ff */
[--C-:B------:R-:W-:Y:S02]  /*14af0*/  PRMT R3, R78, 0x3340, R1.reuse ;  /* 0x000033404e037816 */ /* 0x100fe40000000001 */
[--C-:B------:R-:W-:Y:S02]  /*14b00*/  PRMT R5, R28, 0x3340, R1.reuse ;  /* 0x000033401c057816 */ /* 0x100fe40000000001 */
[----:B------:R-:W-:-:S02]  /*14b10*/  PRMT R7, R44, 0x3340, R1 ;  /* 0x000033402c077816 */ /* 0x000fc40000000001 */
[----:B------:R-:W-:Y:S02]  /*14b20*/  PRMT R4, R19, 0x3340, R76 ;  /* 0x0000334013047816 */ /* 0x000fe4000000004c */
[----:B------:R-:W-:Y:S02]  /*14b30*/  PRMT R8, R21, 0x3340, R24 ;  /* 0x0000334015087816 */ /* 0x000fe40000000018 */
[----:B------:R-:W-:Y:S02]  /*14b40*/  PRMT R12, R36, 0x3340, R23 ;  /* 0x00003340240c7816 */ /* 0x000fe40000000017 */
[----:B------:R-:W-:Y:S02]  /*14b50*/  PRMT R15, R20, 0x5410, R15 ;  /* 0x00005410140f7816 */ /* 0x000fe4000000000f */
[----:B------:R-:W-:Y:S02]  /*14b60*/  LOP3.LUT R20, R6, 0xffff, RZ, 0xc0, !PT ;  /* 0x0000ffff06147812 */ /* 0x000fe400078ec0ff */
[----:B------:R-:W-:-:S02]  /*14b70*/  LOP3.LUT R33, R10, 0xffff, RZ, 0xc0, !PT ;  /* 0x0000ffff0a217812 */ /* 0x000fc400078ec0ff */
[----:B------:R-:W-:Y:S02]  /*14b80*/  LOP3.LUT R14, R14, 0xffff, RZ, 0xc0, !PT ;  /* 0x0000ffff0e0e7812 */ /* 0x000fe400078ec0ff */
[----:B------:R-:W-:Y:S02]  /*14b90*/  LOP3.LUT R22, R22, 0xffff, RZ, 0xc0, !PT ;  /* 0x0000ffff16167812 */ /* 0x000fe400078ec0ff */
[----:B------:R-:W-:Y:S02]  /*14ba0*/  LOP3.LUT R35, R26, 0xffff, RZ, 0xc0, !PT ;  /* 0x0000ffff1a237812 */ /* 0x000fe400078ec0ff */
[----:B------:R-:W-:Y:S02]  /*14bb0*/  LOP3.LUT R30, R30, 0xffff, RZ, 0xc0, !PT ;  /* 0x0000ffff1e1e7812 */ /* 0x000fe400078ec0ff */
[----:B------:R-:W-:Y:S02]  /*14bc0*/  LOP3.LUT R38, R38, 0xffff, RZ, 0xc0, !PT ;  /* 0x0000ffff26267812 */ /* 0x000fe400078ec0ff */
[----:B------:R-:W-:-:S02]  /*14bd0*/  LOP3.LUT R37, R42, 0xffff, RZ, 0xc0, !PT ;  /* 0x0000ffff2a257812 */ /* 0x000fc400078ec0ff */
[----:B------:R-:W-:Y:S02]  /*14be0*/  LOP3.LUT R46, R46, 0xffff, RZ, 0xc0, !PT ;  /* 0x0000ffff2e2e7812 */ /* 0x000fe400078ec0ff */
[----:B------:R-:W-:Y:S02]  /*14bf0*/  PRMT R9, R4, 0x5410, R3 ;  /* 0x0000541004097816 */ /* 0x000fe40000000003 */
[----:B------:R-:W-:Y:S02]  /*14c00*/  PRMT R11, R8, 0x5410, R5 ;  /* 0x00005410080b7816 */ /* 0x000fe40000000005 */
[----:B------:R-:W-:Y:S02]  /*14c10*/  PRMT R13, R12, 0x5410, R7 ;  /* 0x000054100c0d7816 */ /* 0x000fe40000000007 */
[----:B------:R-:W-:Y:S02]  /*14c20*/  F2FP.SATFINITE.E4M3.F32.PACK_AB_MERGE_C R54, R55, R54, RZ ;  /* 0x000000363736723e */ /* 0x000fe400048070ff */
[----:B------:R-:W-:-:S02]  /*14c30*/  F2FP.SATFINITE.E4M3.F32.PACK_AB_MERGE_C R58, R59, R58, RZ ;  /* 0x0000003a3b3a723e */ /* 0x000fc400048070ff */
[----:B------:R-:W-:Y:S02]  /*14c40*/  F2FP.SATFINITE.E4M3.F32.PACK_AB_MERGE_C R62, R63, R62, RZ ;  /* 0x0000003e3f3e723e */ /* 0x000fe400048070ff */
[--C-:B------:R-:W-:Y:S02]  /*14c50*/  PRMT R3, R14, 0x3340, R1.reuse ;  /* 0x000033400e037816 */ /* 0x100fe40000000001 */
[--C-:B------:R-:W-:Y:S02]  /*14c60*/  PRMT R5, R30, 0x3340, R1.reuse ;  /* 0x000033401e057816 */ /* 0x100fe40000000001 */
[----:B------:R-:W-:Y:S02]  /*14c70*/  PRMT R7, R46, 0x3340, R1 ;  /* 0x000033402e077816 */ /* 0x000fe40000000001 */
[----:B------:R-:W-:Y:S02]  /*14c80*/  PRMT R4, R20, 0x3340, R33 ;  /* 0x0000334014047816 */ /* 0x000fe40000000021 */
[----:B------:R-:W-:-:S02]  /*14c90*/  PRMT R6, R22, 0x3340, R35 ;  /* 0x0000334016067816 */ /* 0x000fc40000000023 */
[----:B------:R-:W-:Y:S02]  /*14ca0*/  PRMT R8, R38, 0x3340, R37 ;  /* 0x0000334026087816 */ /* 0x000fe40000000025 */
[----:B------:R-:W-:Y:S02]  /*14cb0*/  LOP3.LUT R54, R54, 0xffff, RZ, 0xc0, !PT ;  /* 0x0000ffff36367812 */ /* 0x000fe400078ec0ff */
[----:B------:R-:W-:Y:S02]  /*14cc0*/  LOP3.LUT R41, R58, 0xffff, RZ, 0xc0, !PT ;  /* 0x0000ffff3a297812 */ /* 0x000fe400078ec0ff */
[----:B------:R-:W-:Y:S02]  /*14cd0*/  LOP3.LUT R62, R62, 0xffff, RZ, 0xc0, !PT ;  /* 0x0000ffff3e3e7812 */ /* 0x000fe400078ec0ff */
[----:B------:R-:W-:Y:S02]  /*14ce0*/  PRMT R25, R4, 0x5410, R3 ;  /* 0x0000541004197816 */ /* 0x000fe40000000003 */
[----:B------:R-:W-:-:S02]  /*14cf0*/  PRMT R27, R6, 0x5410, R5 ;  /* 0x00005410061b7816 */ /* 0x000fc40000000005 */
[----:B------:R-:W-:Y:S02]  /*14d00*/  PRMT R29, R8, 0x5410, R7 ;  /* 0x00005410081d7816 */ /* 0x000fe40000000007 */
[----:B------:R-:W-:Y:S02]  /*14d10*/  SHF.R.U32.HI R3, RZ, 0x8, R19 ;  /* 0x00000008ff037819 */ /* 0x000fe40000011613 */
[----:B------:R-:W-:Y:S02]  /*14d20*/  SHF.R.U32.HI R4, RZ, 0x8, R76 ;  /* 0x00000008ff047819 */ /* 0x000fe4000001164c */
[----:B------:R-:W-:Y:S02]  /*14d30*/  SHF.R.U32.HI R5, RZ, 0x8, R78 ;  /* 0x00000008ff057819 */ /* 0x000fe4000001164e */
[----:B------:R-:W-:Y:S02]  /*14d40*/  SHF.R.U32.HI R6, RZ, 0x8, R21 ;  /* 0x00000008ff067819 */ /* 0x000fe40000011615 */
[----:B------:R-:W-:-:S02]  /*14d50*/  SHF.R.U32.HI R7, RZ, 0x8, R24 ;  /* 0x00000008ff077819 */ /* 0x000fc40000011618 */
[----:B------:R-:W-:Y:S02]  /*14d60*/  SHF.R.U32.HI R8, RZ, 0x8, R28 ;  /* 0x00000008ff087819 */ /* 0x000fe4000001161c */
[----:B------:R-:W-:Y:S02]  /*14d70*/  F2FP.SATFINITE.E4M3.F32.PACK_AB_MERGE_C R16, R17, R16, RZ ;  /* 0x000000101110723e */ /* 0x000fe400048070ff */
        /* <DEDUP_REMOVED lines=10> */
[----:B------:R-:W-:Y:S02]  /*14e20*/  PRMT R68, R5, 0x3340, R68 ;  /* 0x0000334005447816 */ /* 0x000fe40000000044 */
[----:B------:R-:W-:Y:S02]  /*14e30*/  PRMT R19, R6, 0x3340, R7 ;  /* 0x0000334006137816 */ /* 0x000fe40000000007 */
[----:B------:R-:W-:Y:S02]  /*14e40*/  PRMT R10, R8, 0x3340, R1 ;  /* 0x00003340080a7816 */ /* 0x000fe40000000001 */
[----:B------:R-:W-:Y:S02]  /*14e50*/  SHF.R.U32.HI R3, RZ, 0x8, R36 ;  /* 0x00000008ff037819 */ /* 0x000fe40000011624 */
[----:B------:R-:W-:Y:S02]  /*14e60*/  SHF.R.U32.HI R4, RZ, 0x8, R23 ;  /* 0x00000008ff047819 */ /* 0x000fe40000011617 */
[----:B------:R-:W-:-:S02]  /*14e70*/  SHF.R.U32.HI R5, RZ, 0x8, R44 ;  /* 0x00000008ff057819 */ /* 0x000fc4000001162c */
[----:B------:R-:W-:Y:S02]  /*14e80*/  SHF.R.U32.HI R6, RZ, 0x8, R52 ;  /* 0x00000008ff067819 */ /* 0x000fe40000011634 */
[----:B------:R-:W-:Y:S02]  /*14e90*/  SHF.R.U32.HI R7, RZ, 0x8, R39 ;  /* 0x00000008ff077819 */ /* 0x000fe40000011627 */
[----:B------:R-:W-:Y:S02]  /*14ea0*/  SHF.R.U32.HI R8, RZ, 0x8, R60 ;  /* 0x00000008ff087819 */ /* 0x000fe4000001163c */
[----:B------:R-:W-:Y:S02]  /*14eb0*/  LOP3.LUT R3, R3, 0xffff, RZ, 0xc0, !PT ;  /* 0x0000ffff03037812 */ /* 0x000fe400078ec0ff */
[----:B------:R-:W-:Y:S02]  /*14ec0*/  LOP3.LUT R4, R4, 0xffff, RZ, 0xc0, !PT ;  /* 0x0000ffff04047812 */ /* 0x000fe400078ec0ff */
[----:B------:R-:W-:-:S02]  /*14ed0*/  LOP3.LUT R5, R5, 0xffff, RZ, 0xc0, !PT ;  /* 0x0000ffff05057812 */ /* 0x000fc400078ec0ff */
[----:B------:R-:W-:Y:S02]  /*14ee0*/  LOP3.LUT R6, R6, 0xffff, RZ, 0xc0, !PT ;  /* 0x0000ffff06067812 */ /* 0x000fe400078ec0ff */
[----:B------:R-:W-:Y:S02]  /*14ef0*/  LOP3.LUT R7, R7, 0xffff, RZ, 0xc0, !PT ;  /* 0x0000ffff07077812 */ /* 0x000fe400078ec0ff */
[----:B------:R-:W-:Y:S02]  /*14f00*/  LOP3.LUT R8, R8, 0xffff, RZ, 0xc0, !PT ;  /* 0x0000ffff08087812 */ /* 0x000fe400078ec0ff */
[----:B------:R-:W-:Y:S02]  /*14f10*/  PRMT R21, R3, 0x3340, R4 ;  /* 0x0000334003157816 */ /* 0x000fe40000000004 */
        /* <DEDUP_REMOVED lines=9> */
[----:B------:R-:W-:Y:S02]  /*14fb0*/  LOP3.LUT R3, R3, 0xffff, RZ, 0xc0, !PT ;  /* 0x0000ffff03037812 */ /* 0x000fe400078ec0ff */
[----:B------:R-:W-:Y:S02]  /*14fc0*/  LOP3.LUT R4, R4, 0xffff, RZ, 0xc0, !PT ;  /* 0x0000ffff04047812 */ /* 0x000fe400078ec0ff */
[----:B------:R-:W-:Y:S02]  /*14fd0*/  LOP3.LUT R5, R5, 0xffff, RZ, 0xc0, !PT ;  /* 0x0000ffff05057812 */ /* 0x000fe400078ec0ff */
[----:B------:R-:W-:Y:S01]  /*14fe0*/  LOP3.LUT R8, R8, 0xffff, RZ, 0xc0, !PT ;  /* 0x0000ffff08087812 */ /* 0x000fe200078ec0ff */
[----:B---3--:R-:W-:Y:S01]  /*14ff0*/  IMAD.IADD R43, R80, 0x1, R81 ;  /* 0x00000001502b7824 */ /* 0x008fe200078e0251 */
[----:B------:R-:W-:-:S02]  /*15000*/  LOP3.LUT R7, R7, 0xffff, RZ, 0xc0, !PT ;  /* 0x0000ffff07077812 */ /* 0x000fc400078ec0ff */
[----:B------:R-:W-:Y:S02]  /*15010*/  LOP3.LUT R6, R6, 0xffff, RZ, 0xc0, !PT ;  /* 0x0000ffff06067812 */ /* 0x000fe400078ec0ff */
[----:B------:R-:W-:Y:S02]  /*15020*/  PRMT R33, R3, 0x3340, R4 ;  /* 0x0000334003217816 */ /* 0x000fe40000000004 */
[----:B------:R-:W-:Y:S02]  /*15030*/  PRMT R72, R5, 0x3340, R72 ;  /* 0x0000334005487816 */ /* 0x000fe40000000048 */
[----:B------:R-:W-:Y:S02]  /*15040*/  PRMT R14, R8, 0x3340, R1 ;  /* 0x00003340080e7816 */ /* 0x000fe40000000001 */
[----:B------:R-:W-:Y:S02]  /*15050*/  PRMT R35, R6, 0x3340, R7 ;  /* 0x0000334006237816 */ /* 0x000fe40000000007 */
[----:B------:R-:W-:-:S02]  /*15060*/  SHF.R.U32.HI R3, RZ, 0x8, R38 ;  /* 0x00000008ff037819 */ /* 0x000fc40000011626 */
[----:B------:R-:W-:Y:S02]  /*15070*/  SHF.R.U32.HI R4, RZ, 0x8, R37 ;  /* 0x00000008ff047819 */ /* 0x000fe40000011625 */
[----:B------:R-:W-:Y:S02]  /*15080*/  SHF.R.U32.HI R5, RZ, 0x8, R46 ;  /* 0x00000008ff057819 */ /* 0x000fe4000001162e */
[----:B------:R-:W-:Y:S02]  /*15090*/  SHF.R.U32.HI R6, RZ, 0x8, R54 ;  /* 0x00000008ff067819 */ /* 0x000fe40000011636 */
[----:B------:R-:W-:Y:S02]  /*150a0*/  SHF.R.U32.HI R7, RZ, 0x8, R41 ;  /* 0x00000008ff077819 */ /* 0x000fe40000011629 */
[----:B------:R-:W-:Y:S02]  /*150b0*/  SHF.R.U32.HI R8, RZ, 0x8, R62 ;  /* 0x00000008ff087819 */ /* 0x000fe4000001163e */
[----:B------:R-:W-:-:S02]  /*150c0*/  LOP3.LUT R5, R5, 0xffff, RZ, 0xc0, !PT ;  /* 0x0000ffff05057812 */ /* 0x000fc400078ec0ff */
[----:B------:R-:W-:Y:S02]  /*150d0*/  LOP3.LUT R4, R4, 0xffff, RZ, 0xc0, !PT ;  /* 0x0000ffff04047812 */ /* 0x000fe400078ec0ff */
[----:B------:R-:W-:Y:S02]  /*150e0*/  LOP3.LUT R3, R3, 0xffff, RZ, 0xc0, !PT ;  /* 0x0000ffff03037812 */ /* 0x000fe400078ec0ff */
[----:B------:R-:W-:Y:S02]  /*150f0*/  LOP3.LUT R8, R8, 0xffff, RZ, 0xc0, !PT ;  /* 0x0000ffff08087812 */ /* 0x000fe400078ec0ff */
[----:B------:R-:W-:Y:S02]  /*15100*/  LOP3.LUT R7, R7, 0xffff, RZ, 0xc0, !PT ;  /* 0x0000ffff07077812 */ /* 0x000fe400078ec0ff */
[----:B------:R-:W-:Y:S02]  /*15110*/  LOP3.LUT R6, R6, 0xffff, RZ, 0xc0, !PT ;  /* 0x0000ffff06067812 */ /* 0x000fe400078ec0ff */
[----:B------:R-:W-:-:S02]  /*15120*/  F2FP.SATFINITE.E4M3.F32.PACK_AB_MERGE_C R48, R49, R48, RZ ;  /* 0x000000303130723e */ /* 0x000fc400048070ff */
[----:B------:R-:W-:Y:S02]  /*15130*/  F2FP.SATFINITE.E4M3.F32.PACK_AB_MERGE_C R50, R51, R50, RZ ;  /* 0x000000323332723e */ /* 0x000fe400048070ff */
[----:B------:R-:W-:Y:S02]  /*15140*/  F2FP.SATFINITE.E4M3.F32.PACK_AB_MERGE_C R64, R65, R64, RZ ;  /* 0x000000404140723e */ /* 0x000fe400048070ff */
[----:B------:R-:W-:Y:S02]  /*15150*/  F2FP.SATFINITE.E4M3.F32.PACK_AB_MERGE_C R66, R67, R66, RZ ;  /* 0x000000424342723e */ /* 0x000fe400048070ff */
[----:B------:R-:W-:Y:S02]  /*15160*/  PRMT R5, R5, 0x3340, R74 ;  /* 0x0000334005057816 */ /* 0x000fe4000000004a */
[----:B------:R-:W-:Y:S02]  /*15170*/  PRMT R4, R3, 0x3340, R4 ;  /* 0x0000334003047816 */ /* 0x000fe40000000004 */
[----:B------:R-:W-:-:S02]  /*15180*/  PRMT R8, R8, 0x3340, R1 ;  /* 0x0000334008087816 */ /* 0x000fc40000000001 */
[----:B------:R-:W-:Y:S02]  /*15190*/  PRMT R7, R6, 0x3340, R7 ;  /* 0x0000334006077816 */ /* 0x000fe40000000007 */
[----:B------:R-:W-:Y:S02]  /*151a0*/  PRMT R21, R21, 0x5410, R70 ;  /* 0x0000541015157816 */ /* 0x000fe40000000046 */
        /* <DEDUP_REMOVED lines=15> */
[----:B------:R-:W-:-:S02]  /*152a0*/  PRMT R4, R9, 0x4210, R16 ;  /* 0x0000421009047816 */ /* 0x000fc40000000010 */
[----:B------:R-:W-:Y:S02]  /*152b0*/  PRMT R5, R11, 0x4210, R32 ;  /* 0x000042100b057816 */ /* 0x000fe40000000020 */
[--C-:B------:R-:W-:Y:S02]  /*152c0*/  PRMT R6, R13, 0x4210, R48.reuse ;  /* 0x000042100d067816 */ /* 0x100fe40000000030 */
[----:B------:R-:W-:Y:S02]  /*152d0*/  PRMT R10, R21, 0x5210, R48 ;  /* 0x00005210150a7816 */ /* 0x000fe40000000030 */
[----:B------:R-:W-:Y:S02]  /*152e0*/  PRMT R7, R15, 0x4210, R64 ;  /* 0x000042100f077816 */ /* 0x000fe40000000040 */
[----:B------:R-:W-:Y:S02]  /*152f0*/  PRMT R14, R29, 0x4210, R50 ;  /* 0x000042101d0e7816 */ /* 0x000fe40000000032 */
[----:B------:R-:W-:Y:S01]  /*15300*/  PRMT R8, R17, 0x5210, R16 ;  /* 0x0000521011087816 */ /* 0x000fe20000000010 */
[----:B0-----:R-:W-:Y:S01]  /*15310*/  STS.128 [R2], R4 ;  /* 0x0000000402007388 */ /* 0x001fe20000000c00 */
[----:B------:R-:W-:-:S02]  /*15320*/  PRMT R9, R19, 0x5210, R32 ;  /* 0x0000521013097816 */ /* 0x000fc40000000020 */
[----:B------:R-:W-:Y:S02]  /*15330*/  PRMT R11, R23, 0x5210, R64 ;  /* 0x00005210170b7816 */ /* 0x000fe40000000040 */
[--C-:B------:R-:W-:Y:S02]  /*15340*/  PRMT R12, R25, 0x4210, R18.reuse ;  /* 0x00004210190c7816 */ /* 0x100fe40000000012 */
[----:B------:R-:W-:Y:S01]  /*15350*/  PRMT R48, R33, 0x5210, R18 ;  /* 0x0000521021307816 */ /* 0x000fe20000000012 */
[----:B------:R0:W-:Y:S01]  /*15360*/  STS.128 [R2+0x400], R8 ;  /* 0x0004000802007388 */ /* 0x0001e20000000c00 */
[--C-:B------:R-:W-:Y:S02]  /*15370*/  PRMT R13, R27, 0x4210, R34.reuse ;  /* 0x000042101b0d7816 */ /* 0x100fe40000000022 */
[----:B------:R-:W-:Y:S01]  /*15380*/  PRMT R49, R35, 0x5210, R34 ;  /* 0x0000521023317816 */ /* 0x000fe20000000022 */
[----:B------:R-:W-:Y:S01]  /*15390*/  IMAD.IADD R35, R80, 0x1, R75 ;  /* 0x0000000150237824 */ /* 0x000fe200078e024b */
[----:B------:R-:W-:-:S02]  /*153a0*/  PRMT R50, R3, 0x5210, R50 ;  /* 0x0000521003327816 */ /* 0x000fc40000000032 */
[--C-:B------:R-:W-:Y:S02]  /*153b0*/  PRMT R15, R31, 0x4210, R66.reuse ;  /* 0x000042101f0f7816 */ /* 0x100fe40000000042 */
[----:B------:R-:W-:Y:S02]  /*153c0*/  PRMT R51, R51, 0x5210, R66 ;  /* 0x0000521033337816 */ /* 0x000fe40000000042 */
[C---:B------:R-:W-:Y:S01]  /*153d0*/  LEA.HI R75, R71.reuse, 0x5c, RZ, 0x1a ;  /* 0x0000005c474b7811 */ /* 0x040fe200078fd0ff */
[----:B------:R-:W-:Y:S01]  /*153e0*/  STS.128 [R2+0x800], R12 ;  /* 0x0008000c02007388 */ /* 0x000fe20000000c00 */
[----:B------:R-:W-:Y:S02]  /*153f0*/  LOP3.LUT R22, R0, 0xff0, RZ, 0xc0, !PT ;  /* 0x00000ff000167812 */ /* 0x000fe400078ec0ff */
[----:B------:R-:W-:Y:S01]  /*15400*/  LEA.HI R71, R71, 0x4c, RZ, 0x1a ;  /* 0x0000004c47477811 */ /* 0x000fe200078fd0ff */
[----:B------:R1:W-:Y:S01]  /*15410*/  STS.128 [R2+0xc00], R48 ;  /* 0x000c003002007388 */ /* 0x0003e20000000c00 */
[C---:B------:R-:W-:Y:S01]  /*15420*/  IMAD.IADD R53, R80.reuse, 0x1, R75 ;  /* 0x0000000150357824 */ /* 0x040fe200078e024b */
[----:B------:R-:W-:Y:S01]  /*15430*/  LEA.HI R75, R79, 0x3c, RZ, 0x1a ;  /* 0x0000003c4f4b7811 */ /* 0x000fe200078fd0ff */
[----:B0-----:R-:W0:Y:S08]  /*15440*/  LDC R10, c[0x0][0x3b8] ;  /* 0x0000ee00ff0a7b82 */ /* 0x001e300000000800 */
[----:B------:R-:W-:Y:S01]  /*15450*/  BAR.SYNC.DEFER_BLOCKING 0x0 ;  /* 0x0000000000007b1d */ /* 0x000fe20000010000 */
[----:B------:R-:W-:Y:S01]  /*15460*/  SHF.R.U32.HI R11, RZ, 0x6, R73 ;  /* 0x00000006ff0b7819 */ /* 0x000fe20000011649 */
[C---:B------:R-:W-:Y:S01]  /*15470*/  IMAD.IADD R59, R80.reuse, 0x1, R71 ;  /* 0x00000001503b7824 */ /* 0x040fe200078e0247 */
[----:B--2---:R-:W-:Y:S01]  /*15480*/  ISETP.GE.AND P0, PT, R77, UR14, PT ;  /* 0x0000000e4d007c0c */ /* 0x004fe2000bf06270 */
[----:B------:R-:W-:Y:S01]  /*15490*/  IMAD.IADD R31, R80, 0x1, R75 ;  /* 0x00000001501f7824 */ /* 0x000fe200078e024b */
[----:B------:R-:W-:-:S02]  /*154a0*/  SGXT.U32 R11, R11, 0x2 ;  /* 0x000000020b0b781a */ /* 0x000fc40000000000 */
[C---:B------:R-:W-:Y:S01]  /*154b0*/  LEA.HI R71, R79.reuse, 0x2c, RZ, 0x1a ;  /* 0x0000002c4f477811 */ /* 0x040fe200078fd0ff */
[----:B------:R-:W2:Y:S01]  /*154c0*/  S2R R75, SR_TID.X ;  /* 0x00000000004b7919 */ /* 0x000ea20000002100 */
[C---:B------:R-:W-:Y:S02]  /*154d0*/  LOP3.LUT R3, R80.reuse, R11, RZ, 0xfc, !PT ;  /* 0x0000000b50037212 */ /* 0x040fe400078efcff */
[----:B------:R-:W-:Y:S01]  /*154e0*/  LEA.HI R79, R79, 0x1c, RZ, 0x1a ;  /* 0x0000001c4f4f7811 */ /* 0x000fe200078fd0ff */
[----:B-1----:R-:W-:Y:S01]  /*154f0*/  IMAD R2, R77, UR4, RZ ;  /* 0x000000044d027c24 */ /* 0x002fe2000f8e02ff */
[----:B------:R-:W-:Y:S01]  /*15500*/  ISETP.LT.AND P1, PT, R3, UR15, !P0 ;  /* 0x0000000f03007c0c */ /* 0x000fe2000c721270 */
[C---:B------:R-:W-:Y:S01]  /*15510*/  IMAD.IADD R71, R80.reuse, 0x1, R71 ;  /* 0x0000000150477824 */ /* 0x040fe200078e0247 */
[----:B------:R-:W-:Y:S01]  /*15520*/  LEA.HI R9, R73, R80, RZ, 0x1a ;  /* 0x0000005049097211 */ /* 0x000fe200078fd0ff */
[----:B------:R-:W-:Y:S01]  /*15530*/  IMAD.IADD R27, R80, 0x1, R79 ;  /* 0x00000001501b7824 */ /* 0x000fe200078e024f */
[----:B------:R-:W-:-:S02]  /*15540*/  IADD3 R8, P2, PT, R2, UR12, RZ ;  /* 0x0000000c02087c10 */ /* 0x000fc4000ff5e0ff */
[--C-:B------:R-:W-:Y:S02]  /*15550*/  LOP3.LUT R7, R80, 0x4, R11.reuse, 0xfe, !PT ;  /* 0x0000000450077812 */ /* 0x100fe400078efe0b */
[----:B------:R-:W-:Y:S01]  /*15560*/  LEA.HI.X.SX32 R2, R2, UR13, 0x1, P2 ;  /* 0x0000000d02027c11 */ /* 0x000fe200090f0eff */
[----:B0-----:R-:W-:Y:S01]  /*15570*/  IMAD R5, R3, R10, RZ ;  /* 0x0000000a03057224 */ /* 0x001fe200078e02ff */
[----:B------:R-:W0:Y:S01]  /*15580*/  LDS.128 R12, [R22+UR9] ;  /* 0x00000009160c7984 */ /* 0x000e220008000c00 */
[C-C-:B------:R-:W-:Y:S02]  /*15590*/  LOP3.LUT R37, R80.reuse, 0x78, R11.reuse, 0xfe, !PT ;  /* 0x0000007850257812 */ /* 0x140fe400078efe0b */
[C-C-:B------:R-:W-:Y:S02]  /*155a0*/  LOP3.LUT R39, R80.reuse, 0x74, R11.reuse, 0xfe, !PT ;  /* 0x0000007450277812 */ /* 0x140fe400078efe0b */
[----:B------:R-:W-:Y:S02]  /*155b0*/  IADD3 R4, P3, PT, R5, R8, RZ ;  /* 0x0000000805047210 */ /* 0x000fe40007f7e0ff */
[----:B------:R-:W-:-:S02]  /*155c0*/  LOP3.LUT R41, R80, 0x70, R11, 0xfe, !PT ;  /* 0x0000007050297812 */ /* 0x000fc400078efe0b */
[C-C-:B------:R-:W-:Y:S02]  /*155d0*/  LOP3.LUT R45, R80.reuse, 0x68, R11.reuse, 0xfe, !PT ;  /* 0x00000068502d7812 */ /* 0x140fe400078efe0b */
[C-C-:B------:R-:W-:Y:S02]  /*155e0*/  LOP3.LUT R47, R80.reuse, 0x64, R11.reuse, 0xfe, !PT ;  /* 0x00000064502f7812 */ /* 0x140fe400078efe0b */
[C-C-:B------:R-:W-:Y:S02]  /*155f0*/  LOP3.LUT R49, R80.reuse, 0x60, R11.reuse, 0xfe, !PT ;  /* 0x0000006050317812 */ /* 0x140fe400078efe0b */
[C-C-:B------:R-:W-:Y:S02]  /*15600*/  LOP3.LUT R51, R80.reuse, 0x58, R11.reuse, 0xfe, !PT ;  /* 0x0000005850337812 */ /* 0x140fe400078efe0b */
[----:B--2---:R-:W-:Y:S02]  /*15610*/  LEA.HI R75, R75, 0xc, RZ, 0x1a ;  /* 0x0000000c4b4b7811 */ /* 0x004fe400078fd0ff */
[----:B------:R-:W-:-:S02]  /*15620*/  LOP3.LUT R55, R80, 0x54, R11, 0xfe, !PT ;  /* 0x0000005450377812 */ /* 0x000fc400078efe0b */
[C---:B------:R-:W-:Y:S01]  /*15630*/  LOP3.LUT R57, R80.reuse, 0x50, R11, 0xfe, !PT ;  /* 0x0000005050397812 */ /* 0x040fe200078efe0b */
[C---:B------:R-:W-:Y:S01]  /*15640*/  IMAD.IADD R19, R80.reuse, 0x1, R75 ;  /* 0x0000000150137824 */ /* 0x040fe200078e024b */
[C-C-:B------:R-:W-:Y:S02]  /*15650*/  LOP3.LUT R61, R80.reuse, 0x48, R11.reuse, 0xfe, !PT ;  /* 0x00000048503d7812 */ /* 0x140fe400078efe0b */
[C-C-:B------:R-:W-:Y:S02]  /*15660*/  LOP3.LUT R63, R80.reuse, 0x44, R11.reuse, 0xfe, !PT ;  /* 0x00000044503f7812 */ /* 0x140fe400078efe0b */
[C-C-:B------:R-:W-:Y:S02]  /*15670*/  LOP3.LUT R65, R80.reuse, 0x40, R11.reuse, 0xfe, !PT ;  /* 0x0000004050417812 */ /* 0x140fe400078efe0b */
[C-C-:B------:R-:W-:Y:S02]  /*15680*/  LOP3.LUT R33, R80.reuse, 0x38, R11.reuse, 0xfe, !PT ;  /* 0x0000003850217812 */ /* 0x140fe400078efe0b */
[----:B------:R-:W-:-:S02]  /*15690*/  LOP3.LUT R67, R80, 0x34, R11, 0xfe, !PT ;  /* 0x0000003450437812 */ /* 0x000fc400078efe0b */
[C-C-:B------:R-:W-:Y:S02]  /*156a0*/  LOP3.LUT R69, R80.reuse, 0x30, R11.reuse, 0xfe, !PT ;  /* 0x0000003050457812 */ /* 0x140fe400078efe0b */
[C-C-:B------:R-:W-:Y:S02]  /*156b0*/  LOP3.LUT R73, R80.reuse, 0x28, R11.reuse, 0xfe, !PT ;  /* 0x0000002850497812 */ /* 0x140fe400078efe0b */
[C-C-:B------:R-:W-:Y:S02]  /*156c0*/  LOP3.LUT R75, R80.reuse, 0x24, R11.reuse, 0xfe, !PT ;  /* 0x00000024504b7812 */ /* 0x140fe400078efe0b */
[C-C-:B------:R-:W-:Y:S02]  /*156d0*/  LOP3.LUT R77, R80.reuse, 0x20, R11.reuse, 0xfe, !PT ;  /* 0x00000020504d7812 */ /* 0x140fe400078efe0b */
[C-C-:B------:R-:W-:Y:S02]  /*156e0*/  LOP3.LUT R79, R80.reuse, 0x18, R11.reuse, 0xfe, !PT ;  /* 0x00000018504f7812 */ /* 0x140fe400078efe0b */
[----:B------:R-:W-:-:S02]  /*156f0*/  LOP3.LUT R29, R80, 0x14, R11, 0xfe, !PT ;  /* 0x00000014501d7812 */ /* 0x000fc400078efe0b */
[C-C-:B------:R-:W-:Y:S02]  /*15700*/  LOP3.LUT R81, R80.reuse, 0x10, R11.reuse, 0xfe, !PT ;  /* 0x0000001050517812 */ /* 0x140fe400078efe0b */
[----:B------:R-:W-:Y:S02]  /*15710*/  LOP3.LUT R11, R80, 0x8, R11, 0xfe, !PT ;  /* 0x00000008500b7812 */ /* 0x000fe400078efe0b */
[----:B------:R-:W-:Y:S02]  /*15720*/  LEA.HI.X.SX32 R5, R5, R2, 0x1, P3 ;  /* 0x0000000205057211 */ /* 0x000fe400018f0eff */
[----:B0-----:R-:W-:Y:S02]  /*15730*/  PRMT R25, R12, 0x7770, RZ ;  /* 0x000077700c197816 */ /* 0x001fe400000000ff */
[C---:B------:R-:W-:Y:S01]  /*15740*/  ISETP.LT.AND P2, PT, R7.reuse, UR15, !P0 ;  /* 0x0000000f07007c0c */ /* 0x040fe2000c741270 */
[-C--:B------:R-:W-:Y:S01]  /*15750*/  IMAD R7, R7, R10.reuse, RZ ;  /* 0x0000000a07077224 */ /* 0x080fe200078e02ff */
[C---:B------:R-:W-:Y:S01]  /*15760*/  ISETP.LT.AND P3, PT, R11.reuse, UR15, !P0 ;  /* 0x0000000f0b007c0c */ /* 0x040fe2000c761270 */
[-C--:B------:R-:W-:Y:S01]  /*15770*/  IMAD R11, R11, R10.reuse, RZ ;  /* 0x0000000a0b0b7224 */ /* 0x080fe200078e02ff */
[----:B------:R0:W-:Y:S01]  /*15780*/  @P1 STG.E.U8 desc[UR20][R4.64], R25 ;  /* 0x0000001904001986 */ /* 0x0001e2000c101114 */
[C---:B------:R-:W-:Y:S01]  /*15790*/  ISETP.LT.AND P1, PT, R19.reuse, UR15, !P0 ;  /* 0x0000000f13007c0c */ /* 0x040fe2000c721270 */
[----:B------:R-:W-:Y:S01]  /*157a0*/  IMAD R19, R19, R10, RZ ;  /* 0x0000000a13137224 */ /* 0x000fe200078e02ff */
[----:B------:R-:W-:-:S02]  /*157b0*/  IADD3 R6, P4, PT, R7, R8, RZ ;  /* 0x0000000807067210 */ /* 0x000fc40007f9e0ff */
[----:B------:R-:W-:Y:S02]  /*157c0*/  IADD3 R16, P5, PT, R11, R8, RZ ;  /* 0x000000080b107210 */ /* 0x000fe40007fbe0ff */
[----:B------:R-:W-:Y:S02]  /*157d0*/  LEA.HI.X.SX32 R7, R7, R2, 0x1, P4 ;  /* 0x0000000207077211 */ /* 0x000fe400020f0eff */
[C---:B------:R-:W-:Y:S02]  /*157e0*/  PRMT R21, R12.reuse, 0x7771, RZ ;  /* 0x000077710c157816 */ /* 0x040fe400000000ff */
[----:B------:R-:W-:Y:S01]  /*157f0*/  IADD3 R18, P4, PT, R19, R8, RZ ;  /* 0x0000000813127210 */ /* 0x000fe20007f9e0ff */
[----:B0-----:R-:W-:Y:S01]  /*15800*/  IMAD R5, R81, R10, RZ ;  /* 0x0000000a51057224 */ /* 0x001fe200078e02ff */
[----:B------:R-:W-:Y:S01]  /*15810*/  LEA.HI.X.SX32 R17, R11, R2, 0x1, P5 ;  /* 0x000000020b117211 */ /* 0x000fe200028f0eff */
[----:B------:R0:W-:Y:S01]  /*15820*/  @P2 STG.E.U8 desc[UR20][R6.64], R21 ;  /* 0x0000001506002986 */ /* 0x0001e2000c101114 */
[----:B------:R-:W-:Y:S01]  /*15830*/  PRMT R23, R12, 0x7772, RZ ;  /* 0x000077720c177816 */ /* 0x000fe200000000ff */
[----:B------:R-:W-:Y:S01]  /*15840*/  IMAD R11, R29, R10, RZ ;  /* 0x0000000a1d0b7224 */ /* 0x000fe200078e02ff */
[----:B------:R-:W-:-:S02]  /*15850*/  LEA.HI.X.SX32 R19, R19, R2, 0x1, P4 ;  /* 0x0000000213137211 */ /* 0x000fc400020f0eff */
[----:B------:R-:W-:Y:S01]  /*15860*/  PRMT R25, R12, 0x7773, RZ ;  /* 0x000077730c197816 */ /* 0x000fe200000000ff */
[----:B------:R1:W-:Y:S01]  /*15870*/  @P3 STG.E.U8 desc[UR20][R16.64], R23 ;  /* 0x0000001710003986 */ /* 0x0003e2000c101114 */
[----:B------:R-:W-:Y:S02]  /*15880*/  ISETP.LT.AND P2, PT, R81, UR15, !P0 ;  /* 0x0000000f51007c0c */ /* 0x000fe4000c741270 */
[----:B------:R-:W-:Y:S01]  /*15890*/  ISETP.LT.AND P3, PT, R29, UR15, !P0 ;  /* 0x0000000f1d007c0c */ /* 0x000fe2000c761270 */
[----:B------:R2:W-:Y:S01]  /*158a0*/  @P1 STG.E.U8 desc[UR20][R18.64], R25 ;  /* 0x0000001912001986 */ /* 0x0005e2000c101114 */
[----:B------:R-:W-:Y:S01]  /*158b0*/  IADD3 R4, P1, PT, R5, R8, RZ ;  /* 0x0000000805047210 */ /* 0x000fe20007f3e0ff */
[----:B0-----:R-:W-:Y:S01]  /*158c0*/  IMAD R21, R27, R10, RZ ;  /* 0x0000000a1b157224 */ /* 0x001fe200078e02ff */
[----:B------:R-:W-:Y:S02]  /*158d0*/  IADD3 R6, P6, PT, R11, R8, RZ ;  /* 0x000000080b067210 */ /* 0x000fe40007fde0ff */
[----:B------:R-:W-:-:S02]  /*158e0*/  LEA.HI.X.SX32 R5, R5, R2, 0x1, P1 ;  /* 0x0000000205057211 */ /* 0x000fc400008f0eff */
[----:B------:R-:W-:Y:S01]  /*158f0*/  PRMT R29, R13, 0x7770, RZ ;  /* 0x000077700d1d7816 */ /* 0x000fe200000000ff */
[----:B-1----:R-:W-:Y:S01]  /*15900*/  IMAD R17, R79, R10, RZ ;  /* 0x0000000a4f117224 */ /* 0x002fe200078e02ff */
[----:B------:R-:W-:Y:S01]  /*15910*/  LEA.HI.X.SX32 R7, R11, R2, 0x1, P6 ;  /* 0x000000020b077211 */ /* 0x000fe200030f0eff */
[----:B------:R-:W-:Y:S01]  /*15920*/  IMAD R11, R77, R10, RZ ;  /* 0x0000000a4d0b7224 */ /* 0x000fe200078e02ff */
[----:B------:R-:W-:Y:S01]  /*15930*/  PRMT R23, R13, 0x7771, RZ ;  /* 0x000077710d177816 */ /* 0x000fe200000000ff */
[----:B------:R-:W-:Y:S01]  /*15940*/  @P2 STG.E.U8 desc[UR20][R4.64], R29 ;  /* 0x0000001d04002986 */ /* 0x000fe2000c101114 */
[----:B------:R-:W-:Y:S02]  /*15950*/  ISETP.LT.AND P5, PT, R79, UR15, !P0 ;  /* 0x0000000f4f007c0c */ /* 0x000fe4000c7a1270 */
[----:B------:R-:W-:Y:S01]  /*15960*/  ISETP.LT.AND P4, PT, R27, UR15, !P0 ;  /* 0x0000000f1b007c0c */ /* 0x000fe2000c781270 */
[----:B------:R0:W-:Y:S01]  /*15970*/  @P3 STG.E.U8 desc[UR20][R6.64], R23 ;  /* 0x0000001706003986 */ /* 0x0001e2000c101114 */
[----:B------:R-:W-:-:S02]  /*15980*/  IADD3 R16, P2, PT, R17, R8, RZ ;  /* 0x0000000811107210 */ /* 0x000fc40007f5e0ff */
[----:B--2---:R-:W-:Y:S02]  /*15990*/  IADD3 R18, P3, PT, R21, R8, RZ ;  /* 0x0000000815127210 */ /* 0x004fe40007f7e0ff */
[-C--:B------:R-:W-:Y:S02]  /*159a0*/  LEA.HI.X.SX32 R17, R17, R2.reuse, 0x1, P2 ;  /* 0x0000000211117211 */ /* 0x080fe400010f0eff */
[----:B------:R-:W-:Y:S02]  /*159b0*/  PRMT R27, R13, 0x7772, RZ ;  /* 0x000077720d1b7816 */ /* 0x000fe400000000ff */
[----:B------:R-:W-:Y:S01]  /*159c0*/  LEA.HI.X.SX32 R19, R21, R2, 0x1, P3 ;  /* 0x0000000215137211 */ /* 0x000fe200018f0eff */
[-C--:B------:R-:W-:Y:S01]  /*159d0*/  IMAD R21, R71, R10.reuse, RZ ;  /* 0x0000000a47157224 */ /* 0x080fe200078e02ff */
[----:B------:R-:W-:Y:S01]  /*159e0*/  PRMT R25, R13, 0x7773, RZ ;  /* 0x000077730d197816 */ /* 0x000fe200000000ff */
[----:B------:R1:W-:Y:S01]  /*159f0*/  @P5 STG.E.U8 desc[UR20][R16.64], R27 ;  /* 0x0000001b10005986 */ /* 0x0003e2000c101114 */
[----:B------:R-:W-:Y:S01]  /*15a00*/  ISETP.LT.AND P1, PT, R77, UR15, !P0 ;  /* 0x0000000f4d007c0c */ /* 0x000fe2000c721270 */
[----:B0-----:R-:W-:Y:S01]  /*15a10*/  IMAD R7, R75, R10, RZ ;  /* 0x0000000a4b077224 */ /* 0x001fe200078e02ff */
[----:B------:R-:W-:Y:S01]  /*15a20*/  PRMT R23, R14, 0x7770, RZ ;  /* 0x000077700e177816 */ /* 0x000fe200000000ff */
[----:B------:R0:W-:Y:S01]  /*15a30*/  @P4 STG.E.U8 desc[UR20][R18.64], R25 ;  /* 0x0000001912004986 */ /* 0x0001e2000c101114 */
[----:B------:R-:W-:-:S02]  /*15a40*/  IADD3 R4, P4, PT, R11, R8, RZ ;  /* 0x000000080b047210 */ /* 0x000fc40007f9e0ff */
[----:B------:R-:W-:Y:S02]  /*15a50*/  IADD3 R12, P5, PT, R7, R8, RZ ;  /* 0x00000008070c7210 */ /* 0x000fe40007fbe0ff */
[----:B------:R-:W-:Y:S01]  /*15a60*/  LEA.HI.X.SX32 R5, R11, R2, 0x1, P4 ;  /* 0x000000020b057211 */ /* 0x000fe200020f0eff */
[----:B------:R-:W-:Y:S01]  /*15a70*/  IMAD R11, R73, R10, RZ ;  /* 0x0000000a490b7224 */ /* 0x000fe200078e02ff */
[----:B------:R-:W-:Y:S02]  /*15a80*/  LEA.HI.X.SX32 R13, R7, R2, 0x1, P5 ;  /* 0x00000002070d7211 */ /* 0x000fe400028f0eff */
[----:B------:R-:W-:Y:S01]  /*15a90*/  ISETP.LT.AND P3, PT, R75, UR15, !P0 ;  /* 0x0000000f4b007c0c */ /* 0x000fe2000c761270 */
[----:B------:R2:W-:Y:S01]  /*15aa0*/  @P1 STG.E.U8 desc[UR20][R4.64], R23 ;  /* 0x0000001704001986 */ /* 0x0005e2000c101114 */
[----:B------:R-:W-:Y:S02]  /*15ab0*/  ISETP.LT.AND P4, PT, R73, UR15, !P0 ;  /* 0x0000000f49007c0c */ /* 0x000fe4000c781270 */
[----:B------:R-:W-:Y:S01]  /*15ac0*/  ISETP.LT.AND P2, PT, R71, UR15, !P0 ;  /* 0x0000000f47007c0c */ /* 0x000fe2000c741270 */
[----:B------:R-:W3:Y:S01]  /*15ad0*/  LDS.128 R4, [R22+UR9+0x1000] ;  /* 0x0010000916047984 */ /* 0x000ee20008000c00 */
[----:B-1----:R-:W-:-:S02]  /*15ae0*/  IADD3 R16, P1, PT, R11, R8, RZ ;  /* 0x000000080b107210 */ /* 0x002fc40007f3e0ff */
[----:B0-----:R-:W-:Y:S02]  /*15af0*/  IADD3 R18, P6, PT, R21, R8, RZ ;  /* 0x0000000815127210 */ /* 0x001fe40007fde0ff */
[C---:B------:R-:W-:Y:S02]  /*15b00*/  PRMT R29, R14.reuse, 0x7771, RZ ;  /* 0x000077710e1d7816 */ /* 0x040fe400000000ff */
[----:B------:R-:W-:Y:S01]  /*15b10*/  LEA.HI.X.SX32 R17, R11, R2, 0x1, P1 ;  /* 0x000000020b117211 */ /* 0x000fe200008f0eff */
[----:B------:R-:W-:Y:S01]  /*15b20*/  IMAD R11, R69, R10, RZ ;  /* 0x0000000a450b7224 */ /* 0x000fe200078e02ff */
[C---:B------:R-:W-:Y:S01]  /*15b30*/  PRMT R25, R14.reuse, 0x7772, RZ ;  /* 0x000077720e197816 */ /* 0x040fe200000000ff */
[----:B------:R0:W-:Y:S01]  /*15b40*/  @P3 STG.E.U8 desc[UR20][R12.64], R29 ;  /* 0x0000001d0c003986 */ /* 0x0001e2000c101114 */
[----:B------:R-:W-:Y:S01]  /*15b50*/  LEA.HI.X.SX32 R19, R21, R2, 0x1, P6 ;  /* 0x0000000215137211 */ /* 0x000fe200030f0eff */
[CC--:B------:R-:W-:Y:S01]  /*15b60*/  IMAD R21, R67.reuse, R10.reuse, RZ ;  /* 0x0000000a43157224 */ /* 0x0c0fe200078e02ff */
[----:B------:R-:W-:Y:S01]  /*15b70*/  PRMT R27, R14, 0x7773, RZ ;  /* 0x000077730e1b7816 */ /* 0x000fe200000000ff */
[----:B------:R1:W-:Y:S01]  /*15b80*/  @P4 STG.E.U8 desc[UR20][R16.64], R25 ;  /* 0x0000001910004986 */ /* 0x0003e2000c101114 */
[----:B------:R-:W-:Y:S01]  /*15b90*/  ISETP.LT.AND P4, PT, R67, UR15, !P0 ;  /* 0x0000000f43007c0c */ /* 0x000fe2000c781270 */
[C---:B--2---:R-:W-:Y:S01]  /*15ba0*/  IMAD R23, R33.reuse, R10, RZ ;  /* 0x0000000a21177224 */ /* 0x044fe200078e02ff */
[----:B------:R-:W-:Y:S01]  /*15bb0*/  ISETP.LT.AND P3, PT, R33, UR15, !P0 ;  /* 0x0000000f21007c0c */ /* 0x000fe2000c761270 */
[----:B------:R2:W-:Y:S01]  /*15bc0*/  @P2 STG.E.U8 desc[UR20][R18.64], R27 ;  /* 0x0000001b12002986 */ /* 0x0005e2000c101114 */
[----:B------:R-:W-:-:S02]  /*15bd0*/  ISETP.LT.AND P2, PT, R69, UR15, !P0 ;  /* 0x0000000f45007c0c */ /* 0x000fc4000c741270 */
[----:B------:R-:W-:Y:S02]  /*15be0*/  PRMT R33, R15, 0x7770, RZ ;  /* 0x000077700f217816 */ /* 0x000fe400000000ff */
[-C--:B0-----:R-:W-:Y:S02]  /*15bf0*/  IADD3 R12, P6, PT, R11, R8.reuse, RZ ;  /* 0x000000080b0c7210 */ /* 0x081fe40007fde0ff */
[----:B------:R-:W-:Y:S01]  /*15c00*/  IADD3 R14, P5, PT, R21, R8, RZ ;  /* 0x00000008150e7210 */ /* 0x000fe20007fbe0ff */
[----:B-1----:R-:W-:Y:S01]  /*15c10*/  IMAD R25, R31, R10, RZ ;  /* 0x0000000a1f197224 */ /* 0x002fe200078e02ff */
[----:B------:R-:W-:Y:S01]  /*15c20*/  LEA.HI.X.SX32 R13, R11, R2, 0x1, P6 ;  /* 0x000000020b0d7211 */ /* 0x000fe200030f0eff */
[----:B------:R-:W-:Y:S01]  /*15c30*/  IMAD R11, R65, R10, RZ ;  /* 0x0000000a410b7224 */ /* 0x000fe200078e02ff */
[----:B------:R-:W-:Y:S02]  /*15c40*/  IADD3 R16, P6, PT, R23, R8, RZ ;  /* 0x0000000817107210 */ /* 0x000fe40007fde0ff */
[----:B------:R-:W-:Y:S01]  /*15c50*/  ISETP.LT.AND P1, PT, R31, UR15, !P0 ;  /* 0x0000000f1f007c0c */ /* 0x000fe2000c721270 */
[----:B------:R0:W-:Y:S01]  /*15c60*/  @P2 STG.E.U8 desc[UR20][R12.64], R33 ;  /* 0x000000210c002986 */ /* 0x0001e2000c101114 */
[----:B--2---:R-:W-:-:S02]  /*15c70*/  PRMT R27, R15, 0x7773, RZ ;  /* 0x000077730f1b7816 */ /* 0x004fc400000000ff */
[C---:B------:R-:W-:Y:S02]  /*15c80*/  PRMT R29, R15.reuse, 0x7772, RZ ;  /* 0x000077720f1d7816 */ /* 0x040fe400000000ff */
[----:B------:R-:W-:Y:S02]  /*15c90*/  PRMT R31, R15, 0x7771, RZ ;  /* 0x000077710f1f7816 */ /* 0x000fe400000000ff */
[----:B------:R-:W-:Y:S02]  /*15ca0*/  ISETP.LT.AND P2, PT, R65, UR15, !P0 ;  /* 0x0000000f41007c0c */ /* 0x000fe4000c741270 */
[-C--:B------:R-:W-:Y:S02]  /*15cb0*/  LEA.HI.X.SX32 R15, R21, R2.reuse, 0x1, P5 ;  /* 0x00000002150f7211 */ /* 0x080fe400028f0eff */
[----:B------:R-:W-:Y:S01]  /*15cc0*/  LEA.HI.X.SX32 R17, R23, R2, 0x1, P6 ;  /* 0x0000000217117211 */ /* 0x000fe200030f0eff */
[----:B------:R-:W-:Y:S01]  /*15cd0*/  IMAD R23, R63, R10, RZ ;  /* 0x0000000a3f177224 */ /* 0x000fe200078e02ff */
[-C--:B------:R-:W-:Y:S01]  /*15ce0*/  IADD3 R18, P5, PT, R25, R8.reuse, RZ ;  /* 0x0000000819127210 */ /* 0x080fe20007fbe0ff */
[----:B------:R1:W-:Y:S01]  /*15cf0*/  @P4 STG.E.U8 desc[UR20][R14.64], R31 ;  /* 0x0000001f0e004986 */ /* 0x0003e2000c101114 */
[----:B------:R-:W-:-:S02]  /*15d00*/  IADD3 R20, P6, PT, R11, R8, RZ ;  /* 0x000000080b147210 */ /* 0x000fc40007fde0ff */
[-C--:B------:R-:W-:Y:S01]  /*15d10*/  LEA.HI.X.SX32 R19, R25, R2.reuse, 0x1, P5 ;  /* 0x0000000219137211 */ /* 0x080fe200028f0eff */
[----:B------:R3:W-:Y:S01]  /*15d20*/  @P3 STG.E.U8 desc[UR20][R16.64], R29 ;  /* 0x0000001d10003986 */ /* 0x0007e2000c101114 */
[----:B------:R-:W-:Y:S02]  /*15d30*/  ISETP.LT.AND P3, PT, R63, UR15, !P0 ;  /* 0x0000000f3f007c0c */ /* 0x000fe4000c761270 */
[----:B------:R-:W-:Y:S01]  /*15d40*/  LEA.HI.X.SX32 R21, R11, R2, 0x1, P6 ;  /* 0x000000020b157211 */ /* 0x000fe200030f0eff */
[----:B------:R-:W-:Y:S01]  /*15d50*/  IMAD R11, R59, R10, RZ ;  /* 0x0000000a3b0b7224 */ /* 0x000fe200078e02ff */
[----:B0-----:R-:W-:Y:S01]  /*15d60*/  IADD3 R12, P5, PT, R23, R8, RZ ;  /* 0x00000008170c7210 */ /* 0x001fe20007fbe0ff */
[----:B------:R0:W-:Y:S01]  /*15d70*/  @P1 STG.E.U8 desc[UR20][R18.64], R27 ;  /* 0x0000001b12001986 */ /* 0x0001e2000c101114 */
[C---:B------:R-:W-:Y:S01]  /*15d80*/  ISETP.LT.AND P4, PT, R61.reuse, UR15, !P0 ;  /* 0x0000000f3d007c0c */ /* 0x040fe2000c781270 */
[----:B-1----:R-:W-:Y:S01]  /*15d90*/  IMAD R15, R61, R10, RZ ;  /* 0x0000000a3d0f7224 */ /* 0x002fe200078e02ff */
[----:B------:R-:W-:-:S02]  /*15da0*/  LEA.HI.X.SX32 R13, R23, R2, 0x1, P5 ;  /* 0x00000002170d7211 */ /* 0x000fc400028f0eff */
[----:B------:R-:W-:Y:S02]  /*15db0*/  ISETP.LT.AND P1, PT, R59, UR15, !P0 ;  /* 0x0000000f3b007c0c */ /* 0x000fe4000c721270 */
[C---:B---3--:R-:W-:Y:S02]  /*15dc0*/  PRMT R29, R4.reuse, 0x7770, RZ ;  /* 0x00007770041d7816 */ /* 0x048fe400000000ff */
[C---:B------:R-:W-:Y:S02]  /*15dd0*/  PRMT R23, R4.reuse, 0x7771, RZ ;  /* 0x0000777104177816 */ /* 0x040fe400000000ff */
[-C--:B------:R-:W-:Y:S01]  /*15de0*/  IADD3 R14, P6, PT, R15, R8.reuse, RZ ;  /* 0x000000080f0e7210 */ /* 0x080fe20007fde0ff */
[----:B------:R1:W-:Y:S01]  /*15df0*/  @P2 STG.E.U8 desc[UR20][R20.64], R29 ;  /* 0x0000001d14002986 */ /* 0x0003e2000c101114 */
[----:B------:R-:W-:Y:S02]  /*15e00*/  IADD3 R16, P2, PT, R11, R8, RZ ;  /* 0x000000080b107210 */ /* 0x000fe40007f5e0ff */
[-C--:B------:R-:W-:Y:S01]  /*15e10*/  LEA.HI.X.SX32 R15, R15, R2.reuse, 0x1, P6 ;  /* 0x000000020f0f7211 */ /* 0x080fe200030f0eff */
[----:B------:R2:W-:Y:S01]  /*15e20*/  @P3 STG.E.U8 desc[UR20][R12.64], R23 ;  /* 0x000000170c003986 */ /* 0x0005e2000c101114 */
[----:B------:R-:W-:Y:S01]  /*15e30*/  LEA.HI.X.SX32 R17, R11, R2, 0x1, P2 ;  /* 0x000000020b117211 */ /* 0x000fe200010f0eff */
[----:B------:R-:W-:Y:S01]  /*15e40*/  IMAD R11, R57, R10, RZ ;  /* 0x0000000a390b7224 */ /* 0x000fe200078e02ff */
[----:B0-----:R-:W-:-:S02]  /*15e50*/  PRMT R27, R4, 0x7772, RZ ;  /* 0x00007772041b7816 */ /* 0x001fc400000000ff */
[----:B------:R-:W-:Y:S02]  /*15e60*/  ISETP.LT.AND P2, PT, R57, UR15, !P0 ;  /* 0x0000000f39007c0c */ /* 0x000fe4000c741270 */
[C---:B------:R-:W-:Y:S01]  /*15e70*/  ISETP.LT.AND P3, PT, R55.reuse, UR15, !P0 ;  /* 0x0000000f37007c0c */ /* 0x040fe2000c761270 */
[----:B-1----:R-:W-:Y:S01]  /*15e80*/  IMAD R21, R55, R10, RZ ;  /* 0x0000000a37157224 */ /* 0x002fe200078e02ff */
[----:B------:R-:W-:Y:S01]  /*15e90*/  PRMT R25, R4, 0x7773, RZ ;  /* 0x0000777304197816 */ /* 0x000fe200000000ff */
[----:B------:R0:W-:Y:S01]  /*15ea0*/  @P4 STG.E.U8 desc[UR20][R14.64], R27 ;  /* 0x0000001b0e004986 */ /* 0x0001e2000c101114 */
[----:B------:R-:W-:Y:S01]  /*15eb0*/  IADD3 R18, P6, PT, R11, R8, RZ ;  /* 0x000000080b127210 */ /* 0x000fe20007fde0ff */
[----:B--2---:R-:W-:Y:S01]  /*15ec0*/  IMAD R23, R51, R10, RZ ;  /* 0x0000000a33177224 */ /* 0x004fe200078e02ff */
[----:B------:R-:W-:Y:S01]  /*15ed0*/  IADD3 R12, P5, PT, R21, R8, RZ ;  /* 0x00000008150c7210 */ /* 0x000fe20007fbe0ff */
[----:B------:R1:W-:Y:S01]  /*15ee0*/  @P1 STG.E.U8 desc[UR20][R16.64], R25 ;  /* 0x0000001910001986 */ /* 0x0003e2000c101114 */
[----:B------:R-:W-:-:S02]  /*15ef0*/  ISETP.LT.AND P4, PT, R51, UR15, !P0 ;  /* 0x0000000f33007c0c */ /* 0x000fc4000c781270 */
[----:B------:R-:W-:Y:S01]  /*15f00*/  LEA.HI.X.SX32 R19, R11, R2, 0x1, P6 ;  /* 0x000000020b137211 */ /* 0x000fe200030f0eff */
[----:B------:R-:W-:Y:S01]  /*15f10*/  IMAD R11, R53, R10, RZ ;  /* 0x0000000a350b7224 */ /* 0x000fe200078e02ff */
[----:B------:R-:W-:Y:S02]  /*15f20*/  LEA.HI.X.SX32 R13, R21, R2, 0x1, P5 ;  /* 0x00000002150d7211 */ /* 0x000fe400028f0eff */
[----:B------:R-:W-:Y:S02]  /*15f30*/  ISETP.LT.AND P1, PT, R53, UR15, !P0 ;  /* 0x0000000f35007c0c */ /* 0x000fe4000c721270 */
[----:B0-----:R-:W-:Y:S02]  /*15f40*/  PRMT R27, R5, 0x7770, RZ ;  /* 0x00007770051b7816 */ /* 0x001fe400000000ff */
[----:B------:R-:W-:Y:S02]  /*15f50*/  IADD3 R14, P6, PT, R23, R8, RZ ;  /* 0x00000008170e7210 */ /* 0x000fe40007fde0ff */
[----:B-1----:R-:W-:Y:S01]  /*15f60*/  PRMT R25, R5, 0x7771, RZ ;  /* 0x0000777105197816 */ /* 0x002fe200000000ff */
[----:B------:R-:W-:Y:S01]  /*15f70*/  @P2 STG.E.U8 desc[UR20][R18.64], R27 ;  /* 0x0000001b12002986 */ /* 0x000fe2000c101114 */
[----:B------:R-:W-:-:S02]  /*15f80*/  LEA.HI.X.SX32 R15, R23, R2, 0x1, P6 ;  /* 0x00000002170f7211 */ /* 0x000fc400030f0eff */
[C---:B------:R-:W-:Y:S01]  /*15f90*/  PRMT R23, R5.reuse, 0x7772, RZ ;  /* 0x0000777205177816 */ /* 0x040fe200000000ff */
[----:B------:R0:W-:Y:S01]  /*15fa0*/  @P3 STG.E.U8 desc[UR20][R12.64], R25 ;  /* 0x000000190c003986 */ /* 0x0001e2000c101114 */
[----:B------:R-:W-:Y:S01]  /*15fb0*/  PRMT R21, R5, 0x7773, RZ ;  /* 0x0000777305157816 */ /* 0x000fe200000000ff */
[----:B------:R-:W-:Y:S01]  /*15fc0*/  IMAD R5, R49, R10, RZ ;  /* 0x0000000a31057224 */ /* 0x000fe200078e02ff */
[----:B------:R-:W-:Y:S01]  /*15fd0*/  IADD3 R16, P2, PT, R11, R8, RZ ;  /* 0x000000080b107210 */ /* 0x000fe20007f5e0ff */
[----:B------:R1:W-:Y:S01]  /*15fe0*/  @P4 STG.E.U8 desc[UR20][R14.64], R23 ;  /* 0x000000170e004986 */ /* 0x0003e2000c101114 */
[----:B------:R-:W-:Y:S02]  /*15ff0*/  ISETP.LT.AND P3, PT, R49, UR15, !P0 ;  /* 0x0000000f31007c0c */ /* 0x000fe4000c761270 */
[----:B------:R-:W-:Y:S01]  /*16000*/  LEA.HI.X.SX32 R17, R11, R2, 0x1, P2 ;  /* 0x000000020b117211 */ /* 0x000fe200010f0eff */
[----:B------:R-:W-:Y:S01]  /*16010*/  IMAD R11, R47, R10, RZ ;  /* 0x0000000a2f0b7224 */ /* 0x000fe200078e02ff */
[----:B------:R-:W-:-:S02]  /*16020*/  IADD3 R4, P2, PT, R5, R8, RZ ;  /* 0x0000000805047210 */ /* 0x000fc40007f5e0ff */
[----:B------:R-:W-:Y:S01]  /*16030*/  ISETP.LT.AND P4, PT, R47, UR15, !P0 ;  /* 0x0000000f2f007c0c */ /* 0x000fe2000c781270 */
[----:B0-----:R-:W-:Y:S01]  /*16040*/  IMAD R13, R45, R10, RZ ;  /* 0x0000000a2d0d7224 */ /* 0x001fe200078e02ff */
[----:B------:R0:W-:Y:S01]  /*16050*/  @P1 STG.E.U8 desc[UR20][R16.64], R21 ;  /* 0x0000001510001986 */ /* 0x0001e2000c101114 */
[----:B------:R-:W-:Y:S02]  /*16060*/  LOP3.LUT R12, R3, 0xf8, RZ, 0xfc, !PT ;  /* 0x000000f8030c7812 */ /* 0x000fe400078efcff */
[----:B------:R-:W-:Y:S02]  /*16070*/  LEA.HI.X.SX32 R5, R5, R2, 0x1, P2 ;  /* 0x0000000205057211 */ /* 0x000fe400010f0eff */
[----:B-1----:R-:W-:Y:S02]  /*16080*/  PRMT R15, R6, 0x7770, RZ ;  /* 0x00007770060f7816 */ /* 0x002fe400000000ff */
[----:B------:R-:W-:Y:S02]  /*16090*/  ISETP.LT.AND P1, PT, R45, UR15, !P0 ;  /* 0x0000000f2d007c0c */ /* 0x000fe4000c721270 */
[----:B------:R-:W-:Y:S01]  /*160a0*/  IADD3 R18, P5, PT, R11, R8, RZ ;  /* 0x000000080b127210 */ /* 0x000fe20007fbe0ff */
[----:B------:R1:W-:Y:S01]  /*160b0*/  @P3 STG.E.U8 desc[UR20][R4.64], R15 ;  /* 0x0000000f04003986 */ /* 0x0003e2000c101114 */
[----:B------:R-:W-:-:S02]  /*160c0*/  ISETP.LT.AND P2, PT, R12, UR15, !P0 ;  /* 0x0000000f0c007c0c */ /* 0x000fc4000c741270 */
[----:B0-----:R-:W-:Y:S02]  /*160d0*/  IADD3 R16, P6, PT, R13, R8, RZ ;  /* 0x000000080d107210 */ /* 0x001fe40007fde0ff */
[----:B------:R-:W-:Y:S01]  /*160e0*/  LEA.HI.X.SX32 R19, R11, R2, 0x1, P5 ;  /* 0x000000020b137211 */ /* 0x000fe200028f0eff */
[----:B------:R-:W-:Y:S01]  /*160f0*/  IMAD R11, R43, R10, RZ ;  /* 0x0000000a2b0b7224 */ /* 0x000fe200078e02ff */
[C---:B------:R-:W-:Y:S02]  /*16100*/  PRMT R25, R6.reuse, 0x7771, RZ ;  /* 0x0000777106197816 */ /* 0x040fe400000000ff */
[----:B------:R-:W-:Y:S02]  /*16110*/  LEA.HI.X.SX32 R17, R13, R2, 0x1, P6 ;  /* 0x000000020d117211 */ /* 0x000fe400030f0eff */
[----:B------:R-:W0:Y:S01]  /*16120*/  LDS.128 R12, [R22+UR9+0x2000] ;  /* 0x00200009160c7984 */ /* 0x000e220008000c00 */
[----:B------:R-:W-:Y:S01]  /*16130*/  PRMT R23, R6, 0x7772, RZ ;  /* 0x0000777206177816 */ /* 0x000fe200000000ff */
[C---:B-1----:R-:W-:Y:S01]  /*16140*/  IMAD R5, R41.reuse, R10, RZ ;  /* 0x0000000a29057224 */ /* 0x042fe200078e02ff */
[----:B------:R-:W-:Y:S01]  /*16150*/  ISETP.LT.AND P3, PT, R41, UR15, !P0 ;  /* 0x0000000f29007c0c */ /* 0x000fe2000c761270 */
[----:B------:R1:W-:Y:S01]  /*16160*/  @P4 STG.E.U8 desc[UR20][R18.64], R25 ;  /* 0x0000001912004986 */ /* 0x0003e2000c101114 */
[----:B------:R-:W-:-:S02]  /*16170*/  ISETP.LT.AND P4, PT, R43, UR15, !P0 ;  /* 0x0000000f2b007c0c */ /* 0x000fc4000c781270 */
[-C--:B------:R-:W-:Y:S01]  /*16180*/  IADD3 R4, P5, PT, R5, R8.reuse, RZ ;  /* 0x0000000805047210 */ /* 0x080fe20007fbe0ff */
[----:B------:R2:W-:Y:S01]  /*16190*/  @P1 STG.E.U8 desc[UR20][R16.64], R23 ;  /* 0x0000001710001986 */ /* 0x0005e2000c101114 */
[----:B------:R-:W-:Y:S02]  /*161a0*/  IADD3 R20, P1, PT, R11, R8, RZ ;  /* 0x000000080b147210 */ /* 0x000fe40007f3e0ff */
[----:B------:R-:W-:Y:S02]  /*161b0*/  ISETP.LT.AND P6, PT, R39, UR15, !P0 ;  /* 0x0000000f27007c0c */ /* 0x000fe4000c7c1270 */
[----:B------:R-:W-:Y:S01]  /*161c0*/  LEA.HI.X.SX32 R21, R11, R2, 0x1, P1 ;  /* 0x000000020b157211 */ /* 0x000fe200008f0eff */
[----:B------:R-:W-:Y:S01]  /*161d0*/  IMAD R11, R39, R10, RZ ;  /* 0x0000000a270b7224 */ /* 0x000fe200078e02ff */
[----:B------:R-:W-:Y:S02]  /*161e0*/  LEA.HI.X.SX32 R5, R5, R2, 0x1, P5 ;  /* 0x0000000205057211 */ /* 0x000fe400028f0eff */
[----:B-1----:R-:W-:-:S02]  /*161f0*/  PRMT R19, R6, 0x7773, RZ ;  /* 0x0000777306137816 */ /* 0x002fc400000000ff */
[----:B------:R-:W-:Y:S01]  /*16200*/  PRMT R29, R7, 0x7770, RZ ;  /* 0x00007770071d7816 */ /* 0x000fe200000000ff */
[C---:B--2---:R-:W-:Y:S01]  /*16210*/  IMAD R17, R37.reuse, R10, RZ ;  /* 0x0000000a25117224 */ /* 0x044fe200078e02ff */
[----:B------:R-:W-:Y:S01]  /*16220*/  ISETP.LT.AND P5, PT, R37, UR15, !P0 ;  /* 0x0000000f25007c0c */ /* 0x000fe2000c7a1270 */
[----:B------:R1:W-:Y:S01]  /*16230*/  @P4 STG.E.U8 desc[UR20][R20.64], R19 ;  /* 0x0000001314004986 */ /* 0x0003e2000c101114 */
[----:B------:R-:W-:Y:S02]  /*16240*/  IADD3 R6, P4, PT, R11, R8, RZ ;  /* 0x000000080b067210 */ /* 0x000fe40007f9e0ff */
[C---:B------:R-:W-:Y:S01]  /*16250*/  PRMT R23, R7.reuse, 0x7773, RZ ;  /* 0x0000777307177816 */ /* 0x040fe200000000ff */
[----:B------:R2:W-:Y:S01]  /*16260*/  @P3 STG.E.U8 desc[UR20][R4.64], R29 ;  /* 0x0000001d04003986 */ /* 0x0005e2000c101114 */
[C---:B------:R-:W-:Y:S02]  /*16270*/  PRMT R25, R7.reuse, 0x7772, RZ ;  /* 0x0000777207197816 */ /* 0x040fe400000000ff */
[----:B------:R-:W-:-:S02]  /*16280*/  PRMT R27, R7, 0x7771, RZ ;  /* 0x00007771071b7816 */ /* 0x000fc400000000ff */
[----:B------:R-:W-:Y:S01]  /*16290*/  LEA.HI.X.SX32 R7, R11, R2, 0x1, P4 ;  /* 0x000000020b077211 */ /* 0x000fe200020f0eff */
[----:B------:R-:W-:Y:S01]  /*162a0*/  IMAD R11, R35, R10, RZ ;  /* 0x0000000a230b7224 */ /* 0x000fe200078e02ff */
[----:B------:R-:W-:Y:S02]  /*162b0*/  IADD3 R16, P4, PT, R17, R8, RZ ;  /* 0x0000000811107210 */ /* 0x000fe40007f9e0ff */
[----:B-1----:R-:W-:Y:S01]  /*162c0*/  LOP3.LUT R21, R3, 0x80, RZ, 0xfc, !PT ;  /* 0x0000008003157812 */ /* 0x002fe200078efcff */
[----:B------:R1:W-:Y:S01]  /*162d0*/  @P6 STG.E.U8 desc[UR20][R6.64], R27 ;  /* 0x0000001b06006986 */ /* 0x0003e2000c101114 */
[----:B------:R-:W-:Y:S02]  /*162e0*/  ISETP.LT.AND P3, PT, R35, UR15, !P0 ;  /* 0x0000000f23007c0c */ /* 0x000fe4000c761270 */
[----:B------:R-:W-:Y:S01]  /*162f0*/  LEA.HI.X.SX32 R17, R17, R2, 0x1, P4 ;  /* 0x0000000211117211 */ /* 0x000fe200020f0eff */
[----:B--2---:R-:W-:Y:S01]  /*16300*/  IMAD R5, R21, R10, RZ ;  /* 0x0000000a15057224 */ /* 0x004fe200078e02ff */
[----:B------:R-:W-:-:S02]  /*16310*/  IADD3 R18, P6, PT, R11, R8, RZ ;  /* 0x000000080b127210 */ /* 0x000fc40007fde0ff */
[----:B------:R-:W-:Y:S01]  /*16320*/  LOP3.LUT R20, R3, 0x84, RZ, 0xfc, !PT ;  /* 0x0000008403147812 */ /* 0x000fe200078efcff */
[----:B------:R2:W-:Y:S01]  /*16330*/  @P5 STG.E.U8 desc[UR20][R16.64], R25 ;  /* 0x0000001910005986 */ /* 0x0005e2000c101114 */
[----:B------:R-:W-:Y:S02]  /*16340*/  ISETP.LT.AND P4, PT, R21, UR15, !P0 ;  /* 0x0000000f15007c0c */ /* 0x000fe4000c781270 */
[----:B------:R-:W-:Y:S01]  /*16350*/  LEA.HI.X.SX32 R19, R11, R2, 0x1, P6 ;  /* 0x000000020b137211 */ /* 0x000fe200030f0eff */
[----:B-1----:R-:W-:Y:S01]  /*16360*/  IMAD R7, R10, 0x4, R5 ;  /* 0x000000040a077824 */ /* 0x002fe200078e0205 */
[----:B------:R-:W-:Y:S01]  /*16370*/  IADD3 R4, P5, PT, R5, R8, RZ ;  /* 0x0000000805047210 */ /* 0x000fe20007fbe0ff */
[----:B------:R-:W-:Y:S01]  /*16380*/  VIADD R27, R9, 0x8c ;  /* 0x0000008c091b7836 */ /* 0x000fe20000000000 */
[----:B------:R-:W-:Y:S01]  /*16390*/  LOP3.LUT R6, R3, 0x88, RZ, 0xfc, !PT ;  /* 0x0000008803067812 */ /* 0x000fe200078efcff */
[----:B------:R1:W-:Y:S01]  /*163a0*/  @P3 STG.E.U8 desc[UR20][R18.64], R23 ;  /* 0x0000001712003986 */ /* 0x0003e2000c101114 */
[----:B------:R-:W-:Y:S01]  /*163b0*/  ISETP.LT.AND P6, PT, R20, UR15, !P0 ;  /* 0x0000000f14007c0c */ /* 0x000fe2000c7c1270 */
[----:B------:R-:W-:Y:S01]  /*163c0*/  IMAD R11, R10, 0x4, R7 ;  /* 0x000000040a0b7824 */ /* 0x000fe200078e0207 */
[----:B------:R-:W-:-:S02]  /*163d0*/  LEA.HI.X.SX32 R5, R5, R2, 0x1, P5 ;  /* 0x0000000205057211 */ /* 0x000fc400028f0eff */
[----:B------:R-:W-:Y:S02]  /*163e0*/  ISETP.LT.AND P5, PT, R6, UR15, !P0 ;  /* 0x0000000f06007c0c */ /* 0x000fe4000c7a1270 */
[C---:B0-----:R-:W-:Y:S02]  /*163f0*/  PRMT R21, R12.reuse, 0x7770, RZ ;  /* 0x000077700c157816 */ /* 0x041fe400000000ff */
[C---:B------:R-:W-:Y:S02]  /*16400*/  IADD3 R6, P3, PT, R7.reuse, R8, RZ ;  /* 0x0000000807067210 */ /* 0x040fe40007f7e0ff */
[C---:B--2---:R-:W-:Y:S01]  /*16410*/  PRMT R25, R12.reuse, 0x7772, RZ ;  /* 0x000077720c197816 */ /* 0x044fe200000000ff */
[----:B------:R0:W-:Y:S01]  /*16420*/  @P4 STG.E.U8 desc[UR20][R4.64], R21 ;  /* 0x0000001504004986 */ /* 0x0001e2000c101114 */
[----:B------:R-:W-:Y:S01]  /*16430*/  LEA.HI.X.SX32 R7, R7, R2, 0x1, P3 ;  /* 0x0000000207077211 */ /* 0x000fe200018f0eff */
[----:B-1----:R-:W-:Y:S01]  /*16440*/  IMAD R19, R27, R10, RZ ;  /* 0x0000000a1b137224 */ /* 0x002fe200078e02ff */
[----:B------:R-:W-:-:S02]  /*16450*/  PRMT R23, R12, 0x7771, RZ ;  /* 0x000077710c177816 */ /* 0x000fc400000000ff */
[----:B------:R-:W-:Y:S01]  /*16460*/  ISETP.LT.AND P4, PT, R27, UR15, !P0 ;  /* 0x0000000f1b007c0c */ /* 0x000fe2000c781270 */
[----:B------:R-:W-:Y:S01]  /*16470*/  VIADD R27, R9, 0x9c ;  /* 0x0000009c091b7836 */ /* 0x000fe20000000000 */
[-C--:B------:R-:W-:Y:S01]  /*16480*/  IADD3 R16, P3, PT, R11, R8.reuse, RZ ;  /* 0x000000080b107210 */ /* 0x080fe20007f7e0ff */
[----:B------:R1:W-:Y:S01]  /*16490*/  @P6 STG.E.U8 desc[UR20][R6.64], R23 ;  /* 0x0000001706006986 */ /* 0x0003e2000c101114 */
[----:B------:R-:W-:Y:S02]  /*164a0*/  IADD3 R18, P6, PT, R19, R8, RZ ;  /* 0x0000000813127210 */ /* 0x000fe40007fde0ff */
[-C--:B------:R-:W-:Y:S01]  /*164b0*/  LEA.HI.X.SX32 R17, R11, R2.reuse, 0x1, P3 ;  /* 0x000000020b117211 */ /* 0x080fe200018f0eff */
[----:B------:R-:W-:Y:S01]  /*164c0*/  IMAD R11, R10, 0x8, R11 ;  /* 0x000000080a0b7824 */ /* 0x000fe200078e020b */
[C---:B0-----:R-:W-:Y:S02]  /*164d0*/  LOP3.LUT R4, R3.reuse, 0x94, RZ, 0xfc, !PT ;  /* 0x0000009403047812 */ /* 0x041fe400078efcff */
[----:B------:R-:W-:Y:S01]  /*164e0*/  LOP3.LUT R20, R3, 0x90, RZ, 0xfc, !PT ;  /* 0x0000009003147812 */ /* 0x000fe200078efcff */
[----:B------:R-:W-:Y:S01]  /*164f0*/  @P5 STG.E.U8 desc[UR20][R16.64], R25 ;  /* 0x0000001910005986 */ /* 0x000fe2000c101114 */
[----:B------:R-:W-:-:S02]  /*16500*/  LEA.HI.X.SX32 R19, R19, R2, 0x1, P6 ;  /* 0x0000000213137211 */ /* 0x000fc400030f0eff */
[----:B------:R-:W-:Y:S01]  /*16510*/  PRMT R21, R12, 0x7773, RZ ;  /* 0x000077730c157816 */ /* 0x000fe200000000ff */
[----:B-1----:R-:W-:Y:S01]  /*16520*/  IMAD R7, R10, 0x4, R11 ;  /* 0x000000040a077824 */ /* 0x002fe200078e020b */
[----:B------:R-:W-:Y:S02]  /*16530*/  ISETP.LT.AND P6, PT, R4, UR15, !P0 ;  /* 0x0000000f04007c0c */ /* 0x000fe4000c7c1270 */
[----:B------:R-:W-:Y:S01]  /*16540*/  IADD3 R4, P5, PT, R11, R8, RZ ;  /* 0x000000080b047210 */ /* 0x000fe20007fbe0ff */
[----:B------:R0:W-:Y:S01]  /*16550*/  @P4 STG.E.U8 desc[UR20][R18.64], R21 ;  /* 0x0000001512004986 */ /* 0x0001e2000c101114 */
[----:B------:R-:W-:Y:S02]  /*16560*/  LOP3.LUT R6, R3, 0x98, RZ, 0xfc, !PT ;  /* 0x0000009803067812 */ /* 0x000fe400078efcff */
[----:B------:R-:W-:Y:S02]  /*16570*/  ISETP.LT.AND P3, PT, R20, UR15, !P0 ;  /* 0x0000000f14007c0c */ /* 0x000fe4000c761270 */
[----:B------:R-:W-:Y:S01]  /*16580*/  LEA.HI.X.SX32 R5, R11, R2, 0x1, P5 ;  /* 0x000000020b057211 */ /* 0x000fe200028f0eff */
[----:B------:R-:W-:Y:S01]  /*16590*/  IMAD R11, R10, 0x4, R7 ;  /* 0x000000040a0b7824 */ /* 0x000fe200078e0207 */
[----:B------:R-:W-:-:S02]  /*165a0*/  ISETP.LT.AND P4, PT, R6, UR15, !P0 ;  /* 0x0000000f06007c0c */ /* 0x000fc4000c781270 */
[----:B------:R-:W-:Y:S02]  /*165b0*/  IADD3 R6, P5, PT, R7, R8, RZ ;  /* 0x0000000807067210 */ /* 0x000fe40007fbe0ff */
[----:B------:R-:W-:Y:S01]  /*165c0*/  PRMT R23, R13, 0x7770, RZ ;  /* 0x000077700d177816 */ /* 0x000fe200000000ff */
[----:B0-----:R-:W-:Y:S01]  /*165d0*/  IMAD R19, R27, R10, RZ ;  /* 0x0000000a1b137224 */ /* 0x001fe200078e02ff */
[----:B------:R-:W-:Y:S02]  /*165e0*/  LEA.HI.X.SX32 R7, R7, R2, 0x1, P5 ;  /* 0x0000000207077211 */ /* 0x000fe400028f0eff */
[----:B------:R-:W-:Y:S01]  /*165f0*/  PRMT R21, R13, 0x7771, RZ ;  /* 0x000077710d157816 */ /* 0x000fe200000000ff */
[----:B------:R0:W-:Y:S01]  /*16600*/  @P3 STG.E.U8 desc[UR20][R4.64], R23 ;  /* 0x0000001704003986 */ /* 0x0001e2000c101114 */
[----:B------:R-:W-:Y:S02]  /*16610*/  IADD3 R16, P5, PT, R11, R8, RZ ;  /* 0x000000080b107210 */ /* 0x000fe40007fbe0ff */
[----:B------:R-:W-:Y:S01]  /*16620*/  PRMT R25, R13, 0x7772, RZ ;  /* 0x000077720d197816 */ /* 0x000fe200000000ff */
[----:B------:R1:W-:Y:S01]  /*16630*/  @P6 STG.E.U8 desc[UR20][R6.64], R21 ;  /* 0x0000001506006986 */ /* 0x0003e2000c101114 */
[----:B------:R-:W-:Y:S01]  /*16640*/  LEA.HI.X.SX32 R17, R11, R2, 0x1, P5 ;  /* 0x000000020b117211 */ /* 0x000fe200028f0eff */
[----:B------:R-:W-:Y:S01]  /*16650*/  IMAD R11, R10, 0x8, R11 ;  /* 0x000000080a0b7824 */ /* 0x000fe200078e020b */
[----:B------:R-:W-:-:S02]  /*16660*/  LOP3.LUT R12, R3, 0xa0, RZ, 0xfc, !PT ;  /* 0x000000a0030c7812 */ /* 0x000fc400078efcff */
[----:B------:R-:W-:Y:S01]  /*16670*/  IADD3 R18, P6, PT, R19, R8, RZ ;  /* 0x0000000813127210 */ /* 0x000fe20007fde0ff */
[----:B------:R2:W-:Y:S01]  /*16680*/  @P4 STG.E.U8 desc[UR20][R16.64], R25 ;  /* 0x0000001910004986 */ /* 0x0005e2000c101114 */
[----:B------:R-:W-:Y:S01]  /*16690*/  ISETP.LT.AND P3, PT, R27, UR15, !P0 ;  /* 0x0000000f1b007c0c */ /* 0x000fe2000c761270 */
[----:B------:R-:W-:Y:S01]  /*166a0*/  VIADD R27, R9, 0xac ;  /* 0x000000ac091b7836 */ /* 0x000fe20000000000 */
[----:B0-----:R-:W-:Y:S02]  /*166b0*/  LOP3.LUT R4, R3, 0xa4, RZ, 0xfc, !PT ;  /* 0x000000a403047812 */ /* 0x001fe400078efcff */
[----:B------:R-:W-:Y:S01]  /*166c0*/  ISETP.LT.AND P5, PT, R12, UR15, !P0 ;  /* 0x0000000f0c007c0c */ /* 0x000fe2000c7a1270 */
[----:B-1----:R-:W-:Y:S01]  /*166d0*/  IMAD R7, R10, 0x4, R11 ;  /* 0x000000040a077824 */ /* 0x002fe200078e020b */
[----:B------:R-:W-:Y:S02]  /*166e0*/  LEA.HI.X.SX32 R19, R19, R2, 0x1, P6 ;  /* 0x0000000213137211 */ /* 0x000fe400030f0eff */
[----:B------:R-:W-:-:S02]  /*166f0*/  ISETP.LT.AND P4, PT, R4, UR15, !P0 ;  /* 0x0000000f04007c0c */ /* 0x000fc4000c781270 */
[----:B------:R-:W-:Y:S02]  /*16700*/  IADD3 R4, P6, PT, R11, R8, RZ ;  /* 0x000000080b047210 */ /* 0x000fe40007fde0ff */
[----:B------:R-:W-:Y:S02]  /*16710*/  PRMT R23, R13, 0x7773, RZ ;  /* 0x000077730d177816 */ /* 0x000fe400000000ff */
[----:B------:R-:W-:Y:S01]  /*16720*/  LEA.HI.X.SX32 R5, R11, R2, 0x1, P6 ;  /* 0x000000020b057211 */ /* 0x000fe200030f0eff */
[----:B------:R-:W-:Y:S01]  /*16730*/  IMAD R11, R10, 0x4, R7 ;  /* 0x000000040a0b7824 */ /* 0x000fe200078e0207 */
[----:B------:R-:W-:Y:S01]  /*16740*/  IADD3 R12, P6, PT, R7, R8, RZ ;  /* 0x00000008070c7210 */ /* 0x000fe20007fde0ff */
[----:B------:R0:W-:Y:S01]  /*16750*/  @P3 STG.E.U8 desc[UR20][R18.64], R23 ;  /* 0x0000001712003986 */ /* 0x0001e2000c101114 */
[----:B------:R-:W-:Y:S02]  /*16760*/  PRMT R21, R14, 0x7770, RZ ;  /* 0x000077700e157816 */ /* 0x000fe400000000ff */
[----:B------:R-:W-:-:S02]  /*16770*/  LOP3.LUT R6, R3, 0xa8, RZ, 0xfc, !PT ;  /* 0x000000a803067812 */ /* 0x000fc400078efcff */
[----:B------:R-:W-:Y:S01]  /*16780*/  LEA.HI.X.SX32 R13, R7, R2, 0x1, P6 ;  /* 0x00000002070d7211 */ /* 0x000fe200030f0eff */
[----:B------:R-:W-:Y:S01]  /*16790*/  IMAD R7, R27, R10, RZ ;  /* 0x0000000a1b077224 */ /* 0x000fe200078e02ff */
[----:B--2---:R-:W-:Y:S01]  /*167a0*/  IADD3 R16, P6, PT, R11, R8, RZ ;  /* 0x000000080b107210 */ /* 0x004fe20007fde0ff */
[----:B------:R-:W-:Y:S01]  /*167b0*/  @P5 STG.E.U8 desc[UR20][R4.64], R21 ;  /* 0x0000001504005986 */ /* 0x000fe2000c101114 */
[----:B------:R-:W-:Y:S02]  /*167c0*/  ISETP.LT.AND P5, PT, R27, UR15, !P0 ;  /* 0x0000000f1b007c0c */ /* 0x000fe4000c7a1270 */
[----:B------:R-:W-:Y:S02]  /*167d0*/  ISETP.LT.AND P3, PT, R6, UR15, !P0 ;  /* 0x0000000f06007c0c */ /* 0x000fe4000c761270 */
[----:B------:R-:W-:Y:S02]  /*167e0*/  PRMT R27, R14, 0x7771, RZ ;  /* 0x000077710e1b7816 */ /* 0x000fe400000000ff */
[----:B------:R-:W-:-:S02]  /*167f0*/  LOP3.LUT R6, R3, 0xb0, RZ, 0xfc, !PT ;  /* 0x000000b003067812 */ /* 0x000fc400078efcff */
[----:B------:R-:W-:Y:S01]  /*16800*/  LEA.HI.X.SX32 R17, R11, R2, 0x1, P6 ;  /* 0x000000020b117211 */ /* 0x000fe200030f0eff */
[----:B------:R1:W-:Y:S01]  /*16810*/  @P4 STG.E.U8 desc[UR20][R12.64], R27 ;  /* 0x0000001b0c004986 */ /* 0x0003e2000c101114 */
[C---:B0-----:R-:W-:Y:S01]  /*16820*/  IADD3 R18, P6, PT, R7.reuse, R8, RZ ;  /* 0x0000000807127210 */ /* 0x041fe20007fde0ff */
[----:B------:R-:W-:Y:S01]  /*16830*/  IMAD R11, R10, 0x8, R11 ;  /* 0x000000080a0b7824 */ /* 0x000fe200078e020b */
[----:B------:R-:W-:Y:S02]  /*16840*/  ISETP.LT.AND P4, PT, R6, UR15, !P0 ;  /* 0x0000000f06007c0c */ /* 0x000fe4000c781270 */
[----:B------:R-:W-:Y:S02]  /*16850*/  LEA.HI.X.SX32 R19, R7, R2, 0x1, P6 ;  /* 0x0000000207137211 */ /* 0x000fe400030f0eff */
[----:B------:R-:W0:Y:S01]  /*16860*/  LDS.128 R4, [R0+UR9+0x3000] ;  /* 0x0030000900047984 */ /* 0x000e220008000c00 */
[----:B------:R-:W-:Y:S02]  /*16870*/  PRMT R23, R14, 0x7772, RZ ;  /* 0x000077720e177816 */ /* 0x000fe400000000ff */
[----:B------:R-:W-:-:S02]  /*16880*/  LOP3.LUT R20, R3, 0xb4, RZ, 0xfc, !PT ;  /* 0x000000b403147812 */ /* 0x000fc400078efcff */
[----:B------:R-:W-:Y:S01]  /*16890*/  PRMT R25, R14, 0x7773, RZ ;  /* 0x000077730e197816 */ /* 0x000fe200000000ff */
[----:B------:R2:W-:Y:S01]  /*168a0*/  @P3 STG.E.U8 desc[UR20][R16.64], R23 ;  /* 0x0000001710003986 */ /* 0x0005e2000c101114 */
[----:B------:R-:W-:Y:S01]  /*168b0*/  ISETP.LT.AND P3, PT, R20, UR15, !P0 ;  /* 0x0000000f14007c0c */ /* 0x000fe2000c761270 */
[C---:B-1----:R-:W-:Y:S01]  /*168c0*/  IMAD R13, R10.reuse, 0x4, R11 ;  /* 0x000000040a0d7824 */ /* 0x042fe200078e020b */
[----:B------:R-:W-:Y:S01]  /*168d0*/  IADD3 R20, P6, PT, R11, R8, RZ ;  /* 0x000000080b147210 */ /* 0x000fe20007fde0ff */
[----:B------:R1:W-:Y:S01]  /*168e0*/  @P5 STG.E.U8 desc[UR20][R18.64], R25 ;  /* 0x0000001912005986 */ /* 0x0003e2000c101114 */
[----:B------:R-:W-:Y:S01]  /*168f0*/  LOP3.LUT R12, R3, 0xb8, RZ, 0xfc, !PT ;  /* 0x000000b8030c7812 */ /* 0x000fe200078efcff */
[----:B------:R-:W-:Y:S01]  /*16900*/  VIADD R27, R9, 0xcc ;  /* 0x000000cc091b7836 */ /* 0x000fe20000000000 */
[----:B------:R-:W-:Y:S01]  /*16910*/  LEA.HI.X.SX32 R21, R11, R2, 0x1, P6 ;  /* 0x000000020b157211 */ /* 0x000fe200030f0eff */
[----:B------:R-:W-:Y:S01]  /*16920*/  IMAD R11, R10, 0x4, R13 ;  /* 0x000000040a0b7824 */ /* 0x000fe200078e020d */
[----:B------:R-:W-:-:S02]  /*16930*/  ISETP.LT.AND P5, PT, R12, UR15, !P0 ;  /* 0x0000000f0c007c0c */ /* 0x000fc4000c7a1270 */
[----:B------:R-:W-:Y:S01]  /*16940*/  IADD3 R12, P6, PT, R13, R8, RZ ;  /* 0x000000080d0c7210 */ /* 0x000fe20007fde0ff */
[----:B--2---:R-:W-:Y:S01]  /*16950*/  VIADD R17, R9, 0xbc ;  /* 0x000000bc09117836 */ /* 0x004fe20000000000 */
[----:B------:R-:W-:Y:S02]  /*16960*/  PRMT R23, R15, 0x7770, RZ ;  /* 0x000077700f177816 */ /* 0x000fe400000000ff */
[----:B------:R-:W-:Y:S01]  /*16970*/  LEA.HI.X.SX32 R13, R13, R2, 0x1, P6 ;  /* 0x000000020d0d7211 */ /* 0x000fe200030f0eff */
[----:B-1----:R-:W-:Y:S01]  /*16980*/  IMAD R19, R17, R10, RZ ;  /* 0x0000000a11137224 */ /* 0x002fe200078e02ff */
[----:B------:R-:W-:Y:S01]  /*16990*/  PRMT R25, R15, 0x7771, RZ ;  /* 0x000077710f197816 */ /* 0x000fe200000000ff */
[----:B------:R1:W-:Y:S01]  /*169a0*/  @P4 STG.E.U8 desc[UR20][R20.64], R23 ;  /* 0x0000001714004986 */ /* 0x0003e2000c101114 */
[----:B------:R-:W-:Y:S02]  /*169b0*/  IADD3 R16, P6, PT, R11, R8, RZ ;  /* 0x000000080b107210 */ /* 0x000fe40007fde0ff */
[----:B------:R-:W-:Y:S01]  /*169c0*/  ISETP.LT.AND P4, PT, R17, UR15, !P0 ;  /* 0x0000000f11007c0c */ /* 0x000fe2000c781270 */
[----:B------:R2:W-:Y:S01]  /*169d0*/  @P3 STG.E.U8 desc[UR20][R12.64], R25 ;  /* 0x000000190c003986 */ /* 0x0005e2000c101114 */
[----:B------:R-:W-:-:S02]  /*169e0*/  LOP3.LUT R0, R3, 0xc0, RZ, 0xfc, !PT ;  /* 0x000000c003007812 */ /* 0x000fc400078efcff */
[----:B------:R-:W-:Y:S01]  /*169f0*/  LEA.HI.X.SX32 R17, R11, R2, 0x1, P6 ;  /* 0x000000020b117211 */ /* 0x000fe200030f0eff */
[----:B------:R-:W-:Y:S01]  /*16a00*/  IMAD R11, R10, 0x8, R11 ;  /* 0x000000080a0b7824 */ /* 0x000fe200078e020b */
[----:B------:R-:W-:Y:S02]  /*16a10*/  IADD3 R14, P6, PT, R19, R8, RZ ;  /* 0x00000008130e7210 */ /* 0x000fe40007fde0ff */
[----:B------:R-:W-:Y:S02]  /*16a20*/  ISETP.LT.AND P3, PT, R0, UR15, !P0 ;  /* 0x0000000f00007c0c */ /* 0x000fe4000c761270 */
[----:B-1----:R-:W-:Y:S02]  /*16a30*/  PRMT R23, R15, 0x7772, RZ ;  /* 0x000077720f177816 */ /* 0x002fe400000000ff */
[----:B------:R-:W-:Y:S02]  /*16a40*/  LOP3.LUT R0, R3, 0xc4, RZ, 0xfc, !PT ;  /* 0x000000c403007812 */ /* 0x000fe400078efcff */
[----:B------:R-:W-:Y:S01]  /*16a50*/  PRMT R21, R15, 0x7773, RZ ;  /* 0x000077730f157816 */ /* 0x000fe200000000ff */
[----:B------:R1:W-:Y:S01]  /*16a60*/  @P5 STG.E.U8 desc[UR20][R16.64], R23 ;  /* 0x0000001710005986 */ /* 0x0003e2000c101114 */
[----:B------:R-:W-:Y:S01]  /*16a70*/  LEA.HI.X.SX32 R15, R19, R2, 0x1, P6 ;  /* 0x00000002130f7211 */ /* 0x000fe200030f0eff */
[----:B------:R-:W-:Y:S01]  /*16a80*/  IMAD R19, R10, 0x4, R11 ;  /* 0x000000040a137824 */ /* 0x000fe200078e020b */
[----:B------:R-:W-:-:S02]  /*16a90*/  ISETP.LT.AND P6, PT, R0, UR15, !P0 ;  /* 0x0000000f00007c0c */ /* 0x000fc4000c7c1270 */
[----:B--2---:R-:W-:Y:S01]  /*16aa0*/  IADD3 R12, P5, PT, R11, R8, RZ ;  /* 0x000000080b0c7210 */ /* 0x004fe20007fbe0ff */
[----:B------:R2:W-:Y:S01]  /*16ab0*/  @P4 STG.E.U8 desc[UR20][R14.64], R21 ;  /* 0x000000150e004986 */ /* 0x0005e2000c101114 */
[----:B------:R-:W-:Y:S02]  /*16ac0*/  LOP3.LUT R0, R3, 0xc8, RZ, 0xfc, !PT ;  /* 0x000000c803007812 */ /* 0x000fe400078efcff */
[----:B------:R-:W-:Y:S01]  /*16ad0*/  LEA.HI.X.SX32 R13, R11, R2, 0x1, P5 ;  /* 0x000000020b0d7211 */ /* 0x000fe200028f0eff */
[----:B------:R-:W-:Y:S01]  /*16ae0*/  IMAD R11, R10, 0x4, R19 ;  /* 0x000000040a0b7824 */ /* 0x000fe200078e0213 */
[----:B0-----:R-:W-:Y:S01]  /*16af0*/  PRMT R25, R4, 0x7770, RZ ;  /* 0x0000777004197816 */ /* 0x001fe200000000ff */
[----:B-1----:R-:W-:Y:S01]  /*16b00*/  IMAD R17, R27, R10, RZ ;  /* 0x0000000a1b117224 */ /* 0x002fe200078e02ff */
[C---:B------:R-:W-:Y:S02]  /*16b10*/  IADD3 R18, P4, PT, R19.reuse, R8, RZ ;  /* 0x0000000813127210 */ /* 0x040fe40007f9e0ff */
[----:B------:R-:W-:Y:S01]  /*16b20*/  ISETP.LT.AND P5, PT, R0, UR15, !P0 ;  /* 0x0000000f00007c0c */ /* 0x000fe2000c7a1270 */
[----:B------:R0:W-:Y:S01]  /*16b30*/  @P3 STG.E.U8 desc[UR20][R12.64], R25 ;  /* 0x000000190c003986 */ /* 0x0001e2000c101114 */
[----:B------:R-:W-:-:S02]  /*16b40*/  LEA.HI.X.SX32 R19, R19, R2, 0x1, P4 ;  /* 0x0000000213137211 */ /* 0x000fc400020f0eff */
[----:B--2---:R-:W-:Y:S02]  /*16b50*/  PRMT R21, R4, 0x7771, RZ ;  /* 0x0000777104157816 */ /* 0x004fe400000000ff */
[----:B------:R-:W-:Y:S01]  /*16b60*/  ISETP.LT.AND P3, PT, R27, UR15, !P0 ;  /* 0x0000000f1b007c0c */ /* 0x000fe2000c761270 */
[----:B------:R-:W-:Y:S01]  /*16b70*/  VIADD R27, R9, 0xdc ;  /* 0x000000dc091b7836 */ /* 0x000fe20000000000 */
[-C--:B------:R-:W-:Y:S01]  /*16b80*/  IADD3 R14, P4, PT, R11, R8.reuse, RZ ;  /* 0x000000080b0e7210 */ /* 0x080fe20007f9e0ff */
[----:B------:R1:W-:Y:S01]  /*16b90*/  @P6 STG.E.U8 desc[UR20][R18.64], R21 ;  /* 0x0000001512006986 */ /* 0x0003e2000c101114 */
[----:B------:R-:W-:Y:S02]  /*16ba0*/  LOP3.LUT R0, R3, 0xd0, RZ, 0xfc, !PT ;  /* 0x000000d003007812 */ /* 0x000fe400078efcff */
[----:B------:R-:W-:Y:S02]  /*16bb0*/  IADD3 R16, P6, PT, R17, R8, RZ ;  /* 0x0000000811107210 */ /* 0x000fe40007fde0ff */
[----:B------:R-:W-:Y:S01]  /*16bc0*/  LEA.HI.X.SX32 R15, R11, R2, 0x1, P4 ;  /* 0x000000020b0f7211 */ /* 0x000fe200020f0eff */
[----:B------:R-:W-:Y:S01]  /*16bd0*/  IMAD R11, R10, 0x8, R11 ;  /* 0x000000080a0b7824 */ /* 0x000fe200078e020b */
[----:B0-----:R-:W-:-:S02]  /*16be0*/  PRMT R25, R4, 0x7772, RZ ;  /* 0x0000777204197816 */ /* 0x001fc400000000ff */
[----:B------:R-:W-:Y:S02]  /*16bf0*/  ISETP.LT.AND P4, PT, R0, UR15, !P0 ;  /* 0x0000000f00007c0c */ /* 0x000fe4000c781270 */
[----:B------:R-:W-:Y:S01]  /*16c00*/  LOP3.LUT R0, R3, 0xd4, RZ, 0xfc, !PT ;  /* 0x000000d403007812 */ /* 0x000fe200078efcff */
[----:B------:R0:W-:Y:S01]  /*16c10*/  @P5 STG.E.U8 desc[UR20][R14.64], R25 ;  /* 0x000000190e005986 */ /* 0x0001e2000c101114 */
[----:B------:R-:W-:Y:S01]  /*16c20*/  LEA.HI.X.SX32 R17, R17, R2, 0x1, P6 ;  /* 0x0000000211117211 */ /* 0x000fe200030f0eff */
[----:B-1----:R-:W-:Y:S01]  /*16c30*/  IMAD R19, R10, 0x4, R11 ;  /* 0x000000040a137824 */ /* 0x002fe200078e020b */
[----:B------:R-:W-:Y:S02]  /*16c40*/  PRMT R23, R4, 0x7773, RZ ;  /* 0x0000777304177816 */ /* 0x000fe400000000ff */
[----:B------:R-:W-:Y:S02]  /*16c50*/  ISETP.LT.AND P6, PT, R0, UR15, !P0 ;  /* 0x0000000f00007c0c */ /* 0x000fe4000c7c1270 */
[----:B------:R-:W-:Y:S01]  /*16c60*/  IADD3 R12, P5, PT, R11, R8, RZ ;  /* 0x000000080b0c7210 */ /* 0x000fe20007fbe0ff */
[----:B------:R1:W-:Y:S01]  /*16c70*/  @P3 STG.E.U8 desc[UR20][R16.64], R23 ;  /* 0x0000001710003986 */ /* 0x0003e2000c101114 */
[----:B------:R-:W-:-:S02]  /*16c80*/  PRMT R21, R5, 0x7770, RZ ;  /* 0x0000777005157816 */ /* 0x000fc400000000ff */
[----:B------:R-:W-:Y:S01]  /*16c90*/  LEA.HI.X.SX32 R13, R11, R2, 0x1, P5 ;  /* 0x000000020b0d7211 */ /* 0x000fe200028f0eff */
[----:B------:R-:W-:Y:S01]  /*16ca0*/  IMAD R11, R10, 0x4, R19 ;  /* 0x000000040a0b7824 */ /* 0x000fe200078e0213 */
[----:B------:R-:W-:Y:S02]  /*16cb0*/  IADD3 R18, P3, PT, R19, R8, RZ ;  /* 0x0000000813127210 */ /* 0x000fe40007f7e0ff */
[----:B------:R-:W-:Y:S01]  /*16cc0*/  LOP3.LUT R0, R3, 0xd8, RZ, 0xfc, !PT ;  /* 0x000000d803007812 */ /* 0x000fe200078efcff */
[----:B------:R2:W-:Y:S01]  /*16cd0*/  @P4 STG.E.U8 desc[UR20][R12.64], R21 ;  /* 0x000000150c004986 */ /* 0x0005e2000c101114 */
[----:B------:R-:W-:Y:S02]  /*16ce0*/  LEA.HI.X.SX32 R19, R19, R2, 0x1, P3 ;  /* 0x0000000213137211 */ /* 0x000fe400018f0eff */
[----:B0-----:R-:W-:Y:S01]  /*16cf0*/  PRMT R25, R5, 0x7771, RZ ;  /* 0x0000777105197816 */ /* 0x001fe200000000ff */
[----:B-1----:R-:W-:Y:S01]  /*16d00*/  IMAD R17, R27, R10, RZ ;  /* 0x0000000a1b117224 */ /* 0x002fe200078e02ff */
[----:B------:R-:W-:-:S02]  /*16d10*/  ISETP.LT.AND P5, PT, R0, UR15, !P0 ;  /* 0x0000000f00007c0c */ /* 0x000fc4000c7a1270 */
[----:B------:R-:W-:Y:S01]  /*16d20*/  ISETP.LT.AND P4, PT, R27, UR15, !P0 ;  /* 0x0000000f1b007c0c */ /* 0x000fe2000c781270 */
[----:B------:R-:W-:Y:S01]  /*16d30*/  @P6 STG.E.U8 desc[UR20][R18.64], R25 ;  /* 0x0000001912006986 */ /* 0x000fe2000c101114 */
[-C--:B------:R-:W-:Y:S02]  /*16d40*/  IADD3 R14, P3, PT, R11, R8.reuse, RZ ;  /* 0x000000080b0e7210 */ /* 0x080fe40007f7e0ff */
[----:B------:R-:W-:Y:S02]  /*16d50*/  IADD3 R16, P6, PT, R17, R8, RZ ;  /* 0x0000000811107210 */ /* 0x000fe40007fde0ff */
[-C--:B------:R-:W-:Y:S01]  /*16d60*/  LEA.HI.X.SX32 R15, R11, R2.reuse, 0x1, P3 ;  /* 0x000000020b0f7211 */ /* 0x080fe200018f0eff */
[C---:B------:R-:W-:Y:S01]  /*16d70*/  IMAD R11, R10.reuse, 0x8, R11 ;  /* 0x000000080a0b7824 */ /* 0x040fe200078e020b */
[----:B------:R-:W-:Y:S02]  /*16d80*/  PRMT R27, R5, 0x7772, RZ ;  /* 0x00007772051b7816 */ /* 0x000fe400000000ff */
[----:B------:R-:W-:Y:S01]  /*16d90*/  LOP3.LUT R0, R3, 0xe0, RZ, 0xfc, !PT ;  /* 0x000000e003007812 */ /* 0x000fe200078efcff */
[----:B--2---:R-:W-:Y:S01]  /*16da0*/  IMAD R21, R10, 0x4, R11 ;  /* 0x000000040a157824 */ /* 0x004fe200078e020b */
[----:B------:R-:W-:Y:S01]  /*16db0*/  LEA.HI.X.SX32 R17, R17, R2, 0x1, P6 ;  /* 0x0000000211117211 */ /* 0x000fe200030f0eff */
[----:B------:R0:W-:Y:S01]  /*16dc0*/  @P5 STG.E.U8 desc[UR20][R14.64], R27 ;  /* 0x0000001b0e005986 */ /* 0x0001e2000c101114 */
[----:B------:R-:W-:-:S02]  /*16dd0*/  PRMT R23, R5, 0x7773, RZ ;  /* 0x0000777305177816 */ /* 0x000fc400000000ff */
[----:B------:R-:W-:Y:S02]  /*16de0*/  LOP3.LUT R24, R3, 0xe4, RZ, 0xfc, !PT ;  /* 0x000000e403187812 */ /* 0x000fe400078efcff */
[----:B------:R-:W-:Y:S01]  /*16df0*/  ISETP.LT.AND P3, PT, R0, UR15, !P0 ;  /* 0x0000000f00007c0c */ /* 0x000fe2000c761270 */
[----:B------:R1:W-:Y:S01]  /*16e00*/  @P4 STG.E.U8 desc[UR20][R16.64], R23 ;  /* 0x0000001710004986 */ /* 0x0003e2000c101114 */
[-C--:B------:R-:W-:Y:S02]  /*16e10*/  IADD3 R12, P4, PT, R21, R8.reuse, RZ ;  /* 0x00000008150c7210 */ /* 0x080fe40007f9e0ff */
[----:B------:R-:W-:Y:S02]  /*16e20*/  ISETP.LT.AND P1, PT, R24, UR15, !P0 ;  /* 0x0000000f18007c0c */ /* 0x000fe4000c721270 */
[----:B------:R-:W-:Y:S01]  /*16e30*/  IADD3 R4, P5, PT, R11, R8, RZ ;  /* 0x000000080b047210 */ /* 0x000fe20007fbe0ff */
[----:B0-----:R-:W-:Y:S01]  /*16e40*/  VIADD R15, R9, 0xfc ;  /* 0x000000fc090f7836 */ /* 0x001fe20000000000 */
[-C--:B------:R-:W-:Y:S01]  /*16e50*/  LEA.HI.X.SX32 R13, R21, R2.reuse, 0x1, P4 ;  /* 0x00000002150d7211 */ /* 0x080fe200020f0eff */
[----:B------:R-:W-:Y:S01]  /*16e60*/  VIADD R9, R9, 0xec ;  /* 0x000000ec09097836 */ /* 0x000fe20000000000 */
[----:B------:R-:W-:Y:S01]  /*16e70*/  LEA.HI.X.SX32 R5, R11, R2, 0x1, P5 ;  /* 0x000000020b057211 */ /* 0x000fe200028f0eff */
[----:B------:R-:W-:Y:S01]  /*16e80*/  IMAD R21, R10, 0x4, R21 ;  /* 0x000000040a157824 */ /* 0x000fe200078e0215 */
[C---:B------:R-:W-:Y:S01]  /*16e90*/  PRMT R25, R6.reuse, 0x7770, RZ ;  /* 0x0000777006197816 */ /* 0x040fe200000000ff */
[-C--:B-1----:R-:W-:Y:S01]  /*16ea0*/  IMAD R23, R15, R10.reuse, RZ ;  /* 0x0000000a0f177224 */ /* 0x082fe200078e02ff */
[----:B------:R-:W-:Y:S01]  /*16eb0*/  PRMT R19, R6, 0x7771, RZ ;  /* 0x0000777106137816 */ /* 0x000fe200000000ff */
[C---:B------:R-:W-:Y:S01]  /*16ec0*/  IMAD R11, R10.reuse, 0x8, R21 ;  /* 0x000000080a0b7824 */ /* 0x040fe200078e0215 */
[C---:B------:R-:W-:Y:S01]  /*16ed0*/  ISETP.LT.AND P4, PT, R9.reuse, UR15, !P0 ;  /* 0x0000000f09007c0c */ /* 0x040fe2000c781270 */
[----:B------:R0:W-:Y:S01]  /*16ee0*/  @P3 STG.E.U8 desc[UR20][R4.64], R25 ;  /* 0x0000001904003986 */ /* 0x0001e2000c101114 */
[----:B------:R-:W-:Y:S01]  /*16ef0*/  IMAD R9, R9, R10, RZ ;  /* 0x0000000a09097224 */ /* 0x000fe200078e02ff */
[----:B------:R-:W-:Y:S01]  /*16f00*/  IADD3 R14, P3, PT, R21, R8, RZ ;  /* 0x00000008150e7210 */ /* 0x000fe20007f7e0ff */
[----:B------:R-:W-:Y:S01]  /*16f10*/  IMAD R17, R10, 0x4, R11 ;  /* 0x000000040a117824 */ /* 0x000fe200078e020b */
[----:B------:R1:W-:Y:S01]  /*16f20*/  @P1 STG.E.U8 desc[UR20][R12.64], R19 ;  /* 0x000000130c001986 */ /* 0x0003e2000c101114 */
[----:B------:R-:W-:-:S02]  /*16f30*/  ISETP.LT.AND P1, PT, R15, UR15, !P0 ;  /* 0x0000000f0f007c0c */ /* 0x000fc4000c721270 */
[----:B------:R-:W-:Y:S02]  /*16f40*/  LEA.HI.X.SX32 R15, R21, R2, 0x1, P3 ;  /* 0x00000002150f7211 */ /* 0x000fe400018f0eff */
[----:B------:R-:W-:Y:S02]  /*16f50*/  LOP3.LUT R0, R3, 0xe8, RZ, 0xfc, !PT ;  /* 0x000000e803007812 */ /* 0x000fe400078efcff */
[----:B------:R-:W-:Y:S02]  /*16f60*/  PRMT R21, R7, 0x7771, RZ ;  /* 0x0000777107157816 */ /* 0x000fe400000000ff */
[-C--:B0-----:R-:W-:Y:S02]  /*16f70*/  IADD3 R4, P6, PT, R9, R8.reuse, RZ ;  /* 0x0000000809047210 */ /* 0x081fe40007fde0ff */
[----:B------:R-:W-:Y:S01]  /*16f80*/  ISETP.LT.AND P5, PT, R0, UR15, !P0 ;  /* 0x0000000f00007c0c */ /* 0x000fe2000c7a1270 */
[----:B-1----:R-:W-:Y:S01]  /*16f90*/  IMAD R19, R10, 0x4, R17 ;  /* 0x000000040a137824 */ /* 0x002fe200078e0211 */
[----:B------:R-:W-:-:S02]  /*16fa0*/  IADD3 R12, P3, PT, R11, R8, RZ ;  /* 0x000000080b0c7210 */ /* 0x000fc40007f7e0ff */
[----:B------:R-:W-:Y:S02]  /*16fb0*/  LEA.HI.X.SX32 R5, R9, R2, 0x1, P6 ;  /* 0x0000000209057211 */ /* 0x000fe400030f0eff */
[----:B------:R-:W-:Y:S02]  /*16fc0*/  IADD3 R10, P6, PT, R17, R8, RZ ;  /* 0x00000008110a7210 */ /* 0x000fe40007fde0ff */
[----:B------:R-:W-:Y:S02]  /*16fd0*/  LEA.HI.X.SX32 R13, R11, R2, 0x1, P3 ;  /* 0x000000020b0d7211 */ /* 0x000fe400018f0eff */
[----:B------:R-:W-:Y:S02]  /*16fe0*/  LOP3.LUT R0, R3, 0xf4, RZ, 0xfc, !PT ;  /* 0x000000f403007812 */ /* 0x000fe400078efcff */
[----:B------:R-:W-:Y:S02]  /*16ff0*/  IADD3 R16, P3, PT, R19, R8, RZ ;  /* 0x0000000813107210 */ /* 0x000fe40007f7e0ff */
[----:B------:R-:W-:-:S02]  /*17000*/  LOP3.LUT R3, R3, 0xf0, RZ, 0xfc, !PT ;  /* 0x000000f003037812 */ /* 0x000fc400078efcff */
[-C--:B------:R-:W-:Y:S02]  /*17010*/  LEA.HI.X.SX32 R11, R17, R2.reuse, 0x1, P6 ;  /* 0x00000002110b7211 */ /* 0x080fe400030f0eff */
[----:B------:R-:W-:Y:S02]  /*17020*/  LEA.HI.X.SX32 R17, R19, R2, 0x1, P3 ;  /* 0x0000000213117211 */ /* 0x000fe400018f0eff */
[----:B------:R-:W-:Y:S02]  /*17030*/  ISETP.LT.AND P3, PT, R3, UR15, !P0 ;  /* 0x0000000f03007c0c */ /* 0x000fe4000c761270 */
[----:B------:R-:W-:Y:S02]  /*17040*/  ISETP.LT.AND P0, PT, R0, UR15, !P0 ;  /* 0x0000000f00007c0c */ /* 0x000fe4000c701270 */
[----:B------:R-:W-:Y:S02]  /*17050*/  IADD3 R8, P6, PT, R23, R8, RZ ;  /* 0x0000000817087210 */ /* 0x000fe40007fde0ff */
[----:B------:R-:W-:-:S02]  /*17060*/  PRMT R25, R6, 0x7772, RZ ;  /* 0x0000777206197816 */ /* 0x000fc400000000ff */
[----:B------:R-:W-:Y:S02]  /*17070*/  LEA.HI.X.SX32 R9, R23, R2, 0x1, P6 ;  /* 0x0000000217097211 */ /* 0x000fe400030f0eff */
[----:B------:R-:W-:Y:S01]  /*17080*/  PRMT R23, R6, 0x7773, RZ ;  /* 0x0000777306177816 */ /* 0x000fe200000000ff */
[----:B------:R0:W-:Y:S01]  /*17090*/  @P5 STG.E.U8 desc[UR20][R14.64], R25 ;  /* 0x000000190e005986 */ /* 0x0001e2000c101114 */
[C---:B------:R-:W-:Y:S02]  /*170a0*/  PRMT R3, R7.reuse, 0x7773, RZ ;  /* 0x0000777307037816 */ /* 0x040fe400000000ff */
[C---:B------:R-:W-:Y:S01]  /*170b0*/  PRMT R19, R7.reuse, 0x7772, RZ ;  /* 0x0000777207137816 */ /* 0x040fe200000000ff */
[----:B------:R0:W-:Y:S01]  /*170c0*/  @P4 STG.E.U8 desc[UR20][R4.64], R23 ;  /* 0x0000001704004986 */ /* 0x0001e2000c101114 */
[----:B------:R-:W-:-:S05]  /*170d0*/  PRMT R7, R7, 0x7770, RZ ;  /* 0x0000777007077816 */ /* 0x000fca00000000ff */
[----:B------:R0:W-:Y:S04]  /*170e0*/  @P3 STG.E.U8 desc[UR20][R12.64], R7 ;  /* 0x000000070c003986 */ /* 0x0001e8000c101114 */
[----:B------:R0:W-:Y:S04]  /*170f0*/  @P0 STG.E.U8 desc[UR20][R10.64], R21 ;  /* 0x000000150a000986 */ /* 0x0001e8000c101114 */
[----:B------:R0:W-:Y:S04]  /*17100*/  @P2 STG.E.U8 desc[UR20][R16.64], R19 ;  /* 0x0000001310002986 */ /* 0x0001e8000c101114 */
[----:B------:R0:W-:Y:S01]  /*17110*/  @P1 STG.E.U8 desc[UR20][R8.64], R3 ;  /* 0x0000000308001986 */ /* 0x0001e2000c101114 */
[----:B------:R-:W-:Y:S06]  /*17120*/  BAR.SYNC.DEFER_BLOCKING 0x0 ;  /* 0x0000000000007b1d */ /* 0x000fec0000010000 */
[----:B------:R-:W-:Y:S05]  /*17130*/  BRA.U UP0, `(.L_x_13) ;  /* 0x0000000100a07547 */ /* 0x000fea000b800000 */
[----:B------:R-:W1:Y:S01]  /*17140*/  S2UR UR5, SR_CgaCtaId ;  /* 0x00000000000579c3 */ /* 0x000e620000008800 */
[----:B------:R-:W-:Y:S01]  /*17150*/  NOP ;  /* 0x0000000000007918 */ /* 0x000fe20000000000 */
[----:B------:R-:W-:Y:S01]  /*17160*/  UMOV UR4, 0x50 ;  /* 0x0000005000047882 */ /* 0x000fe20000000000 */
[----:B------:R-:W-:Y:S02]  /*17170*/  IMAD.U32 R0, RZ, RZ, UR8 ;  /* 0x00000008ff007e24 */ /* 0x000fe4000f8e00ff */
[----:B0-----:R-:W-:Y:S02]  /*17180*/  IMAD.MOV.U32 R3, RZ, RZ, 0xff ;  /* 0x000000ffff037424 */ /* 0x001fe400078e00ff */
[----:B------:R-:W-:Y:S01]  /*17190*/  IMAD.MOV.U32 R7, RZ, RZ, 0x1 ;  /* 0x00000001ff077424 */ /* 0x000fe200078e00ff */
[----:B------:R-:W-:-:S04]  /*171a0*/  LOP3.LUT R0, R0, 0xffff, RZ, 0xc0, !PT ;  /* 0x0000ffff00007812 */ /* 0x000fc800078ec0ff */
[----:B------:R-:W-:-:S05]  /*171b0*/  SHF.R.U32.HI R0, RZ, 0x5, R0 ;  /* 0x00000005ff007819 */ /* 0x000fca0000011600 */
[----:B------:R-:W-:Y:S01]  /*171c0*/  VIADD R2, R0, 0x10 ;  /* 0x0000001000027836 */ /* 0x000fe20000000000 */
[----:B------:R-:W-:Y:S01]  /*171d0*/  SHF.L.U32 R0, R3, R0, RZ ;  /* 0x0000000003007219 */ /* 0x000fe200000006ff */
[----:B-1----:R-:W-:-:S03]  /*171e0*/  ULEA UR6, UR5, UR4, 0x18 ;  /* 0x0000000405067291 */ /* 0x002fc6000f8ec0ff */
[----:B------:R-:W-:-:S04]  /*171f0*/  SHF.L.U32 R3, R7, R2, RZ ;  /* 0x0000000207037219 */ /* 0x000fc800000006ff */
[----:B------:R-:W-:Y:S02]  /*17200*/  LOP3.LUT R0, R3, R0, RZ, 0xfc, !PT ;  /* 0x0000000003007212 */ /* 0x000fe400078efcff */
[----:B------:R-:W0:Y:S02]  /*17210*/  LDS R5, [UR6] ;  /* 0x00000006ff057984 */ /* 0x000e240008000800 */
[C---:B------:R-:W-:Y:S02]  /*17220*/  LOP3.LUT R2, R0.reuse, 0xffff, RZ, 0xc0, !PT ;  /* 0x0000ffff00027812 */ /* 0x040fe400078ec0ff */
[----:B0-----:R-:W-:-:S04]  /*17230*/  LOP3.LUT R3, R0, 0xffff, R5, 0x80, !PT ;  /* 0x0000ffff00037812 */ /* 0x001fc800078e8005 */
[----:B------:R-:W-:-:S13]  /*17240*/  ISETP.NE.AND P0, PT, R3, R2, PT ;  /* 0x000000020300720c */ /* 0x000fda0003f05270 */
[----:B------:R-:W-:Y:S05]  /*17250*/  @P0 BRA `(.L_x_14) ;  /* 0x0000000000500947 */ /* 0x000fea0003800000 */
[----:B------:R-:W-:Y:S02]  /*17260*/  SHF.R.U32.HI R5, RZ, 0x10, R5 ;  /* 0x00000010ff057819 */ /* 0x000fe40000011605 */
[----:B------:R-:W-:-:S04]  /*17270*/  SHF.R.U32.HI R2, RZ, 0x10, R0 ;  /* 0x00000010ff027819 */ /* 0x000fc80000011600 */
[----:B------:R-:W-:-:S04]  /*17280*/  LOP3.LUT R5, R5, R2, RZ, 0xc0, !PT ;  /* 0x0000000205057212 */ /* 0x000fc800078ec0ff */
[----:B------:R-:W-:-:S13]  /*17290*/  ISETP.NE.AND P0, PT, R5, R2, PT ;  /* 0x000000020500720c */ /* 0x000fda0003f05270 */
[----:B------:R-:W-:Y:S05]  /*172a0*/  @P0 BRA `(.L_x_15) ;  /* 0x0000000000300947 */ /* 0x000fea0003800000 */
[----:B------:R-:W-:Y:S01]  /*172b0*/  R2UR UR4, R0 ;  /* 0x00000000000472ca */ /* 0x000fe200000e0000 */
[----:B------:R-:W-:Y:S01]  /*172c0*/  VOTEU.ANY UR5, UPT, PT ;  /* 0x0000000000057886 */ /* 0x000fe200038e0100 */
[----:B------:R-:W0:Y:S01]  /*172d0*/  S2R R0, SR_LANEID ;  /* 0x0000000000007919 */ /* 0x000e220000000000 */
[----:B------:R-:W-:-:S10]  /*172e0*/  UFLO.U32 UR5, UR5 ;  /* 0x00000005000572bd */ /* 0x000fd400080e0000 */
[----:B------:R-:W-:-:S06]  /*172f0*/  ULOP3.LUT UR4, URZ, UR4, URZ, 0x33, !UPT ;  /* 0x00000004ff047292 */ /* 0x000fcc000f8e33ff */
[----:B------:R-:W-:-:S04]  /*17300*/  IMAD.U32 R2, RZ, RZ, UR4 ;  /* 0x00000004ff027e24 */ /* 0x000fc8000f8e00ff */
[----:B------:R-:W1:Y:S02]  /*17310*/  REDUX UR7, R2 ;  /* 0x00000000020773c4 */ /* 0x000e640000000000 */
[----:B------:R2:W-:Y:S01]  /*17320*/  UTCATOMSWS.AND URZ, UR4 ;  /* 0x0000000400ff79e3 */ /* 0x0005e20008000000 */
[----:B0-----:R-:W-:Y:S01]  /*17330*/  ISETP.EQ.U32.AND P0, PT, R0, UR5, PT ;  /* 0x0000000500007c0c */ /* 0x001fe2000bf02070 */
[----:B-1----:R-:W-:-:S12]  /*17340*/  IMAD.U32 R0, RZ, RZ, UR7 ;  /* 0x00000007ff007e24 */ /* 0x002fd8000f8e00ff */
[----:B------:R2:W-:Y:S01]  /*17350*/  @P0 ATOMS.AND RZ, [UR6], R0 ;  /* 0x00000000ffff098c */ /* 0x0005e2000a800006 */
[----:B------:R-:W-:Y:S05]  /*17360*/  BRA `(.L_x_13) ;  /* 0x0000000000147947 */ /* 0x000fea0003800000 */
.L_x_15:
[----:B------:R-:W-:-:S07]  /*17370*/  MOV R2, 0x17390 ;  /* 0x0001739000027802 */ /* 0x000fce0000000f00 */
[----:B------:R-:W-:Y:S05]  /*17380*/  CALL.REL.NOINC `($__internal_0_$__cuda_sm10x_tcgen05_guardrail_trap_col_being_dealloced_not_returned_by_alloc) ;  /* 0x00000000002c7944 */ /* 0x000fea0003c00000 */
[----:B------:R-:W-:Y:S05]  /*17390*/  BRA `(.L_x_13) ;  /* 0x0000000000087947 */ /* 0x000fea0003800000 */
.L_x_14:
[----:B------:R-:W-:-:S07]  /*173a0*/  MOV R2, 0x173c0 ;  /* 0x000173c000027802 */ /* 0x000fce0000000f00 */
[----:B------:R-:W-:Y:S05]  /*173b0*/  CALL.REL.NOINC `($__internal_2_$__cuda_sm10x_tcgen05_guardrail_trap_unallocated_columns_being_dealloced) ;  /* 0x0000000000387944 */ /* 0x000fea0003c00000 */
.L_x_13:
[----:B------:R-:W-:Y:S01]  /*173c0*/  NOP ;  /* 0x0000000000007918 */ /* 0x000fe20000000000 */
[----:B--2---:R-:W-:Y:S05]  /*173d0*/  EXIT ;  /* 0x000000000000794d */ /* 0x004fea0003800000 */
.L_x_8:
[----:B------:R-:W0:Y:S02]  /*173e0*/  SYNCS.PHASECHK.TRANS64.TRYWAIT P1, [UR6], R126 ;  /* 0x0000007eff0075a7 */ /* 0x000e240008021106 */
[----:B0-----:R-:W-:Y:S05]  /*173f0*/  @!P1 BRA `(.L_x_8) ;  /* 0xfffffffc00f89947 */ /* 0x001fea000383ffff */
[----:B------:R-:W-:Y:S05]  /*17400*/  BRA `(.L_x_16) ;  /* 0xffffff8c002c7947 */ /* 0x000fea000383ffff */
.L_x_12:
[----:B------:R-:W1:Y:S02]  /*17410*/  SYNCS.PHASECHK.TRANS64.TRYWAIT P0, [UR6], R0 ;  /* 0x00000000ff0075a7 */ /* 0x000e640008001106 */
[----:B-1----:R-:W-:Y:S05]  /*17420*/  @!P0 BRA `(.L_x_12) ;  /* 0xfffffffc00f88947 */ /* 0x002fea000383ffff */
[----:B------:R-:W-:Y:S05]  /*17430*/  BRA `(.L_x_11) ;  /* 0xffffffd000ac7947 */ /* 0x000fea000383ffff */
        .weak           $__internal_0_$__cuda_sm10x_tcgen05_guardrail_trap_col_being_dealloced_not_returned_by_alloc
        .type           $__internal_0_$__cuda_sm10x_tcgen05_guardrail_trap_col_being_dealloced_not_returned_by_alloc,@function
        .size           $__internal_0_$__cuda_sm10x_tcgen05_guardrail_trap_col_being_dealloced_not_returned_by_alloc,($__internal_1_$__cuda_sm10x_tcgen05_guardrail_trap_phase_invalid_during_alloc - $__internal_0_$__cuda_sm10x_tcgen05_guardrail_trap_col_being_dealloced_not_returned_by_alloc)
$__internal_0_$__cuda_sm10x_tcgen05_guardrail_trap_col_being_dealloced_not_returned_by_alloc:
[----:B------:R-:W-:Y:S05]  /*17440*/  BPT.TRAP 0x1 ;  /* 0x000000040000795c */ /* 0x000fea0000300000 */
[----:B------:R-:W-:-:S04]  /*17450*/  IMAD.MOV.U32 R3, RZ, RZ, 0x0 ;  /* 0x00000000ff037424 */ /* 0x000fc800078e00ff */
[----:B------:R-:W-:Y:S05]  /*17460*/  RET.REL.NODEC R2 `(matmul_kernel) ;  /* 0xfffffe8802e47950 */ /* 0x000fea0003c3ffff */
        .weak           $__internal_1_$__cuda_sm10x_tcgen05_guardrail_trap_phase_invalid_during_alloc
        .type           $__internal_1_$__cuda_sm10x_tcgen05_guardrail_trap_phase_invalid_during_alloc,@function
        .size           $__internal_1_$__cuda_sm10x_tcgen05_guardrail_trap_phase_invalid_during_alloc,($__internal_2_$__cuda_sm10x_tcgen05_guardrail_trap_unallocated_columns_being_dealloced - $__internal_1_$__cuda_sm10x_tcgen05_guardrail_trap_phase_invalid_during_alloc)
$__internal_1_$__cuda_sm10x_tcgen05_guardrail_trap_phase_invalid_during_alloc:
[----:B------:R-:W-:Y:S05]  /*17470*/  BPT.TRAP 0x1 ;  /* 0x000000040000795c */ /* 0x000fea0000300000 */
[----:B------:R-:W-:-:S04]  /*17480*/  IMAD.MOV.U32 R3, RZ, RZ, 0x0 ;  /* 0x00000000ff037424 */ /* 0x000fc800078e00ff */
[----:B------:R-:W-:Y:S05]  /*17490*/  RET.REL.NODEC R2 `(matmul_kernel) ;  /* 0xfffffe8802d87950 */ /* 0x000fea0003c3ffff */
        .weak           $__internal_2_$__cuda_sm10x_tcgen05_guardrail_trap_unallocated_columns_being_dealloced
        .type           $__internal_2_$__cuda_sm10x_tcgen05_guardrail_trap_unallocated_columns_being_dealloced,@function
        .size           $__internal_2_$__cuda_sm10x_tcgen05_guardrail_trap_unallocated_columns_being_dealloced,(.L_x_20 - $__internal_2_$__cuda_sm10x_tcgen05_guardrail_trap_unallocated_columns_being_dealloced)
$__internal_2_$__cuda_sm10x_tcgen05_guardrail_trap_unallocated_columns_being_dealloced:
[----:B------:R-:W-:Y:S05]  /*174a0*/  BPT.TRAP 0x1 ;  /* 0x000000040000795c */ /* 0x000fea0000300000 */
[----:B------:R-:W-:-:S04]  /*174b0*/  IMAD.MOV.U32 R3, RZ, RZ, 0x0 ;  /* 0x00000000ff037424 */ /* 0x000fc800078e00ff */
[----:B------:R-:W-:Y:S05]  /*174c0*/  RET.REL.NODEC R2 `(matmul_kernel) ;  /* 0xfffffe8802cc7950 */ /* 0x000fea0003c3ffff */
.L_x_17:
[----:B------:R-:W-:-:S00]  /*174d0*/  BRA `(.L_x_17) ;  /* 0xfffffffc00fc7947 */ /* 0x000fc0000383ffff */
[----:B------:R-:W-:-:S00]  /*174e0*/  NOP ;  /* 0x0000000000007918 */ /* 0x000fc00000000000 */
        /* <DEDUP_REMOVED lines=9> */
.L_x_20:


//--------------------- .nv.shared.matmul_kernel  --------------------------
	.section	.nv.shared.matmul_kernel,"aw",@nobits
	.sectionflags	@""
	.align	16
	.zero		1024


//--------------------- .nv.shared.reserved.0     --------------------------
	.section	.nv.shared.reserved.0,"aw",@nobits
	.align	8
	.weak		__nv_reservedSMEM_offset_0_alias
	.size		__nv_reservedSMEM_offset_0_alias, 0, 64
	.other		__nv_reservedSMEM_offset_0_alias,@"STO_CUDA_RESERVED_SHARED STV_DEFAULT"
__nv_reservedSMEM_offset_0_alias:
	.zero		0
.nv.shared.reserved.0:
	.zero		64
	.weak		__nv_reservedSMEM_allocation_phase
	.type		__nv_reservedSMEM_allocation_phase,@object
	.size		__nv_reservedSMEM_allocation_phase,(.L_0 - __nv_reservedSMEM_allocation_phase)
__nv_reservedSMEM_allocation_phase:
	.zero		1
.L_0:
	.zero		7
	.weak		__nv_reservedSMEM_devtool_atexit_pc
	.type		__nv_reservedSMEM_devtool_atexit_pc,@object
	.size		__nv_reservedSMEM_devtool_atexit_pc,(__nv_reservedSMEM_allocation_mask - __nv_reservedSMEM_devtool_atexit_pc)
__nv_reservedSMEM_devtool_atexit_pc:
	.zero		8
	.weak		__nv_reservedSMEM_allocation_mask
	.type		__nv_reservedSMEM_allocation_mask,@object
	.size		__nv_reservedSMEM_allocation_mask,(.L_2 - __nv_reservedSMEM_allocation_mask)
__nv_reservedSMEM_allocation_mask:
	.zero		4
.L_2:


//--------------------- .nv.constant0.matmul_kernel --------------------------
	.section	.nv.constant0.matmul_kernel,"a",@progbits
	.sectionflags	@""
	.align	4
.nv.constant0.matmul_kernel:
	.zero		976


//--------------------- SYMBOLS --------------------------

	.type		.nv.reservedSmem.offset0,@object
	.size		.nv.reservedSmem.offset0,0x4
	.type		.nv.reservedSmem.cap,@object
	.size		.nv.reservedSmem.cap,0x4
